def matmul_kernel(
    a_ptr,
    b_ptr,
    c_ptr,
    M,
    N,
    K,
    stride_am,
    stride_ak,
    stride_bk,
    stride_bn,
    stride_cm,
    stride_cn,
    BLOCK_M: tl.constexpr,
    BLOCK_N: tl.constexpr,
    BLOCK_K: tl.constexpr,
    GROUP_M: tl.constexpr,
):
    pid = tl.program_id(axis=0)
    num_pid_m = tl.cdiv(M, BLOCK_M)
    num_pid_n = tl.cdiv(N, BLOCK_N)
    num_pid_in_group = GROUP_M * num_pid_n
    group_id = pid // num_pid_in_group
    first_pid_m = group_id * GROUP_M
    group_size_m = min(num_pid_m - first_pid_m, GROUP_M)
    pid_m = first_pid_m + ((pid % num_pid_in_group) % group_size_m)
    pid_n = (pid % num_pid_in_group) // group_size_m

    offs_am = (pid_m * BLOCK_M + tl.arange(0, BLOCK_M)) % M
    offs_bn = (pid_n * BLOCK_N + tl.arange(0, BLOCK_N)) % N
    offs_k = tl.arange(0, BLOCK_K)
    a_ptrs = a_ptr + offs_am[:, None] * stride_am + offs_k[None, :] * stride_ak
    b_ptrs = b_ptr + offs_k[:, None] * stride_bk + offs_bn[None, :] * stride_bn

    acc = tl.zeros((BLOCK_M, BLOCK_N), dtype=tl.float32)
    for kk in range(0, tl.cdiv(K, BLOCK_K)):
        a = tl.load(a_ptrs, mask=offs_k[None, :] < K - kk * BLOCK_K, other=0.0)
        b = tl.load(b_ptrs, mask=offs_k[:, None] < K - kk * BLOCK_K, other=0.0)
        acc = tl.dot(a, b, acc)
        a_ptrs += BLOCK_K * stride_ak
        b_ptrs += BLOCK_K * stride_bk

    c = acc.to(c_ptr.dtype.element_ty)
    offs_cm = pid_m * BLOCK_M + tl.arange(0, BLOCK_M)
    offs_cn = pid_n * BLOCK_N + tl.arange(0, BLOCK_N)
    c_ptrs = c_ptr + offs_cm[:, None] * stride_cm + offs_cn[None, :] * stride_cn
    mask = (offs_cm[:, None] < M) & (offs_cn[None, :] < N)
    tl.store(c_ptrs, c, mask=mask)

# config = {"BLOCK_K": 128, "BLOCK_M": 256, "BLOCK_N": 64, "GROUP_M": 8, "arch": "sm_100", "dtype": "fp32", "num_ctas": 2, "num_stages": 3, "num_warps": 4}
# arch = sm_100


// ===== COMPILED SASS (sm_100a) =====

	.target	sm_100a

	.elftype	@"ET_EXEC"


//--------------------- .note.nv.tkinfo           --------------------------
	.section	.note.nv.tkinfo,"",@"SHT_NOTE"
	.sectionflags	@"SHF_NOTE_NV_TKINFO"
	.tkinfo
        /*0018*/ 	.word	0x00000081
        /*0030*/ 	.string	""
        /*0030*/ 	.string	"ptxas-blackwell"
        /*0030*/ 	.string	"Cuda compilation tools, release 12.9, V12.9.86"
        /*0030*/ 	.string	"Build cuda_12.9.r12.9/compiler.36037853_0"
        /*0030*/ 	.string	"-v  -suppress-debug-info  -lineinfo  -arch sm_100a "



//--------------------- .note.nv.cuver            --------------------------
	.section	.note.nv.cuver,"",@"SHT_NOTE"
	.sectionflags	@"SHF_NOTE_NV_CUVER"
        /*0018*/ 	.short	0x0001
        /*001a*/ 	.short	0x0064
        /*001c*/ 	.short	0x0001
        /*001e*/ 	.short	0x0000
        /*0020*/ 	.short	0x0001
        /*0022*/ 	.short	0x0000


//--------------------- .nv.info                  --------------------------
	.section	.nv.info,"",@"SHT_CUDA_INFO"
	.align	4


	//----- nvinfo : EIATTR_REGCOUNT
	.align		4
        /*0000*/ 	.byte	0x04, 0x2f
        /*0002*/ 	.short	(.L_6 - .L_5)
	.align		4
.L_5:
        /*0004*/ 	.word	index@(matmul_kernel)
        /*0008*/ 	.word	0x000000ff


	//----- nvinfo : EIATTR_FRAME_SIZE
	.align		4
.L_6:
        /*000c*/ 	.byte	0x04, 0x11
        /*000e*/ 	.short	(.L_8 - .L_7)
	.align		4
.L_7:
        /*0010*/ 	.word	index@($__internal_2_$__cuda_sm10x_tcgen05_guardrail_trap_unallocated_columns_being_dealloced)
        /*0014*/ 	.word	0x00000500


	//----- nvinfo : EIATTR_FRAME_SIZE
	.align		4
.L_8:
        /*0018*/ 	.byte	0x04, 0x11
        /*001a*/ 	.short	(.L_10 - .L_9)
	.align		4
.L_9:
        /*001c*/ 	.word	index@($__internal_1_$__cuda_sm10x_tcgen05_guardrail_trap_phase_invalid_during_alloc)
        /*0020*/ 	.word	0x00000500


	//----- nvinfo : EIATTR_FRAME_SIZE
	.align		4
.L_10:
        /*0024*/ 	.byte	0x04, 0x11
        /*0026*/ 	.short	(.L_12 - .L_11)
	.align		4
.L_11:
        /*0028*/ 	.word	index@($__internal_0_$__cuda_sm10x_tcgen05_guardrail_trap_col_being_dealloced_not_returned_by_alloc)
        /*002c*/ 	.word	0x00000500


	//----- nvinfo : EIATTR_FRAME_SIZE
	.align		4
.L_12:
        /*0030*/ 	.byte	0x04, 0x11
        /*0032*/ 	.short	(.L_14 - .L_13)
	.align		4
.L_13:
        /*0034*/ 	.word	index@(matmul_kernel)
        /*0038*/ 	.word	0x00000500


	//----- nvinfo : EIATTR_MIN_STACK_SIZE
	.align		4
.L_14:
        /*003c*/ 	.byte	0x04, 0x12
        /*003e*/ 	.short	(.L_16 - .L_15)
	.align		4
.L_15:
        /*0040*/ 	.word	index@(matmul_kernel)
        /*0044*/ 	.word	0x00000500
.L_16:


//--------------------- .nv.info.matmul_kernel    --------------------------
	.section	.nv.info.matmul_kernel,"",@"SHT_CUDA_INFO"
	.sectionflags	@""
	.align	4


	//----- nvinfo : EIATTR_CUDA_API_VERSION
	.align		4
        /*0000*/ 	.byte	0x04, 0x37
        /*0002*/ 	.short	(.L_18 - .L_17)
.L_17:
        /*0004*/ 	.word	0x00000081


	//----- nvinfo : EIATTR_KPARAM_INFO
	.align		4
.L_18:
        /*0008*/ 	.byte	0x04, 0x17
        /*000a*/ 	.short	(.L_20 - .L_19)
.L_19:
        /*000c*/ 	.word	0x00000000
        /*0010*/ 	.short	0x000d
        /*0012*/ 	.short	0x0048
        /*0014*/ 	.byte	0x00, 0xf4, 0x21, 0x00


	//----- nvinfo : EIATTR_KPARAM_INFO
	.align		4
.L_20:
        /*0018*/ 	.byte	0x04, 0x17
        /*001a*/ 	.short	(.L_22 - .L_21)
.L_21:
        /*001c*/ 	.word	0x00000000
        /*0020*/ 	.short	0x000c
        /*0022*/ 	.short	0x0040
        /*0024*/ 	.byte	0x00, 0xf4, 0x21, 0x00


	//----- nvinfo : EIATTR_KPARAM_INFO
	.align		4
.L_22:
        /*0028*/ 	.byte	0x04, 0x17
        /*002a*/ 	.short	(.L_24 - .L_23)
.L_23:
        /*002c*/ 	.word	0x00000000
        /*0030*/ 	.short	0x000b
        /*0032*/ 	.short	0x0038
        /*0034*/ 	.byte	0x00, 0xf0, 0x11, 0x00


	//----- nvinfo : EIATTR_KPARAM_INFO
	.align		4
.L_24:
        /*0038*/ 	.byte	0x04, 0x17
        /*003a*/ 	.short	(.L_26 - .L_25)
.L_25:
        /*003c*/ 	.word	0x00000000
        /*0040*/ 	.short	0x000a
        /*0042*/ 	.short	0x0034
        /*0044*/ 	.byte	0x00, 0xf0, 0x11, 0x00


	//----- nvinfo : EIATTR_KPARAM_INFO
	.align		4
.L_26:
        /*0048*/ 	.byte	0x04, 0x17
        /*004a*/ 	.short	(.L_28 - .L_27)
.L_27:
        /*004c*/ 	.word	0x00000000
        /*0050*/ 	.short	0x0009
        /*0052*/ 	.short	0x0030
        /*0054*/ 	.byte	0x00, 0xf0, 0x11, 0x00


	//----- nvinfo : EIATTR_KPARAM_INFO
	.align		4
.L_28:
        /*0058*/ 	.byte	0x04, 0x17
        /*005a*/ 	.short	(.L_30 - .L_29)
.L_29:
        /*005c*/ 	.word	0x00000000
        /*0060*/ 	.short	0x0008
        /*0062*/ 	.short	0x002c
        /*0064*/ 	.byte	0x00, 0xf0, 0x11, 0x00


	//----- nvinfo : EIATTR_KPARAM_INFO
	.align		4
.L_30:
        /*0068*/ 	.byte	0x04, 0x17
        /*006a*/ 	.short	(.L_32 - .L_31)
.L_31:
        /*006c*/ 	.word	0x00000000
        /*0070*/ 	.short	0x0007
        /*0072*/ 	.short	0x0028
        /*0074*/ 	.byte	0x00, 0xf0, 0x11, 0x00


	//----- nvinfo : EIATTR_KPARAM_INFO
	.align		4
.L_32:
        /*0078*/ 	.byte	0x04, 0x17
        /*007a*/ 	.short	(.L_34 - .L_33)
.L_33:
        /*007c*/ 	.word	0x00000000
        /*0080*/ 	.short	0x0006
        /*0082*/ 	.short	0x0024
        /*0084*/ 	.byte	0x00, 0xf0, 0x11, 0x00


	//----- nvinfo : EIATTR_KPARAM_INFO
	.align		4
.L_34:
        /*0088*/ 	.byte	0x04, 0x17
        /*008a*/ 	.short	(.L_36 - .L_35)
.L_35:
        /*008c*/ 	.word	0x00000000
        /*0090*/ 	.short	0x0005
        /*0092*/ 	.short	0x0020
        /*0094*/ 	.byte	0x00, 0xf0, 0x11, 0x00


	//----- nvinfo : EIATTR_KPARAM_INFO
	.align		4
.L_36:
        /*0098*/ 	.byte	0x04, 0x17
        /*009a*/ 	.short	(.L_38 - .L_37)
.L_37:
        /*009c*/ 	.word	0x00000000
        /*00a0*/ 	.short	0x0004
        /*00a2*/ 	.short	0x001c
        /*00a4*/ 	.byte	0x00, 0xf0, 0x11, 0x00


	//----- nvinfo : EIATTR_KPARAM_INFO
	.align		4
.L_38:
        /*00a8*/ 	.byte	0x04, 0x17
        /*00aa*/ 	.short	(.L_40 - .L_39)
.L_39:
        /*00ac*/ 	.word	0x00000000
        /*00b0*/ 	.short	0x0003
        /*00b2*/ 	.short	0x0018
        /*00b4*/ 	.byte	0x00, 0xf0, 0x11, 0x00


	//----- nvinfo : EIATTR_KPARAM_INFO
	.align		4
.L_40:
        /*00b8*/ 	.byte	0x04, 0x17
        /*00ba*/ 	.short	(.L_42 - .L_41)
.L_41:
        /*00bc*/ 	.word	0x00000000
        /*00c0*/ 	.short	0x0002
        /*00c2*/ 	.short	0x0010
        /*00c4*/ 	.byte	0x00, 0xf4, 0x21, 0x00


	//----- nvinfo : EIATTR_KPARAM_INFO
	.align		4
.L_42:
        /*00c8*/ 	.byte	0x04, 0x17
        /*00ca*/ 	.short	(.L_44 - .L_43)
.L_43:
        /*00cc*/ 	.word	0x00000000
        /*00d0*/ 	.short	0x0001
        /*00d2*/ 	.short	0x0008
        /*00d4*/ 	.byte	0x00, 0xf4, 0x21, 0x00


	//----- nvinfo : EIATTR_KPARAM_INFO
	.align		4
.L_44:
        /*00d8*/ 	.byte	0x04, 0x17
        /*00da*/ 	.short	(.L_46 - .L_45)
.L_45:
        /*00dc*/ 	.word	0x00000000
        /*00e0*/ 	.short	0x0000
        /*00e2*/ 	.short	0x0000
        /*00e4*/ 	.byte	0x00, 0xf4, 0x21, 0x00


	//----- nvinfo : EIATTR_EXPLICIT_CLUSTER
	.align		4
.L_46:
        /*00e8*/ 	.byte	0x01, 0x3e
	.zero		2


	//----- nvinfo : EIATTR_CTA_PER_CLUSTER
	.align		4
        /*00ec*/ 	.byte	0x04, 0x3d
        /*00ee*/ 	.short	(.L_48 - .L_47)
.L_47:
        /*00f0*/ 	.word	0x00000002
        /*00f4*/ 	.word	0x00000001
        /*00f8*/ 	.word	0x00000001


	//----- nvinfo : EIATTR_AT_ENTRY_FRAGMENTS
	.align		4
.L_48:
        /*00fc*/ 	.byte	0x04, 0x4f
        /*00fe*/ 	.short	(.L_50 - .L_49)


	//   ....[0]....
.L_49:
        /*0100*/ 	.word	0x00000004


	//   ....[1]....
        /*0104*/ 	.word	0x00000005


	//----- nvinfo : EIATTR_RESERVED_SMEM_USED
	.align		4
.L_50:
        /*0108*/ 	.byte	0x01, 0x41
	.zero		2


	//----- nvinfo : EIATTR_SPARSE_MMA_MASK
	.align		4
        /*010c*/ 	.byte	0x03, 0x50
        /*010e*/ 	.short	0x0000


	//----- nvinfo : EIATTR_TCGEN05_2CTA_USED
	.align		4
        /*0110*/ 	.byte	0x01, 0x52
	.zero		2


	//----- nvinfo : EIATTR_MAXREG_COUNT
	.align		4
        /*0114*/ 	.byte	0x03, 0x1b
        /*0116*/ 	.short	0x00ff


	//----- nvinfo : EIATTR_NUM_BARRIERS
	.align		4
        /*0118*/ 	.byte	0x02, 0x4c
        /*011a*/ 	.byte	0x01
	.zero		1


	//----- nvinfo : EIATTR_ANNOTATIONS
	.align		4
        /*011c*/ 	.byte	0x04, 0x55
        /*011e*/ 	.short	(.L_52 - .L_51)


	//   ....[0]....
.L_51:
        /*0120*/ 	.word	0x00000001
        /*0124*/ 	.byte	0xb0, 0x0d, 0x00, 0x00, 0x01, 0x00, 0x00, 0x00, 0x10, 0x0e, 0x00, 0x00, 0x01, 0x00, 0x00, 0x00
        /* <DEDUP_REMOVED lines=585> */
        /*25c4*/ 	.byte	0xb0, 0x8f, 0x01, 0x00


	//----- nvinfo : EIATTR_INT_WARP_WIDE_INSTR_OFFSETS
	.align		4
.L_52:
        /*25c8*/ 	.byte	0x04, 0x31
        /*25ca*/ 	.short	(.L_54 - .L_53)


	//   ....[0]....
.L_53:
        /*25cc*/ 	.word	0x00002960


	//   ....[1]....
        /*25d0*/ 	.word	0x00002990


	//   ....[2]....
        /*25d4*/ 	.word	0x00002a80


	//   ....[3]....
        /*25d8*/ 	.word	0x0001aa80


	//   ....[4]....
        /*25dc*/ 	.word	0x0001aad0


	//----- nvinfo : EIATTR_COOP_GROUP_MASK_REGIDS
	.align		4
.L_54:
        /*25e0*/ 	.byte	0x04, 0x29
        /*25e2*/ 	.short	(.L_56 - .L_55)


	//   ....[0]....
.L_55:
        /*25e4*/ 	.word	0xffffffff


	//   ....[1]....
        /*25e8*/ 	.word	0xffffffff


	//   ....[2]....
        /*25ec*/ 	.word	0xffffffff


	//   ....[3]....
        /*25f0*/ 	.word	0xffffffff


	//----- nvinfo : EIATTR_COOP_GROUP_INSTR_OFFSETS
	.align		4
.L_56:
        /*25f4*/ 	.byte	0x04, 0x28
        /*25f6*/ 	.short	(.L_58 - .L_57)


	//   ....[0]....
.L_57:
        /*25f8*/ 	.word	0x00000070


	//   ....[1]....
        /*25fc*/ 	.word	0x00000670


	//   ....[2]....
        /*2600*/ 	.word	0x0001a910


	//   ....[3]....
        /*2604*/ 	.word	0x0001ab80


	//----- nvinfo : EIATTR_VRC_CTA_INIT_COUNT
	.align		4
.L_58:
        /*2608*/ 	.byte	0x02, 0x4a
        /*260a*/ 	.byte	0x80
	.zero		1


	//----- nvinfo : EIATTR_MBARRIER_INSTR_OFFSETS
	.align		4
        /*260c*/ 	.byte	0x04, 0x39
        /*260e*/ 	.short	(.L_60 - .L_59)


	//   ....[0]....
.L_59:
        /*2610*/ 	.word	0x000002f0
        /*2614*/ 	.word	0x00000007
        /*2618*/ 	.word	0x00000000
        /*261c*/ 	.short	0x010a
        /*261e*/ 	.byte	0xff
	.zero		1


	//   ....[1]....
        /*2620*/ 	.word	0x00000310
        /*2624*/ 	.word	0x00000007
        /*2628*/ 	.word	0x00000000
        /*262c*/ 	.short	0x010a
        /*262e*/ 	.byte	0xff
	.zero		1


	//   ....[2]....
        /*2630*/ 	.word	0x000004e0
        /*2634*/ 	.word	0x00000009
        /*2638*/ 	.word	0x00000000
        /*263c*/ 	.short	0x010a
        /*263e*/ 	.byte	0xff
	.zero		1


	//   ....[3]....
        /*2640*/ 	.word	0x00000500
        /*2644*/ 	.word	0x00000009
        /*2648*/ 	.word	0x00000000
        /*264c*/ 	.short	0x010a
        /*264e*/ 	.byte	0xff
	.zero		1


	//   ....[4]....
        /*2650*/ 	.word	0x000005f0
        /*2654*/ 	.word	0x00000005
        /*2658*/ 	.word	0x00000000
        /*265c*/ 	.short	0x0101
        /*265e*/ 	.byte	0xff
	.zero		1


	//   ....[5]....
        /*2660*/ 	.word	0x00002ba0
        /*2664*/ 	.word	0x000000ff
        /*2668*/ 	.word	0x00000000
        /*266c*/ 	.short	0x0100
        /*266e*/ 	.byte	0x0a
	.zero		1


	//   ....[6]....
        /*2670*/ 	.word	0x00002c80
        /*2674*/ 	.word	0x000000ff
        /*2678*/ 	.word	0x0002c008
        /*267c*/ 	.short	0x0100
        /*267e*/ 	.byte	0x07
	.zero		1


	//   ....[7]....
        /*2680*/ 	.word	0x000114f0
        /*2684*/ 	.word	0x000000ff
        /*2688*/ 	.word	0x00000000
        /*268c*/ 	.short	0x010a
        /*268e*/ 	.byte	0x0a
	.zero		1


	//   ....[8]....
        /*2690*/ 	.word	0x00019100
        /*2694*/ 	.word	0x000000ff
        /*2698*/ 	.word	0x00000000
        /*269c*/ 	.short	0x010a
        /*269e*/ 	.byte	0x0a
	.zero		1


	//   ....[9]....
        /*26a0*/ 	.word	0x00019260
        /*26a4*/ 	.word	0x000000ff
        /*26a8*/ 	.word	0x0002c000
        /*26ac*/ 	.short	0x0108
        /*26ae*/ 	.byte	0x07
	.zero		1


	//   ....[10]....
        /*26b0*/ 	.word	0x00019370
        /*26b4*/ 	.word	0x000000ff
        /*26b8*/ 	.word	0x0002c008
        /*26bc*/ 	.short	0x0108
        /*26be*/ 	.byte	0x07
	.zero		1


	//   ....[11]....
        /*26c0*/ 	.word	0x0001abb0
        /*26c4*/ 	.word	0x00000007
        /*26c8*/ 	.word	0x00000000
        /*26cc*/ 	.short	0x010a
        /*26ce*/ 	.byte	0xff
	.zero		1


	//   ....[12]....
        /*26d0*/ 	.word	0x0001ac10
        /*26d4*/ 	.word	0x00000009
        /*26d8*/ 	.word	0x00000000
        /*26dc*/ 	.short	0x010a
        /*26de*/ 	.byte	0xff
	.zero		1


	//   ....[13]....
        /*26e0*/ 	.word	0x0001ac60
        /*26e4*/ 	.word	0x000000ff
        /*26e8*/ 	.word	0x00000000
        /*26ec*/ 	.short	0x010a
        /*26ee*/ 	.byte	0x0a
	.zero		1


	//   ....[14]....
        /*26f0*/ 	.word	0x0001ac90
        /*26f4*/ 	.word	0x000000ff
        /*26f8*/ 	.word	0x00000000
        /*26fc*/ 	.short	0x010a
        /*26fe*/ 	.byte	0x0a
	.zero		1


	//----- nvinfo : EIATTR_NUM_MBARRIERS
	.align		4
.L_60:
        /*2700*/ 	.byte	0x03, 0x38
        /*2702*/ 	.short	0x0002


	//----- nvinfo : EIATTR_EXIT_INSTR_OFFSETS
	.align		4
        /*2704*/ 	.byte	0x04, 0x1c
        /*2706*/ 	.short	(.L_62 - .L_61)


	//   ....[0]....
.L_61:
        /*2708*/ 	.word	0x0001ab90


	//----- nvinfo : EIATTR_REQNTID
	.align		4
.L_62:
        /*270c*/ 	.byte	0x04, 0x10
        /*270e*/ 	.short	(.L_64 - .L_63)
.L_63:
        /*2710*/ 	.word	0x00000080
        /*2714*/ 	.word	0x00000001
        /*2718*/ 	.word	0x00000001


	//----- nvinfo : EIATTR_CRS_STACK_SIZE
	.align		4
.L_64:
        /*271c*/ 	.byte	0x04, 0x1e
        /*271e*/ 	.short	(.L_66 - .L_65)
.L_65:
        /*2720*/ 	.word	0x00000000


	//----- nvinfo : EIATTR_CBANK_PARAM_SIZE
	.align		4
.L_66:
        /*2724*/ 	.byte	0x03, 0x19
        /*2726*/ 	.short	0x0050


	//----- nvinfo : EIATTR_PARAM_CBANK
	.align		4
        /*2728*/ 	.byte	0x04, 0x0a
        /*272a*/ 	.short	(.L_68 - .L_67)
	.align		4
.L_67:
        /*272c*/ 	.word	index@(.nv.constant0.matmul_kernel)
        /*2730*/ 	.short	0x0380
        /*2732*/ 	.short	0x0050


	//----- nvinfo : EIATTR_SW_WAR
	.align		4
.L_68:
        /*2734*/ 	.byte	0x04, 0x36
        /*2736*/ 	.short	(.L_70 - .L_69)
.L_69:
        /*2738*/ 	.word	0x00000008
.L_70:


//--------------------- .nv.compat                --------------------------
	.section	.nv.compat,"",@"SHT_CUDA_COMPAT_INFO"
	.align	4
        /*0000*/ 	.byte	0x02, 0x02, 0x02, 0x00, 0x02, 0x05, 0x05, 0x00, 0x02, 0x03, 0x00, 0x00, 0x02, 0x06, 0x01, 0x00


//--------------------- .nv.callgraph             --------------------------
	.section	.nv.callgraph,"",@"SHT_CUDA_CALLGRAPH"
	.align	4
	.sectionentsize	8
	.align		4
        /*0000*/ 	.word	0x00000000
	.align		4
        /*0004*/ 	.word	0xffffffff
	.align		4
        /*0008*/ 	.word	0x00000000
	.align		4
        /*000c*/ 	.word	0xfffffffe
	.align		4
        /*0010*/ 	.word	0x00000000
	.align		4
        /*0014*/ 	.word	0xfffffffd
	.align		4
        /*0018*/ 	.word	0x00000000
	.align		4
        /*001c*/ 	.word	0xfffffffc


//--------------------- .text.matmul_kernel       --------------------------
	.section	.text.matmul_kernel,"ax",@progbits
	.align	128
        .global         matmul_kernel
        .type           matmul_kernel,@function
        .size           matmul_kernel,(.L_x_29 - matmul_kernel)
        .other          matmul_kernel,@"STO_CUDA_ENTRY STV_DEFAULT"
matmul_kernel:
.text.matmul_kernel:
[----:B------:R-:W1:Y:S01]  /*0000*/  LDC R1, c[0x0][0x37c] ;  /* 0x0000df00ff017b82 */ /* 0x000e620000000800 */
[----:B------:R-:W2:Y:S01]  /*0010*/  S2R R12, SR_TID.X ;  /* 0x00000000000c7919 */ /* 0x000ea20000002100 */
[----:B-1----:R-:W-:Y:S01]  /*0020*/  VIADD R1, R1, 0xfffffb00 ;  /* 0xfffffb0001017836 */ /* 0x002fe20000000000 */
[----:B--2---:R-:W-:-:S13]  /*0030*/  ISETP.GE.U32.AND P0, PT, R12, 0x20, PT ;  /* 0x000000200c00780c */ /* 0x004fda0003f06070 */
[----:B------:R-:W-:Y:S02]  /*0040*/  VOTEU.ANY UP0, P0 ;  /* 0x0000000000ff7886 */ /* 0x000fe40000000100 */
[----:B------:R-:W-:Y:S05]  /*0050*/  BRA.U UP0, `(.L_x_0) ;  /* 0x0000000500887547 */ /* 0x000fea000b800000 */
[----:B------:R-:W1:Y:S01]  /*0060*/  S2R R11, SR_CgaCtaId ;  /* 0x00000000000b7919 */ /* 0x000e620000008800 */
[----:B------:R-:W-:Y:S01]  /*0070*/  NOP ;  /* 0x0000000000007918 */ /* 0x000fe20000000000 */
[----:B------:R-:W-:-:S04]  /*0080*/  MOV R0, 0x40 ;  /* 0x0000004000007802 */ /* 0x000fc80000000f00 */
[----:B-1----:R-:W-:Y:S02]  /*0090*/  LEA R2, R11, R0, 0x18 ;  /* 0x000000000b027211 */ /* 0x002fe400078ec0ff */
[----:B------:R-:W-:-:S04]  /*00a0*/  MOV R0, 0x400 ;  /* 0x0000040000007802 */ /* 0x000fc80000000f00 */
[----:B------:R-:W1:Y:S01]  /*00b0*/  LDS.U8 R2, [R2] ;  /* 0x0000000002027984 */ /* 0x000e620000000000 */
[----:B------:R-:W-:Y:S02]  /*00c0*/  LEA R0, R11, R0, 0x18 ;  /* 0x000000000b007211 */ /* 0x000fe400078ec0ff */
[----:B-1----:R-:W-:-:S13]  /*00d0*/  ISETP.NE.AND P0, PT, R2, RZ, PT ;  /* 0x000000ff0200720c */ /* 0x002fda0003f05270 */
[----:B------:R-:W-:Y:S05]  /*00e0*/  @P0 BRA `(.L_x_1) ;  /* 0x00000004004c0947 */ /* 0x000fea0003800000 */
[C---:B------:R-:W-:Y:S02]  /*00f0*/  LOP3.LUT R2, R11.reuse, 0x1, RZ, 0xc0, !PT ;  /* 0x000000010b027812 */ /* 0x040fe400078ec0ff */
[----:B------:R-:W-:Y:S02]  /*0100*/  LOP3.LUT R5, R11, 0x1, RZ, 0x3c, !PT ;  /* 0x000000010b057812 */ /* 0x000fe400078e3cff */
[----:B------:R-:W-:-:S13]  /*0110*/  ISETP.NE.U32.AND P0, PT, R2, 0x1, PT ;  /* 0x000000010200780c */ /* 0x000fda0003f05070 */
[----:B------:R-:W-:Y:S05]  /*0120*/  @!P0 BRA `(.L_x_2) ;  /* 0x0000000000c08947 */ /* 0x000fea0003800000 */
[----:B------:R-:W-:Y:S01]  /*0130*/  ELECT P1, URZ, PT ;  /* 0x0000000000ff782f */ /* 0x000fe20003820000 */
[----:B------:R-:W-:-:S12]  /*0140*/  BSSY B0, `(.L_x_2) ;  /* 0x000002e000007945 */ /* 0x000fd80003800000 */
[----:B------:R-:W-:Y:S05]  /*0150*/  @!P1 BRA `(.L_x_3) ;  /* 0x0000000000b09947 */ /* 0x000fea0003800000 */
[----:B------:R-:W-:-:S05]  /*0160*/  UMOV UR4, 0x8 ;  /* 0x0000000800047882 */ /* 0x000fca0000000000 */
[----:B------:R-:W-:Y:S04]  /*0170*/  DEPBAR.LE SB1, 0x36 ;  /* 0x00009d800000791a */ /* 0x000fe80000000000 */
[----:B------:R-:W1:Y:S02]  /*0180*/  UTCATOMSWS.2CTA.FIND_AND_SET.ALIGN UP1, UR4, UR4 ;  /* 0x00000004000475e3 */ /* 0x000e640008220800 */
[----:B-1----:R-:W-:Y:S01]  /*0190*/  PLOP3.LUT P1, PT, PT, PT, UP1, 0x80, 0x8 ;  /* 0x000000000008781c */ /* 0x002fe20003f2f018 */
[----:B------:R-:W-:-:S03]  /*01a0*/  IMAD.U32 R4, RZ, RZ, UR4 ;  /* 0x00000004ff047e24 */ /* 0x000fc6000f8e00ff */
[----:B------:R-:W-:-:S04]  /*01b0*/  SEL R2, RZ, 0xffffffff, !P1 ;  /* 0xffffffffff027807 */ /* 0x000fc80004800000 */
[----:B------:R-:W-:-:S13]  /*01c0*/  ISETP.NE.AND P1, PT, R2, RZ, PT ;  /* 0x000000ff0200720c */ /* 0x000fda0003f25270 */
[----:B------:R-:W-:Y:S05]  /*01d0*/  @P1 BRA `(.L_x_4) ;  /* 0x0000000000241947 */ /* 0x000fea0003800000 */
.L_x_5:
[----:B------:R-:W-:Y:S05]  /*01e0*/  NANOSLEEP 0x64 ;  /* 0x000000640000795d */ /* 0x000fea0003800000 */
[----:B------:R-:W-:-:S05]  /*01f0*/  UMOV UR4, 0x8 ;  /* 0x0000000800047882 */ /* 0x000fca0000000000 */
[----:B------:R-:W-:Y:S04]  /*0200*/  DEPBAR.LE SB1, 0x36 ;  /* 0x00009d800000791a */ /* 0x000fe80000000000 */
[----:B------:R-:W1:Y:S02]  /*0210*/  UTCATOMSWS.2CTA.FIND_AND_SET.ALIGN UP1, UR4, UR4 ;  /* 0x00000004000475e3 */ /* 0x000e640008220800 */
[----:B-1----:R-:W-:Y:S01]  /*0220*/  PLOP3.LUT P1, PT, PT, PT, UP1, 0x80, 0x8 ;  /* 0x000000000008781c */ /* 0x002fe20003f2f018 */
[----:B------:R-:W-:-:S03]  /*0230*/  IMAD.U32 R4, RZ, RZ, UR4 ;  /* 0x00000004ff047e24 */ /* 0x000fc6000f8e00ff */
[----:B------:R-:W-:-:S04]  /*0240*/  SEL R2, RZ, 0xffffffff, !P1 ;  /* 0xffffffffff027807 */ /* 0x000fc80004800000 */
[----:B------:R-:W-:-:S13]  /*0250*/  ISETP.NE.AND P1, PT, R2, RZ, PT ;  /* 0x000000ff0200720c */ /* 0x000fda0003f25270 */
[----:B------:R-:W-:Y:S05]  /*0260*/  @!P1 BRA `(.L_x_5) ;  /* 0xfffffffc00dc9947 */ /* 0x000fea000383ffff */
.L_x_4:
[----:B------:R-:W-:Y:S01]  /*0270*/  MOV R2, 0x60 ;  /* 0x0000006000027802 */ /* 0x000fe20000000f00 */
[----:B------:R-:W-:Y:S01]  /*0280*/  IMAD.MOV.U32 R10, RZ, RZ, 0x4 ;  /* 0x00000004ff0a7424 */ /* 0x000fe200078e00ff */
[----:B------:R-:W-:Y:S01]  /*0290*/  MOV R3, 0x58 ;  /* 0x0000005800037802 */ /* 0x000fe20000000f00 */
[----:B------:R-:W-:Y:S01]  /*02a0*/  IMAD.MOV.U32 R13, RZ, RZ, 0xff ;  /* 0x000000ffff0d7424 */ /* 0x000fe200078e00ff */
[C---:B------:R-:W-:Y:S02]  /*02b0*/  LEA R6, R11.reuse, R2, 0x18 ;  /* 0x000000020b067211 */ /* 0x040fe400078ec0ff */
[----:B------:R-:W-:-:S03]  /*02c0*/  LEA R7, R11, R3, 0x18 ;  /* 0x000000030b077211 */ /* 0x000fc600078ec0ff */
[----:B------:R-:W1:Y:S02]  /*02d0*/  LDS R2, [R6] ;  /* 0x0000000006027984 */ /* 0x000e640000000800 */
[----:B-1----:R-:W-:-:S04]  /*02e0*/  IMAD.U32 R2, R2, -0x80000000, RZ ;  /* 0x8000000002027824 */ /* 0x002fc800078e00ff */
[----:B------:R-:W1:Y:S02]  /*02f0*/  SYNCS.PHASECHK.TRANS64.TRYWAIT P1, [R7+URZ], R2 ;  /* 0x00000002070075a7 */ /* 0x000e6400080211ff */
[----:B-1----:R-:W-:Y:S05]  /*0300*/  @P1 BRA `(.L_x_6) ;  /* 0x0000000000081947 */ /* 0x002fea0003800000 */
[----:B------:R-:W1:Y:S02]  /*0310*/  SYNCS.PHASECHK.TRANS64.TRYWAIT P1, [R7+URZ], R2 ;  /* 0x00000002070075a7 */ /* 0x000e6400080211ff */
[----:B-1----:R-:W-:Y:S05]  /*0320*/  @!P1 BRA `(.L_x_7) ;  /* 0x000001a8001c9947 */ /* 0x002fea0003800000 */
.L_x_6:
[C---:B------:R-:W-:Y:S01]  /*0330*/  PRMT R9, R5.reuse, 0x654, R7 ;  /* 0x0000065405097816 */ /* 0x040fe20000000007 */
[C---:B-1----:R-:W-:Y:S01]  /*0340*/  IMAD.SHL.U32 R3, R4.reuse, 0x20, RZ ;  /* 0x0000002004037824 */ /* 0x042fe200078e00ff */
[----:B------:R-:W-:Y:S01]  /*0350*/  PRMT R8, R5, 0x654, R0 ;  /* 0x0000065405087816 */ /* 0x000fe20000000000 */
[----:B------:R-:W-:Y:S01]  /*0360*/  IMAD.MOV.U32 R14, RZ, RZ, 0x1 ;  /* 0x00000001ff0e7424 */ /* 0x000fe200078e00ff */
[----:B------:R1:W-:Y:S01]  /*0370*/  SYNCS.ARRIVE.TRANS64.RED RZ, [R9+URZ], R10 ;  /* 0x0000000a09ff79a7 */ /* 0x0003e200080004ff */
[----:B------:R-:W-:Y:S01]  /*0380*/  VIADD R7, R4, 0x10 ;  /* 0x0000001004077836 */ /* 0x000fe20000000000 */
[----:B------:R2:W-:Y:S01]  /*0390*/  STS [R0], R3 ;  /* 0x0000000300007388 */ /* 0x0005e20000000800 */
[----:B------:R-:W-:-:S03]  /*03a0*/  SHF.L.U32 R2, R13, R4, RZ ;  /* 0x000000040d027219 */ /* 0x000fc600000006ff */
[----:B------:R-:W-:Y:S01]  /*03b0*/  SHF.L.U32 R7, R14, R7, RZ ;  /* 0x000000070e077219 */ /* 0x000fe200000006ff */
[----:B------:R2:W-:Y:S01]  /*03c0*/  STAS [R8.64], R4 ;  /* 0x0000000408007dbd */ /* 0x0005e2000c0008ff */
[----:B-1----:R-:W-:Y:S02]  /*03d0*/  MOV R10, 0x50 ;  /* 0x00000050000a7802 */ /* 0x002fe40000000f00 */
[----:B------:R-:W-:Y:S02]  /*03e0*/  LOP3.LUT R2, R7, R2, RZ, 0xfc, !PT ;  /* 0x0000000207027212 */ /* 0x000fe400078efcff */
[----:B------:R-:W-:-:S05]  /*03f0*/  LEA R7, R11, R10, 0x18 ;  /* 0x0000000a0b077211 */ /* 0x000fca00078ec0ff */
[----:B------:R2:W-:Y:S04]  /*0400*/  ATOMS.OR RZ, [R7], R2 ;  /* 0x0000000207ff738c */ /* 0x0005e80003000000 */
[----:B------:R2:W-:Y:S02]  /*0410*/  ATOMS.XOR RZ, [R6], R14 ;  /* 0x0000000e06ff738c */ /* 0x0005e40003800000 */
.L_x_3:
[----:B------:R-:W-:Y:S05]  /*0420*/  BSYNC B0 ;  /* 0x0000000000007941 */ /* 0x000fea0003800000 */
.L_x_2:
[----:B------:R-:W-:Y:S05]  /*0430*/  @P0 BRA `(.L_x_8) ;  /* 0x0000000000880947 */ /* 0x000fea0003800000 */
[----:B------:R-:W-:Y:S05]  /*0440*/  WARPSYNC.ALL ;  /* 0x0000000000007948 */ /* 0x000fea0003800000 */
[----:B------:R-:W-:Y:S01]  /*0450*/  NOP ;  /* 0x0000000000007918 */ /* 0x000fe20000000000 */
[----:B------:R-:W-:-:S13]  /*0460*/  ELECT P0, URZ, PT ;  /* 0x0000000000ff782f */ /* 0x000fda0003800000 */
[----:B------:R-:W-:Y:S05]  /*0470*/  @!P0 BRA `(.L_x_8) ;  /* 0x0000000000788947 */ /* 0x000fea0003800000 */
[----:B--2---:R-:W-:Y:S02]  /*0480*/  MOV R2, 0x60 ;  /* 0x0000006000027802 */ /* 0x004fe40000000f00 */
[----:B------:R-:W-:Y:S02]  /*0490*/  MOV R4, 0x58 ;  /* 0x0000005800047802 */ /* 0x000fe40000000f00 */
        /* <DEDUP_REMOVED lines=8> */
.L_x_9:
[----:B------:R-:W2:Y:S01]  /*0520*/  LDS R2, [R0] ;  /* 0x0000000000027984 */ /* 0x000ea20000000800 */
[----:B------:R-:W-:Y:S01]  /*0530*/  IMAD.MOV.U32 R7, RZ, RZ, 0xff ;  /* 0x000000ffff077424 */ /* 0x000fe200078e00ff */
[----:B------:R-:W-:Y:S01]  /*0540*/  PRMT R5, R5, 0x654, R9 ;  /* 0x0000065405057816 */ /* 0x000fe20000000009 */
[----:B------:R-:W-:Y:S02]  /*0550*/  IMAD.MOV.U32 R13, RZ, RZ, 0x1 ;  /* 0x00000001ff0d7424 */ /* 0x000fe400078e00ff */
[C---:B-12---:R-:W-:Y:S02]  /*0560*/  IMAD.SHL.U32 R3, R2.reuse, 0x20, RZ ;  /* 0x0000002002037824 */ /* 0x046fe400078e00ff */
[----:B------:R-:W-:Y:S01]  /*0570*/  VIADD R4, R2, 0x10 ;  /* 0x0000001002047836 */ /* 0x000fe20000000000 */
[----:B------:R-:W-:Y:S02]  /*0580*/  SHF.L.U32 R2, R7, R2, RZ ;  /* 0x0000000207027219 */ /* 0x000fe400000006ff */
[----:B------:R1:W-:Y:S02]  /*0590*/  STS [R0], R3 ;  /* 0x0000000300007388 */ /* 0x0003e40000000800 */
[----:B------:R-:W-:-:S02]  /*05a0*/  SHF.L.U32 R7, R13, R4, RZ ;  /* 0x000000040d077219 */ /* 0x000fc400000006ff */
[----:B------:R-:W-:Y:S02]  /*05b0*/  MOV R4, 0x50 ;  /* 0x0000005000047802 */ /* 0x000fe40000000f00 */
[----:B------:R-:W-:Y:S02]  /*05c0*/  LOP3.LUT R2, R7, R2, RZ, 0xfc, !PT ;  /* 0x0000000207027212 */ /* 0x000fe400078efcff */
[----:B------:R-:W-:-:S05]  /*05d0*/  LEA R11, R11, R4, 0x18 ;  /* 0x000000040b0b7211 */ /* 0x000fca00078ec0ff */
[----:B------:R1:W-:Y:S01]  /*05e0*/  ATOMS.OR RZ, [R11], R2 ;  /* 0x000000020bff738c */ /* 0x0003e20003000000 */
[----:B------:R1:W-:Y:S03]  /*05f0*/  SYNCS.ARRIVE.TRANS64.RED.A1T0 RZ, [R5+URZ], RZ ;  /* 0x000000ff05ff79a7 */ /* 0x0003e600081004ff */
[----:B------:R1:W-:Y:S01]  /*0600*/  ATOMS.XOR RZ, [R6], R13 ;  /* 0x0000000d06ff738c */ /* 0x0003e20003800000 */
[----:B------:R-:W-:Y:S05]  /*0610*/  BRA `(.L_x_8) ;  /* 0x0000000000107947 */ /* 0x000fea0003800000 */
.L_x_1:
[----:B------:R-:W-:Y:S01]  /*0620*/  IMAD.MOV.U32 R3, RZ, RZ, -0x1 ;  /* 0xffffffffff037424 */ /* 0x000fe200078e00ff */
[----:B------:R-:W-:-:S04]  /*0630*/  MOV R2, 0x660 ;  /* 0x0000066000027802 */ /* 0x000fc80000000f00 */
[----:B------:R1:W-:Y:S03]  /*0640*/  STS [R0], R3 ;  /* 0x0000000300007388 */ /* 0x0003e60000000800 */
[----:B-1----:R-:W-:Y:S05]  /*0650*/  CALL.REL.NOINC `($__internal_1_$__cuda_sm10x_tcgen05_guardrail_trap_phase_invalid_during_alloc) ;  /* 0x000001a400a47944 */ /* 0x002fea0003c00000 */
.L_x_8:
[----:B------:R-:W-:Y:S05]  /*0660*/  WARPSYNC.ALL ;  /* 0x0000000000007948 */ /* 0x000fea0003800000 */
[----:B------:R-:W-:Y:S01]  /*0670*/  NOP ;  /* 0x0000000000007918 */ /* 0x000fe20000000000 */
.L_x_0:
[----:B------:R-:W3:Y:S08]  /*0680*/  LDC.64 R50, c[0x0][0x398] ;  /* 0x0000e600ff327b82 */ /* 0x000ef00000000a00 */
[----:B------:R-:W4:Y:S02]  /*0690*/  S2UR UR5, SR_CgaSize ;  /* 0x00000000000579c3 */ /* 0x000f240000008a00 */
[----:B----4-:R-:W-:-:S12]  /*06a0*/  UIMAD UR5, UR5, -0xa0, URZ ;  /* 0xffffff60050578a4 */ /* 0x010fd8000f8e02ff */
[----:B------:R-:W4:Y:S01]  /*06b0*/  LDCU UR5, c[0x0][UR5+0x2b0] ;  /* 0x00005600050577ac */ /* 0x000f220008000800 */
[----:B------:R-:W5:Y:S01]  /*06c0*/  S2R R32, SR_CgaCtaId ;  /* 0x0000000000207919 */ /* 0x000f620000008800 */
[----:B------:R-:W1:Y:S01]  /*06d0*/  LDCU UR11, c[0x0][0x3a4] ;  /* 0x00007480ff0b77ac */ /* 0x000e620008000800 */
[----:B------:R-:W2:Y:S01]  /*06e0*/  S2UR UR4, SR_CTAID.X ;  /* 0x00000000000479c3 */ /* 0x000ea20000002500 */
[----:B------:R-:W1:Y:S01]  /*06f0*/  LDCU.64 UR22, c[0x0][0x358] ;  /* 0x00006b00ff1677ac */ /* 0x000e620008000a00 */
[----:B------:R-:W1:Y:S06]  /*0700*/  LDCU.128 UR16, c[0x0][0x380] ;  /* 0x00007000ff1077ac */ /* 0x000e6c0008000c00 */
[----:B------:R-:W1:Y:S02]  /*0710*/  LDC R252, c[0x0][0x3a0] ;  /* 0x0000e800fffc7b82 */ /* 0x000e640000000800 */
[----:B-123--:R-:W-:Y:S01]  /*0720*/  VIADD R0, R51, 0x3f ;  /* 0x0000003f33007836 */ /* 0x00efe20000000000 */
[----:B------:R-:W-:-:S05]  /*0730*/  IABS R11, R50 ;  /* 0x00000032000b7213 */ /* 0x000fca0000000000 */
[----:B------:R-:W-:Y:S01]  /*0740*/  BAR.SYNC.DEFER_BLOCKING 0x0 ;  /* 0x0000000000007b1d */ /* 0x000fe20000010000 */
[----:B------:R-:W-:Y:S02]  /*0750*/  ISETP.NE.AND P4, PT, R50, RZ, PT ;  /* 0x000000ff3200720c */ /* 0x000fe40003f85270 */
[----:B------:R-:W-:Y:S02]  /*0760*/  SHF.R.S32.HI R3, RZ, 0x1f, R0 ;  /* 0x0000001fff037819 */ /* 0x000fe40000011400 */
[----:B------:R-:W-:-:S03]  /*0770*/  I2FP.F32.U32 R5, UR4 ;  /* 0x0000000400057c45 */ /* 0x000fc60008201000 */
[----:B------:R-:W1:Y:S01]  /*0780*/  S2UR UR4, SR_CgaCtaId ;  /* 0x00000000000479c3 */ /* 0x000e620000008800 */
[----:B------:R-:W-:Y:S01]  /*0790*/  LEA.HI R3, R3, R0, RZ, 0x6 ;  /* 0x0000000003037211 */ /* 0x000fe200078f30ff */
[----:B----4-:R-:W-:-:S03]  /*07a0*/  FMUL R5, R5, UR5 ;  /* 0x0000000505057c20 */ /* 0x010fc60008400000 */
[----:B------:R-:W-:-:S05]  /*07b0*/  SHF.R.S32.HI R3, RZ, 0x6, R3 ;  /* 0x00000006ff037819 */ /* 0x000fca0000011403 */
[----:B------:R-:W-:Y:S01]  /*07c0*/  IMAD.SHL.U32 R4, R3, 0x8, RZ ;  /* 0x0000000803047824 */ /* 0x000fe200078e00ff */
[----:B------:R-:W-:Y:S04]  /*07d0*/  F2I.U32.TRUNC.NTZ R5, R5 ;  /* 0x0000000500057305 */ /* 0x000fe8000020f000 */
[----:B------:R-:W-:-:S04]  /*07e0*/  IABS R7, R4 ;  /* 0x0000000400077213 */ /* 0x000fc80000000000 */
[----:B------:R-:W2:Y:S08]  /*07f0*/  I2F.RP R0, R7 ;  /* 0x0000000700007306 */ /* 0x000eb00000209400 */
[----:B--2---:R-:W2:Y:S02]  /*0800*/  MUFU.RCP R0, R0 ;  /* 0x0000000000007308 */ /* 0x004ea40000001000 */
[----:B--2---:R-:W-:Y:S01]  /*0810*/  VIADD R2, R0, 0xffffffe ;  /* 0x0ffffffe00027836 */ /* 0x004fe20000000000 */
[----:B------:R-:W-:-:S05]  /*0820*/  IABS R0, R5 ;  /* 0x0000000500007213 */ /* 0x000fca0000000000 */
[----:B------:R2:W3:Y:S02]  /*0830*/  F2I.FTZ.U32.TRUNC.NTZ R3, R2 ;  /* 0x0000000200037305 */ /* 0x0004e4000021f000 */
[----:B--2---:R-:W-:Y:S02]  /*0840*/  HFMA2 R2, -RZ, RZ, 0, 0 ;  /* 0x00000000ff027431 */ /* 0x004fe400000001ff */
[----:B---3--:R-:W-:-:S04]  /*0850*/  IMAD.MOV R6, RZ, RZ, -R3 ;  /* 0x000000ffff067224 */ /* 0x008fc800078e0a03 */
[----:B------:R-:W-:Y:S01]  /*0860*/  IMAD R9, R6, R7, RZ ;  /* 0x0000000706097224 */ /* 0x000fe200078e02ff */
[----:B------:R-:W-:-:S03]  /*0870*/  IABS R6, R4 ;  /* 0x0000000400067213 */ /* 0x000fc60000000000 */
[----:B------:R-:W-:-:S04]  /*0880*/  IMAD.HI.U32 R3, R3, R9, R2 ;  /* 0x0000000903037227 */ /* 0x000fc800078e0002 */
[----:B------:R-:W-:Y:S02]  /*0890*/  IMAD.MOV R2, RZ, RZ, -R6 ;  /* 0x000000ffff027224 */ /* 0x000fe400078e0a06 */
[----:B------:R-:W-:-:S04]  /*08a0*/  IMAD.HI.U32 R3, R3, R0, RZ ;  /* 0x0000000003037227 */ /* 0x000fc800078e00ff */
[----:B------:R-:W-:-:S05]  /*08b0*/  IMAD R0, R3, R2, R0 ;  /* 0x0000000203007224 */ /* 0x000fca00078e0200 */
[----:B------:R-:W-:-:S13]  /*08c0*/  ISETP.GT.U32.AND P1, PT, R7, R0, PT ;  /* 0x000000000700720c */ /* 0x000fda0003f24070 */
[----:B------:R-:W-:Y:S02]  /*08d0*/  @!P1 IMAD.IADD R0, R0, 0x1, -R7 ;  /* 0x0000000100009824 */ /* 0x000fe400078e0a07 */
[----:B------:R-:W-:Y:S01]  /*08e0*/  @!P1 VIADD R3, R3, 0x1 ;  /* 0x0000000103039836 */ /* 0x000fe20000000000 */
[----:B------:R-:W-:Y:S02]  /*08f0*/  ISETP.NE.AND P1, PT, R4, RZ, PT ;  /* 0x000000ff0400720c */ /* 0x000fe40003f25270 */
[----:B------:R-:W-:Y:S02]  /*0900*/  ISETP.GE.U32.AND P0, PT, R0, R7, PT ;  /* 0x000000070000720c */ /* 0x000fe40003f06070 */
[----:B------:R-:W-:-:S04]  /*0910*/  LOP3.LUT R0, R5, R4, RZ, 0x3c, !PT ;  /* 0x0000000405007212 */ /* 0x000fc800078e3cff */
[----:B------:R-:W-:Y:S01]  /*0920*/  ISETP.GE.AND P2, PT, R0, RZ, PT ;  /* 0x000000ff0000720c */ /* 0x000fe20003f46270 */
[----:B------:R-:W-:-:S06]  /*0930*/  VIADD R0, R50, 0xff ;  /* 0x000000ff32007836 */ /* 0x000fcc0000000000 */
[----:B------:R-:W-:-:S04]  /*0940*/  @P0 VIADD R3, R3, 0x1 ;  /* 0x0000000103030836 */ /* 0x000fc80000000000 */
[----:B------:R-:W-:Y:S01]  /*0950*/  IMAD.MOV.U32 R2, RZ, RZ, R3 ;  /* 0x000000ffff027224 */ /* 0x000fe200078e0003 */
[----:B------:R-:W-:-:S03]  /*0960*/  SHF.R.S32.HI R3, RZ, 0x1f, R0 ;  /* 0x0000001fff037819 */ /* 0x000fc60000011400 */
[----:B------:R-:W-:Y:S01]  /*0970*/  @!P2 IMAD.MOV R2, RZ, RZ, -R2 ;  /* 0x000000ffff02a224 */ /* 0x000fe200078e0a02 */
[----:B------:R-:W-:Y:S02]  /*0980*/  @!P1 LOP3.LUT R2, RZ, R4, RZ, 0x33, !PT ;  /* 0x00000004ff029212 */ /* 0x000fe400078e33ff */
[----:B------:R-:W-:-:S03]  /*0990*/  LEA.HI R3, R3, R0, RZ, 0x8 ;  /* 0x0000000003037211 */ /* 0x000fc600078f40ff */
[----:B------:R-:W-:Y:S02]  /*09a0*/  IMAD.SHL.U32 R9, R2, 0x8, RZ ;  /* 0x0000000802097824 */ /* 0x000fe400078e00ff */
[----:B------:R-:W-:-:S03]  /*09b0*/  IMAD.MOV R2, RZ, RZ, -R2 ;  /* 0x000000ffff027224 */ /* 0x000fc600078e0a02 */
[----:B------:R-:W-:Y:S01]  /*09c0*/  LEA.HI.SX32 R3, R3, -R9, 0x18 ;  /* 0x8000000903037211 */ /* 0x000fe200078fc2ff */
[----:B------:R-:W-:Y:S02]  /*09d0*/  IMAD R10, R4, R2, R5 ;  /* 0x00000002040a7224 */ /* 0x000fe400078e0205 */
[----:B------:R-:W-:Y:S01]  /*09e0*/  IMAD.MOV.U32 R2, RZ, RZ, RZ ;  /* 0x000000ffff027224 */ /* 0x000fe200078e00ff */
[----:B------:R-:W-:Y:S02]  /*09f0*/  VIMNMX R13, PT, PT, R3, 0x8, PT ;  /* 0x00000008030d7848 */ /* 0x000fe40003fe0100 */
[----:B------:R-:W-:Y:S02]  /*0a00*/  IABS R7, R10 ;  /* 0x0000000a00077213 */ /* 0x000fe40000000000 */
[-C--:B------:R-:W-:Y:S02]  /*0a10*/  IABS R8, R13.reuse ;  /* 0x0000000d00087213 */ /* 0x080fe40000000000 */
[----:B------:R-:W-:-:S02]  /*0a20*/  IABS R4, R13 ;  /* 0x0000000d00047213 */ /* 0x000fc40000000000 */
[----:B------:R-:W2:Y:S08]  /*0a30*/  I2F.RP R0, R8 ;  /* 0x0000000800007306 */ /* 0x000eb00000209400 */
[----:B--2---:R-:W2:Y:S02]  /*0a40*/  MUFU.RCP R0, R0 ;  /* 0x0000000000007308 */ /* 0x004ea40000001000 */
[----:B--2---:R-:W-:Y:S01]  /*0a50*/  VIADD R3, R0, 0xffffffe ;  /* 0x0ffffffe00037836 */ /* 0x004fe20000000000 */
[----:B------:R-:W-:-:S05]  /*0a60*/  IABS R0, R51 ;  /* 0x0000003300007213 */ /* 0x000fca0000000000 */
[----:B------:R-:W2:Y:S02]  /*0a70*/  F2I.FTZ.U32.TRUNC.NTZ R3, R3 ;  /* 0x0000000300037305 */ /* 0x000ea4000021f000 */
[----:B--2---:R-:W-:-:S04]  /*0a80*/  IMAD.MOV R6, RZ, RZ, -R3 ;  /* 0x000000ffff067224 */ /* 0x004fc800078e0a03 */
[----:B------:R-:W-:Y:S02]  /*0a90*/  IMAD.MOV.U32 R5, RZ, RZ, R6 ;  /* 0x000000ffff057224 */ /* 0x000fe400078e0006 */
[----:B------:R-:W2:Y:S02]  /*0aa0*/  I2F.RP R6, R0 ;  /* 0x0000000000067306 */ /* 0x000ea40000209400 */
[----:B------:R-:W-:-:S04]  /*0ab0*/  IMAD R5, R5, R8, RZ ;  /* 0x0000000805057224 */ /* 0x000fc800078e02ff */
[----:B------:R-:W-:Y:S01]  /*0ac0*/  IMAD.HI.U32 R2, R3, R5, R2 ;  /* 0x0000000503027227 */ /* 0x000fe200078e0002 */
[----:B------:R-:W-:-:S03]  /*0ad0*/  MOV R5, 0x400 ;  /* 0x0000040000057802 */ /* 0x000fc60000000f00 */
[----:B------:R-:W-:Y:S01]  /*0ae0*/  IMAD.MOV R3, RZ, RZ, -R4 ;  /* 0x000000ffff037224 */ /* 0x000fe200078e0a04 */
[----:B------:R-:W-:Y:S01]  /*0af0*/  R2UR UR7, R5 ;  /* 0x00000000050772ca */ /* 0x000fe200000e0000 */
[----:B------:R-:W-:Y:S01]  /*0b00*/  IMAD.HI.U32 R2, R2, R7, RZ ;  /* 0x0000000702027227 */ /* 0x000fe200078e00ff */
[----:B------:R-:W3:Y:S03]  /*0b10*/  I2F.RP R4, R11 ;  /* 0x0000000b00047306 */ /* 0x000ee60000209400 */
[----:B------:R-:W-:-:S05]  /*0b20*/  IMAD R3, R2, R3, R7 ;  /* 0x0000000302037224 */ /* 0x000fca00078e0207 */
[----:B------:R-:W-:Y:S01]  /*0b30*/  ISETP.GT.U32.AND P1, PT, R8, R3, PT ;  /* 0x000000030800720c */ /* 0x000fe20003f24070 */
[----:B--2---:R-:W2:Y:S02]  /*0b40*/  MUFU.RCP R6, R6 ;  /* 0x0000000600067308 */ /* 0x004ea40000001000 */
[----:B-1----:R-:W-:-:S06]  /*0b50*/  ULEA UR7, UR4, UR7, 0x18 ;  /* 0x0000000704077291 */ /* 0x002fcc000f8ec0ff */
[----:B---3--:R-:W1:Y:S03]  /*0b60*/  MUFU.RCP R4, R4 ;  /* 0x0000000400047308 */ /* 0x008e660000001000 */
[----:B------:R-:W3:Y:S01]  /*0b70*/  LDS R14, [UR7] ;  /* 0x00000007ff0e7984 */ /* 0x000ee20008000800 */
[----:B------:R-:W-:Y:S02]  /*0b80*/  @!P1 IMAD.IADD R3, R3, 0x1, -R8 ;  /* 0x0000000103039824 */ /* 0x000fe400078e0a08 */
[----:B------:R-:W-:Y:S01]  /*0b90*/  @!P1 VIADD R2, R2, 0x1 ;  /* 0x0000000102029836 */ /* 0x000fe20000000000 */
[----:B------:R-:W-:Y:S01]  /*0ba0*/  BAR.SYNC.DEFER_BLOCKING 0x0 ;  /* 0x0000000000007b1d */ /* 0x000fe20000010000 */
[----:B------:R-:W-:Y:S01]  /*0bb0*/  ISETP.NE.AND P1, PT, R13, RZ, PT ;  /* 0x000000ff0d00720c */ /* 0x000fe20003f25270 */
[----:B--2---:R-:W-:Y:S01]  /*0bc0*/  VIADD R6, R6, 0xffffffe ;  /* 0x0ffffffe06067836 */ /* 0x004fe20000000000 */
[----:B------:R-:W-:-:S02]  /*0bd0*/  ISETP.GE.U32.AND P0, PT, R3, R8, PT ;  /* 0x000000080300720c */ /* 0x000fc40003f06070 */
[----:B------:R-:W-:Y:S01]  /*0be0*/  LOP3.LUT R3, R10, R13, RZ, 0x3c, !PT ;  /* 0x0000000d0a037212 */ /* 0x000fe200078e3cff */
[----:B------:R-:W2:Y:S03]  /*0bf0*/  F2I.FTZ.U32.TRUNC.NTZ R7, R6 ;  /* 0x0000000600077305 */ /* 0x000ea6000021f000 */
[----:B------:R-:W-:Y:S01]  /*0c00*/  ISETP.GE.AND P2, PT, R3, RZ, PT ;  /* 0x000000ff0300720c */ /* 0x000fe20003f46270 */
[----:B-----5:R-:W-:Y:S01]  /*0c10*/  IMAD.SHL.U32 R3, R32, 0x80, RZ ;  /* 0x0000008020037824 */ /* 0x020fe200078e00ff */
[----:B-1----:R-:W-:-:S04]  /*0c20*/  IADD3 R5, PT, PT, R4, 0xffffffe, RZ ;  /* 0x0ffffffe04057810 */ /* 0x002fc80007ffe0ff */
[----:B------:R-:W-:Y:S01]  /*0c30*/  LOP3.LUT R3, R3, 0x80, RZ, 0xc0, !PT ;  /* 0x0000008003037812 */ /* 0x000fe200078ec0ff */
[----:B------:R-:W-:Y:S01]  /*0c40*/  @P0 VIADD R2, R2, 0x1 ;  /* 0x0000000102020836 */ /* 0x000fe20000000000 */
[----:B------:R-:W1:Y:S03]  /*0c50*/  F2I.FTZ.U32.TRUNC.NTZ R5, R5 ;  /* 0x0000000500057305 */ /* 0x000e66000021f000 */
[----:B------:R-:W-:Y:S02]  /*0c60*/  IMAD.MOV.U32 R132, RZ, RZ, R2 ;  /* 0x000000ffff847224 */ /* 0x000fe400078e0002 */
[----:B--2---:R-:W-:Y:S02]  /*0c70*/  IMAD.MOV R6, RZ, RZ, -R7 ;  /* 0x000000ffff067224 */ /* 0x004fe400078e0a07 */
[----:B------:R-:W-:Y:S01]  /*0c80*/  @!P2 IMAD.MOV R132, RZ, RZ, -R132 ;  /* 0x000000ffff84a224 */ /* 0x000fe200078e0a84 */
[----:B------:R-:W-:-:S05]  /*0c90*/  @!P1 LOP3.LUT R132, RZ, R13, RZ, 0x33, !PT ;  /* 0x0000000dff849212 */ /* 0x000fca00078e33ff */
[----:B------:R-:W-:Y:S02]  /*0ca0*/  IMAD.MOV R2, RZ, RZ, -R132 ;  /* 0x000000ffff027224 */ /* 0x000fe400078e0a84 */
[----:B-1----:R-:W-:Y:S02]  /*0cb0*/  IMAD.MOV R4, RZ, RZ, -R5 ;  /* 0x000000ffff047224 */ /* 0x002fe400078e0a05 */
[----:B------:R-:W-:Y:S02]  /*0cc0*/  IMAD R2, R13, R2, R10 ;  /* 0x000000020d027224 */ /* 0x000fe400078e020a */
[----:B------:R-:W-:Y:S01]  /*0cd0*/  IMAD.SHL.U32 R132, R132, 0x40, RZ ;  /* 0x0000004084847824 */ /* 0x000fe200078e00ff */
[----:B---3--:R-:W-:Y:S01]  /*0ce0*/  R2UR UR8, R14 ;  /* 0x000000000e0872ca */ /* 0x008fe200000e0000 */
[----:B------:R-:W-:Y:S02]  /*0cf0*/  IMAD.IADD R2, R9, 0x1, R2 ;  /* 0x0000000109027824 */ /* 0x000fe400078e0202 */
[----:B------:R-:W-:-:S02]  /*0d00*/  IMAD R9, R4, R11, RZ ;  /* 0x0000000b04097224 */ /* 0x000fc400078e02ff */
[----:B------:R-:W-:Y:S01]  /*0d10*/  IMAD R2, R2, 0x100, R3 ;  /* 0x0000010002027824 */ /* 0x000fe200078e0203 */
[----:B------:R-:W-:Y:S01]  /*0d20*/  LOP3.LUT R3, R12, 0x7f, RZ, 0xc0, !PT ;  /* 0x0000007f0c037812 */ /* 0x000fe200078ec0ff */
[----:B------:R-:W-:-:S04]  /*0d30*/  IMAD.MOV.U32 R4, RZ, RZ, RZ ;  /* 0x000000ffff047224 */ /* 0x000fc800078e00ff */
[----:B------:R-:W-:Y:S01]  /*0d40*/  IMAD.IADD R16, R3, 0x1, R2 ;  /* 0x0000000103107824 */ /* 0x000fe200078e0202 */
[----:B------:R-:W-:Y:S01]  /*0d50*/  SHF.R.U32.HI R2, RZ, 0x5, R12 ;  /* 0x00000005ff027819 */ /* 0x000fe2000001160c */
[----:B------:R-:W-:-:S03]  /*0d60*/  IMAD.HI.U32 R4, R5, R9, R4 ;  /* 0x0000000905047227 */ /* 0x000fc600078e0004 */
[----:B------:R-:W-:Y:S01]  /*0d70*/  IABS R8, R16 ;  /* 0x0000001000087213 */ /* 0x000fe20000000000 */
[----:B------:R-:W-:Y:S01]  /*0d80*/  IMAD.SHL.U32 R9, R12, 0x4, RZ ;  /* 0x000000040c097824 */ /* 0x000fe200078e00ff */
[----:B------:R-:W-:Y:S01]  /*0d90*/  R2UR UR6, R2 ;  /* 0x00000000020672ca */ /* 0x000fe200000e0000 */
[----:B------:R-:W-:Y:S01]  /*0da0*/  IMAD.SHL.U32 R2, R12, 0x80, RZ ;  /* 0x000000800c027824 */ /* 0x000fe200078e00ff */
[----:B------:R-:W-:Y:S01]  /*0db0*/  STL [R1+0x448], R16 ;  /* 0x0004481001007387 */ /* 0x000fe20000100800 */
[----:B------:R-:W-:Y:S01]  /*0dc0*/  IMAD.HI.U32 R4, R4, R8, RZ ;  /* 0x0000000804047227 */ /* 0x000fe200078e00ff */
[----:B------:R-:W-:Y:S02]  /*0dd0*/  ISETP.GE.AND P5, PT, R16, RZ, PT ;  /* 0x000000ff1000720c */ /* 0x000fe40003fa6270 */
[----:B------:R-:W-:Y:S01]  /*0de0*/  LOP3.LUT R2, R2, 0x307c, R9, 0xc8, !PT ;  /* 0x0000307c02027812 */ /* 0x000fe200078ec809 */
[----:B------:R-:W-:Y:S02]  /*0df0*/  IMAD.MOV R4, RZ, RZ, -R4 ;  /* 0x000000ffff047224 */ /* 0x000fe400078e0a04 */
[----:B------:R-:W-:-:S02]  /*0e00*/  IMAD.SHL.U32 R5, R32, 0x20, RZ ;  /* 0x0000002020057824 */ /* 0x000fc400078e00ff */
[----:B------:R1:W-:Y:S01]  /*0e10*/  STL [R1+0x330], R2 ;  /* 0x0003300201007387 */ /* 0x0003e20000100800 */
[----:B------:R-:W-:Y:S01]  /*0e20*/  IMAD.MOV.U32 R9, RZ, RZ, R6 ;  /* 0x000000ffff097224 */ /* 0x000fe200078e0006 */
[----:B------:R-:W-:Y:S01]  /*0e30*/  USHF.L.U32 UR4, UR6, 0x15, URZ ;  /* 0x0000001506047899 */ /* 0x000fe200080006ff */
[----:B------:R-:W-:Y:S01]  /*0e40*/  LOP3.LUT R5, R132, 0x20, R5, 0xf8, !PT ;  /* 0x0000002084057812 */ /* 0x000fe200078ef805 */
[----:B------:R-:W-:Y:S02]  /*0e50*/  IMAD.MOV.U32 R6, RZ, RZ, RZ ;  /* 0x000000ffff067224 */ /* 0x000fe400078e00ff */
[----:B------:R-:W-:Y:S01]  /*0e60*/  IMAD R9, R9, R0, RZ ;  /* 0x0000000009097224 */ /* 0x000fe200078e02ff */
[C---:B------:R-:W-:Y:S01]  /*0e70*/  LOP3.LUT R18, R5.reuse, 0x1f, RZ, 0xfc, !PT ;  /* 0x0000001f05127812 */ /* 0x040fe200078efcff */
[----:B------:R-:W-:Y:S01]  /*0e80*/  ULOP3.LUT UR4, UR4, 0x600000, URZ, 0xc0, !UPT ;  /* 0x0060000004047892 */ /* 0x000fe2000f8ec0ff */
[----:B------:R-:W-:Y:S01]  /*0e90*/  LOP3.LUT R12, R5, 0x2, RZ, 0xfc, !PT ;  /* 0x00000002050c7812 */ /* 0x000fe200078efcff */
[----:B-1----:R-:W-:Y:S01]  /*0ea0*/  IMAD R2, R11, R4, R8 ;  /* 0x000000040b027224 */ /* 0x002fe200078e0208 */
[----:B------:R-:W-:Y:S01]  /*0eb0*/  IABS R4, R5 ;  /* 0x0000000500047213 */ /* 0x000fe20000000000 */
[----:B------:R-:W-:Y:S01]  /*0ec0*/  IMAD.HI.U32 R6, R7, R9, R6 ;  /* 0x0000000907067227 */ /* 0x000fe200078e0006 */
[----:B------:R-:W-:Y:S01]  /*0ed0*/  LOP3.LUT R8, R5, 0x1, RZ, 0xfc, !PT ;  /* 0x0000000105087812 */ /* 0x000fe200078efcff */
[----:B------:R-:W-:Y:S01]  /*0ee0*/  UIADD3 UR9, UPT, UPT, UR8, UR4, URZ ;  /* 0x0000000408097290 */ /* 0x000fe2000fffe0ff */
[----:B------:R-:W-:Y:S01]  /*0ef0*/  ISETP.GT.U32.AND P0, PT, R11, R2, PT ;  /* 0x000000020b00720c */ /* 0x000fe20003f04070 */
[----:B------:R-:W-:Y:S01]  /*0f00*/  IMAD.MOV.U32 R9, RZ, RZ, R4 ;  /* 0x000000ffff097224 */ /* 0x000fe200078e0004 */
[----:B------:R-:W-:Y:S01]  /*0f10*/  IABS R17, R18 ;  /* 0x0000001200117213 */ /* 0x000fe20000000000 */
[----:B------:R-:W-:Y:S01]  /*0f20*/  UMOV UR4, 0x1 ;  /* 0x0000000100047882 */ /* 0x000fe20000000000 */
[----:B------:R-:W-:Y:S01]  /*0f30*/  IABS R13, R8 ;  /* 0x00000008000d7213 */ /* 0x000fe20000000000 */
[----:B------:R-:W-:Y:S01]  /*0f40*/  IMAD.HI.U32 R4, R6, R9, RZ ;  /* 0x0000000906047227 */ /* 0x000fe200078e00ff */
[----:B------:R-:W-:-:S02]  /*0f50*/  ISETP.GE.AND P2, PT, R8, RZ, PT ;  /* 0x000000ff0800720c */ /* 0x000fc40003f46270 */
[----:B------:R-:W-:Y:S01]  /*0f60*/  ISETP.GE.AND P3, PT, R12, RZ, PT ;  /* 0x000000ff0c00720c */ /* 0x000fe20003f66270 */
[----:B------:R-:W-:Y:S01]  /*0f70*/  IMAD.MOV R8, RZ, RZ, -R4 ;  /* 0x000000ffff087224 */ /* 0x000fe200078e0a04 */
[----:B------:R-:W-:Y:S01]  /*0f80*/  IABS R12, R12 ;  /* 0x0000000c000c7213 */ /* 0x000fe20000000000 */
[----:B------:R-:W-:Y:S01]  /*0f90*/  IMAD.HI.U32 R4, R6, R17, RZ ;  /* 0x0000001106047227 */ /* 0x000fe200078e00ff */
[C---:B------:R-:W-:Y:S02]  /*0fa0*/  LOP3.LUT R14, R5.reuse, 0x3, RZ, 0xfc, !PT ;  /* 0x00000003050e7812 */ /* 0x040fe400078efcff */
[----:B------:R-:W-:Y:S01]  /*0fb0*/  LOP3.LUT R16, R5, 0x6, RZ, 0xfc, !PT ;  /* 0x0000000605107812 */ /* 0x000fe200078efcff */
[----:B------:R-:W-:Y:S01]  /*0fc0*/  @!P0 IMAD.IADD R2, R2, 0x1, -R11 ;  /* 0x0000000102028824 */ /* 0x000fe200078e0a0b */
[----:B------:R-:W-:Y:S01]  /*0fd0*/  IABS R15, R14 ;  /* 0x0000000e000f7213 */ /* 0x000fe20000000000 */
[----:B------:R-:W-:Y:S01]  /*0fe0*/  IMAD.MOV R4, RZ, RZ, -R4 ;  /* 0x000000ffff047224 */ /* 0x000fe200078e0a04 */
[----:B------:R-:W-:Y:S01]  /*0ff0*/  IABS R21, R16 ;  /* 0x0000001000157213 */ /* 0x000fe20000000000 */
[----:B------:R-:W-:Y:S01]  /*1000*/  IMAD.HI.U32 R7, R6, R13, RZ ;  /* 0x0000000d06077227 */ /* 0x000fe200078e00ff */
[----:B------:R-:W-:-:S02]  /*1010*/  ISETP.GT.U32.AND P0, PT, R11, R2, PT ;  /* 0x000000020b00720c */ /* 0x000fc40003f04070 */
[----:B------:R-:W-:Y:S01]  /*1020*/  LOP3.LUT R20, R5, 0x14, RZ, 0xfc, !PT ;  /* 0x0000001405147812 */ /* 0x000fe200078efcff */
[C---:B------:R-:W-:Y:S01]  /*1030*/  IMAD R17, R0.reuse, R4, R17 ;  /* 0x0000000400117224 */ /* 0x040fe200078e0211 */
[----:B------:R-:W-:Y:S01]  /*1040*/  IADD3 R10, PT, PT, -R7, RZ, RZ ;  /* 0x000000ff070a7210 */ /* 0x000fe20007ffe1ff */
[----:B------:R-:W-:Y:S01]  /*1050*/  IMAD R7, R0, R8, R9 ;  /* 0x0000000800077224 */ /* 0x000fe200078e0209 */
[----:B------:R-:W-:Y:S01]  /*1060*/  IABS R45, R20 ;  /* 0x00000014002d7213 */ /* 0x000fe20000000000 */
[----:B------:R-:W-:Y:S01]  /*1070*/  IMAD.HI.U32 R8, R6, R15, RZ ;  /* 0x0000000f06087227 */ /* 0x000fe200078e00ff */
[C---:B------:R-:W-:Y:S02]  /*1080*/  LOP3.LUT R22, R5.reuse, 0x16, RZ, 0xfc, !PT ;  /* 0x0000001605167812 */ /* 0x040fe400078efcff */
[C---:B------:R-:W-:Y:S01]  /*1090*/  ISETP.GT.U32.AND P1, PT, R0.reuse, R7, PT ;  /* 0x000000070000720c */ /* 0x040fe20003f24070 */
[----:B------:R-:W-:Y:S01]  /*10a0*/  IMAD R9, R0, R10, R13 ;  /* 0x0000000a00097224 */ /* 0x000fe200078e020d */
[----:B------:R-:W-:Y:S01]  /*10b0*/  LOP3.LUT R10, R5, 0x4, RZ, 0xfc, !PT ;  /* 0x00000004050a7812 */ /* 0x000fe200078efcff */
[----:B------:R-:W-:Y:S01]  /*10c0*/  @!P0 IMAD.IADD R2, R2, 0x1, -R11 ;  /* 0x0000000102028824 */ /* 0x000fe200078e0a0b */
[C---:B------:R-:W-:Y:S01]  /*10d0*/  ISETP.GT.U32.AND P0, PT, R0.reuse, R17, PT ;  /* 0x000000110000720c */ /* 0x040fe20003f04070 */
[----:B------:R-:W-:Y:S01]  /*10e0*/  IMAD.MOV.U32 R13, RZ, RZ, R12 ;  /* 0x000000ffff0d7224 */ /* 0x000fe200078e000c */
[----:B------:R-:W-:Y:S01]  /*10f0*/  ISETP.GT.U32.AND P6, PT, R0, R9, PT ;  /* 0x000000090000720c */ /* 0x000fe20003fc4070 */
[----:B------:R-:W-:Y:S01]  /*1100*/  @!P5 IMAD.MOV R2, RZ, RZ, -R2 ;  /* 0x000000ffff02d224 */ /* 0x000fe200078e0a02 */
[----:B------:R-:W-:Y:S01]  /*1110*/  @!P4 LOP3.LUT R2, RZ, R50, RZ, 0x33, !PT ;  /* 0x00000032ff02c212 */ /* 0x000fe200078e33ff */
[----:B------:R-:W-:Y:S01]  /*1120*/  IMAD.HI.U32 R4, R6, R13, RZ ;  /* 0x0000000d06047227 */ /* 0x000fe200078e00ff */
[----:B------:R-:W-:-:S02]  /*1130*/  IABS R19, R10 ;  /* 0x0000000a00137213 */ /* 0x000fc40000000000 */
[----:B------:R-:W-:Y:S01]  /*1140*/  LOP3.LUT R12, R5, 0x5, RZ, 0xfc, !PT ;  /* 0x00000005050c7812 */ /* 0x000fe200078efcff */
[----:B------:R-:W-:Y:S01]  /*1150*/  IMAD.MOV R4, RZ, RZ, -R4 ;  /* 0x000000ffff047224 */ /* 0x000fe200078e0a04 */
[----:B------:R-:W-:Y:S01]  /*1160*/  IABS R49, R22 ;  /* 0x0000001600317213 */ /* 0x000fe20000000000 */
[--C-:B------:R-:W-:Y:S01]  /*1170*/  @!P1 IMAD.IADD R7, R7, 0x1, -R0.reuse ;  /* 0x0000000107079824 */ /* 0x100fe200078e0a00 */
[----:B------:R-:W-:Y:S01]  /*1180*/  LOP3.LUT R24, R5, 0x17, RZ, 0xfc, !PT ;  /* 0x0000001705187812 */ /* 0x000fe200078efcff */
[--C-:B------:R-:W-:Y:S01]  /*1190*/  @!P0 IMAD.IADD R17, R17, 0x1, -R0.reuse ;  /* 0x0000000111118824 */ /* 0x100fe200078e0a00 */
[----:B------:R-:W-:Y:S01]  /*11a0*/  LOP3.LUT R26, R5, 0x18, RZ, 0xfc, !PT ;  /* 0x00000018051a7812 */ /* 0x000fe200078efcff */
[----:B------:R-:W-:Y:S01]  /*11b0*/  @!P6 IMAD.IADD R9, R9, 0x1, -R0 ;  /* 0x000000010909e824 */ /* 0x000fe200078e0a00 */
[----:B------:R-:W-:Y:S01]  /*11c0*/  ISETP.GE.AND P6, PT, R18, RZ, PT ;  /* 0x000000ff1200720c */ /* 0x000fe20003fc6270 */
[C---:B------:R-:W-:Y:S01]  /*11d0*/  IMAD R11, R0.reuse, R4, R13 ;  /* 0x00000004000b7224 */ /* 0x040fe200078e020d */
[----:B------:R-:W-:Y:S01]  /*11e0*/  ISETP.GT.U32.AND P4, PT, R0, R17, PT ;  /* 0x000000110000720c */ /* 0x000fe20003f84070 */
[----:B------:R-:W-:Y:S01]  /*11f0*/  IMAD.HI.U32 R4, R6, R19, RZ ;  /* 0x0000001306047227 */ /* 0x000fe200078e00ff */
[----:B------:R-:W-:-:S02]  /*1200*/  ISETP.GT.U32.AND P0, PT, R0, R7, PT ;  /* 0x000000070000720c */ /* 0x000fc40003f04070 */
[C---:B------:R-:W-:Y:S01]  /*1210*/  ISETP.GT.U32.AND P5, PT, R0.reuse, R11, PT ;  /* 0x0000000b0000720c */ /* 0x040fe20003fa4070 */
[----:B------:R-:W-:Y:S01]  /*1220*/  IMAD.MOV R8, RZ, RZ, -R8 ;  /* 0x000000ffff087224 */ /* 0x000fe200078e0a08 */
[----:B------:R-:W-:Y:S01]  /*1230*/  LOP3.LUT R18, R5, 0x13, RZ, 0xfc, !PT ;  /* 0x0000001305127812 */ /* 0x000fe200078efcff */
[----:B------:R-:W-:Y:S01]  /*1240*/  IMAD.MOV R4, RZ, RZ, -R4 ;  /* 0x000000ffff047224 */ /* 0x000fe200078e0a04 */
[----:B------:R-:W-:Y:S01]  /*1250*/  IABS R53, R24 ;  /* 0x0000001800357213 */ /* 0x000fe20000000000 */
[C---:B------:R-:W-:Y:S01]  /*1260*/  IMAD R13, R0.reuse, R8, R15 ;  /* 0x00000008000d7224 */ /* 0x040fe200078e020f */
[----:B------:R-:W-:Y:S01]  /*1270*/  IABS R43, R18 ;  /* 0x00000012002b7213 */ /* 0x000fe20000000000 */
[C---:B------:R-:W-:Y:S01]  /*1280*/  IMAD R15, R0.reuse, R4, R19 ;  /* 0x00000004000f7224 */ /* 0x040fe200078e0213 */
[----:B------:R-:W-:Y:S01]  /*1290*/  IABS R19, R12 ;  /* 0x0000000c00137213 */ /* 0x000fe20000000000 */
[--C-:B------:R-:W-:Y:S01]  /*12a0*/  @!P4 IMAD.IADD R17, R17, 0x1, -R0.reuse ;  /* 0x000000011111c824 */ /* 0x100fe200078e0a00 */
[C---:B------:R-:W-:Y:S01]  /*12b0*/  ISETP.GT.U32.AND P4, PT, R0.reuse, R9, PT ;  /* 0x000000090000720c */ /* 0x040fe20003f84070 */
[----:B------:R-:W-:Y:S01]  /*12c0*/  @!P0 IMAD.IADD R7, R7, 0x1, -R0 ;  /* 0x0000000107078824 */ /* 0x000fe200078e0a00 */
[----:B------:R-:W-:Y:S01]  /*12d0*/  ISETP.GT.U32.AND P1, PT, R0, R13, PT ;  /* 0x0000000d0000720c */ /* 0x000fe20003f24070 */
[----:B------:R-:W-:Y:S01]  /*12e0*/  IMAD.MOV.U32 R67, RZ, RZ, R17 ;  /* 0x000000ffff437224 */ /* 0x000fe200078e0011 */
[----:B------:R-:W-:Y:S01]  /*12f0*/  IABS R55, R26 ;  /* 0x0000001a00377213 */ /* 0x000fe20000000000 */
[----:B------:R-:W-:Y:S01]  /*1300*/  IMAD.HI.U32 R4, R6, R19, RZ ;  /* 0x0000001306047227 */ /* 0x000fe200078e00ff */
[----:B------:R-:W-:-:S02]  /*1310*/  LOP3.LUT R28, R5, 0x1c, RZ, 0xfc, !PT ;  /* 0x0000001c051c7812 */ /* 0x000fc400078efcff */
[----:B------:R-:W-:Y:S01]  /*1320*/  LOP3.LUT R30, R5, 0x1d, RZ, 0xfc, !PT ;  /* 0x0000001d051e7812 */ /* 0x000fe200078efcff */
[----:B------:R-:W-:Y:S01]  /*1330*/  @!P6 IMAD.MOV R67, RZ, RZ, -R67 ;  /* 0x000000ffff43e224 */ /* 0x000fe200078e0a43 */
[C---:B------:R-:W-:Y:S01]  /*1340*/  ISETP.GT.U32.AND P6, PT, R0.reuse, R15, PT ;  /* 0x0000000f0000720c */ /* 0x040fe20003fc4070 */
[----:B------:R-:W-:Y:S01]  /*1350*/  IMAD.MOV R4, RZ, RZ, -R4 ;  /* 0x000000ffff047224 */ /* 0x000fe200078e0a04 */
[----:B------:R-:W-:Y:S01]  /*1360*/  IABS R61, R28 ;  /* 0x0000001c003d7213 */ /* 0x000fe20000000000 */
[----:B------:R-:W-:Y:S01]  /*1370*/  IMAD.MOV.U32 R215, RZ, RZ, R7 ;  /* 0x000000ffffd77224 */ /* 0x000fe200078e0007 */
[----:B------:R-:W-:Y:S01]  /*1380*/  @!P4 IADD3 R9, PT, PT, R9, -R0, RZ ;  /* 0x800000000909c210 */ /* 0x000fe20007ffe0ff */
[----:B------:R-:W-:Y:S01]  /*1390*/  IMAD R7, R0, R4, R19 ;  /* 0x0000000400077224 */ /* 0x000fe200078e0213 */
[----:B------:R-:W-:Y:S01]  /*13a0*/  ISETP.GE.AND P4, PT, R10, RZ, PT ;  /* 0x000000ff0a00720c */ /* 0x000fe20003f86270 */
[----:B------:R-:W-:Y:S01]  /*13b0*/  @!P5 IMAD.IADD R11, R11, 0x1, -R0 ;  /* 0x000000010b0bd824 */ /* 0x000fe200078e0a00 */
[C---:B------:R-:W-:Y:S01]  /*13c0*/  LOP3.LUT R10, R5.reuse, 0x7, RZ, 0xfc, !PT ;  /* 0x00000007050a7812 */ /* 0x040fe200078efcff */
[----:B------:R-:W-:Y:S01]  /*13d0*/  IMAD.HI.U32 R8, R6, R21, RZ ;  /* 0x0000001506087227 */ /* 0x000fe200078e00ff */
[----:B------:R-:W-:-:S02]  /*13e0*/  ISETP.GE.AND P5, PT, R5, RZ, PT ;  /* 0x000000ff0500720c */ /* 0x000fc40003fa6270 */
[C---:B------:R-:W-:Y:S01]  /*13f0*/  ISETP.GT.U32.AND P0, PT, R0.reuse, R11, PT ;  /* 0x0000000b0000720c */ /* 0x040fe20003f04070 */
[----:B------:R-:W-:Y:S01]  /*1400*/  @!P6 IMAD.IADD R15, R15, 0x1, -R0 ;  /* 0x000000010f0fe824 */ /* 0x000fe200078e0a00 */
[C---:B------:R-:W-:Y:S01]  /*1410*/  ISETP.GT.U32.AND P6, PT, R0.reuse, R7, PT ;  /* 0x000000070000720c */ /* 0x040fe20003fc4070 */
[----:B------:R-:W-:Y:S01]  /*1420*/  IMAD.MOV R8, RZ, RZ, -R8 ;  /* 0x000000ffff087224 */ /* 0x000fe200078e0a08 */
[----:B------:R-:W-:Y:S01]  /*1430*/  IABS R63, R30 ;  /* 0x0000001e003f7213 */ /* 0x000fe20000000000 */
[----:B------:R-:W-:Y:S02]  /*1440*/  @!P1 IMAD.IADD R13, R13, 0x1, -R0 ;  /* 0x000000010d0d9824 */ /* 0x000fe400078e0a00 */
[C---:B------:R-:W-:Y:S01]  /*1450*/  IMAD R19, R0.reuse, R8, R21 ;  /* 0x0000000800137224 */ /* 0x040fe200078e0215 */
[----:B------:R-:W-:Y:S01]  /*1460*/  IABS R21, R10 ;  /* 0x0000000a00157213 */ /* 0x000fe20000000000 */
[----:B------:R-:W-:Y:S01]  /*1470*/  @!P2 IMAD.MOV R9, RZ, RZ, -R9 ;  /* 0x000000ffff09a224 */ /* 0x000fe200078e0a09 */
[----:B------:R-:W-:Y:S01]  /*1480*/  ISETP.GT.U32.AND P1, PT, R0, R13, PT ;  /* 0x0000000d0000720c */ /* 0x000fe20003f24070 */
[----:B------:R-:W-:Y:S01]  /*1490*/  @!P5 IMAD.MOV R215, RZ, RZ, -R215 ;  /* 0x000000ffffd7d224 */ /* 0x000fe200078e0ad7 */
[----:B------:R-:W-:Y:S01]  /*14a0*/  ISETP.GE.AND P5, PT, R14, RZ, PT ;  /* 0x000000ff0e00720c */ /* 0x000fe20003fa6270 */
[----:B------:R-:W-:Y:S01]  /*14b0*/  IMAD.HI.U32 R4, R6, R21, RZ ;  /* 0x0000001506047227 */ /* 0x000fe200078e00ff */
[----:B------:R-:W-:-:S03]  /*14c0*/  LOP3.LUT R14, R5, 0x9, RZ, 0xfc, !PT ;  /* 0x00000009050e7812 */ /* 0x000fc600078efcff */
[--C-:B------:R-:W-:Y:S01]  /*14d0*/  @!P6 IMAD.IADD R7, R7, 0x1, -R0.reuse ;  /* 0x000000010707e824 */ /* 0x100fe200078e0a00 */
[----:B------:R-:W-:Y:S01]  /*14e0*/  ISETP.GT.U32.AND P6, PT, R0, R15, PT ;  /* 0x0000000f0000720c */ /* 0x000fe20003fc4070 */
[----:B------:R-:W-:Y:S01]  /*14f0*/  @!P0 IMAD.IADD R11, R11, 0x1, -R0 ;  /* 0x000000010b0b8824 */ /* 0x000fe200078e0a00 */
[----:B------:R-:W-:Y:S01]  /*1500*/  ISETP.GE.AND P0, PT, R12, RZ, PT ;  /* 0x000000ff0c00720c */ /* 0x000fe20003f06270 */
[----:B------:R-:W-:Y:S01]  /*1510*/  IMAD.MOV R8, RZ, RZ, -R4 ;  /* 0x000000ffff087224 */ /* 0x000fe200078e0a04 */
[----:B------:R-:W-:Y:S01]  /*1520*/  LOP3.LUT R12, R5, 0x8, RZ, 0xfc, !PT ;  /* 0x00000008050c7812 */ /* 0x000fe200078efcff */
[----:B------:R-:W-:Y:S01]  /*1530*/  @!P3 IMAD.MOV R11, RZ, RZ, -R11 ;  /* 0x000000ffff0bb224 */ /* 0x000fe200078e0a0b */
[C---:B------:R-:W-:Y:S01]  /*1540*/  ISETP.GT.U32.AND P3, PT, R0.reuse, R19, PT ;  /* 0x000000130000720c */ /* 0x040fe20003f64070 */
[C---:B------:R-:W-:Y:S01]  /*1550*/  IMAD R21, R0.reuse, R8, R21 ;  /* 0x0000000800157224 */ /* 0x040fe200078e0215 */
[----:B------:R-:W-:Y:S01]  /*1560*/  IABS R23, R12 ;  /* 0x0000000c00177213 */ /* 0x000fe20000000000 */
[----:B------:R-:W-:Y:S01]  /*1570*/  @!P1 IMAD.IADD R13, R13, 0x1, -R0 ;  /* 0x000000010d0d9824 */ /* 0x000fe200078e0a00 */
[----:B------:R-:W-:-:S02]  /*1580*/  ISETP.GT.U32.AND P2, PT, R0, R7, PT ;  /* 0x000000070000720c */ /* 0x000fc40003f44070 */
[----:B------:R-:W-:Y:S01]  /*1590*/  ISETP.GE.AND P1, PT, R16, RZ, PT ;  /* 0x000000ff1000720c */ /* 0x000fe20003f26270 */
[--C-:B------:R-:W-:Y:S01]  /*15a0*/  @!P6 IMAD.IADD R15, R15, 0x1, -R0.reuse ;  /* 0x000000010f0fe824 */ /* 0x100fe200078e0a00 */
[----:B------:R-:W-:Y:S01]  /*15b0*/  ISETP.GT.U32.AND P6, PT, R0, R21, PT ;  /* 0x000000150000720c */ /* 0x000fe20003fc4070 */
[C---:B------:R-:W-:Y:S01]  /*15c0*/  IMAD.HI.U32 R4, R6.reuse, R23, RZ ;  /* 0x0000001706047227 */ /* 0x040fe200078e00ff */
[----:B------:R-:W-:Y:S02]  /*15d0*/  LOP3.LUT R16, R5, 0xa, RZ, 0xfc, !PT ;  /* 0x0000000a05107812 */ /* 0x000fe400078efcff */
[----:B------:R-:W-:Y:S01]  /*15e0*/  IABS R25, R14 ;  /* 0x0000000e00197213 */ /* 0x000fe20000000000 */
[----:B------:R-:W-:Y:S01]  /*15f0*/  @!P3 IMAD.IADD R19, R19, 0x1, -R0 ;  /* 0x000000011313b824 */ /* 0x000fe200078e0a00 */
[----:B------:R-:W-:Y:S01]  /*1600*/  IABS R27, R16 ;  /* 0x00000010001b7213 */ /* 0x000fe20000000000 */
[----:B------:R-:W-:Y:S02]  /*1610*/  IMAD.MOV R8, RZ, RZ, -R4 ;  /* 0x000000ffff087224 */ /* 0x000fe400078e0a04 */
[----:B------:R-:W-:Y:S01]  /*1620*/  IMAD.HI.U32 R4, R6, R25, RZ ;  /* 0x0000001906047227 */ /* 0x000fe200078e00ff */
[----:B------:R-:W-:-:S03]  /*1630*/  ISETP.GT.U32.AND P3, PT, R0, R19, PT ;  /* 0x000000130000720c */ /* 0x000fc60003f64070 */
[--C-:B------:R-:W-:Y:S02]  /*1640*/  @!P6 IMAD.IADD R21, R21, 0x1, -R0.reuse ;  /* 0x000000011515e824 */ /* 0x100fe400078e0a00 */
[----:B------:R-:W-:Y:S01]  /*1650*/  @!P2 IMAD.IADD R7, R7, 0x1, -R0 ;  /* 0x000000010707a824 */ /* 0x000fe200078e0a00 */
[----:B------:R-:W-:Y:S01]  /*1660*/  ISETP.GE.AND P2, PT, R12, RZ, PT ;  /* 0x000000ff0c00720c */ /* 0x000fe20003f46270 */
[C---:B------:R-:W-:Y:S01]  /*1670*/  IMAD R23, R0.reuse, R8, R23 ;  /* 0x0000000800177224 */ /* 0x040fe200078e0217 */
[----:B------:R-:W-:Y:S01]  /*1680*/  ISETP.GT.U32.AND P6, PT, R0, R21, PT ;  /* 0x000000150000720c */ /* 0x000fe20003fc4070 */
[----:B------:R-:W-:Y:S01]  /*1690*/  IMAD.HI.U32 R8, R6, R27, RZ ;  /* 0x0000001b06087227 */ /* 0x000fe200078e00ff */
[----:B------:R-:W-:-:S03]  /*16a0*/  LOP3.LUT R12, R5, 0xc, RZ, 0xfc, !PT ;  /* 0x0000000c050c7812 */ /* 0x000fc600078efcff */
[----:B------:R-:W-:Y:S01]  /*16b0*/  IMAD.MOV R4, RZ, RZ, -R4 ;  /* 0x000000ffff047224 */ /* 0x000fe200078e0a04 */
[----:B------:R-:W-:Y:S01]  /*16c0*/  @!P3 IADD3 R19, PT, PT, R19, -R0, RZ ;  /* 0x800000001313b210 */ /* 0x000fe20007ffe0ff */
[----:B------:R-:W-:Y:S01]  /*16d0*/  IMAD.MOV.U32 R17, RZ, RZ, R7 ;  /* 0x000000ffff117224 */ /* 0x000fe200078e0007 */
[----:B------:R-:W-:Y:S01]  /*16e0*/  IABS R29, R12 ;  /* 0x0000000c001d7213 */ /* 0x000fe20000000000 */
[C---:B------:R-:W-:Y:S02]  /*16f0*/  IMAD R7, R0.reuse, R4, R25 ;  /* 0x0000000400077224 */ /* 0x040fe400078e0219 */
[----:B------:R-:W-:Y:S02]  /*1700*/  IMAD.MOV R8, RZ, RZ, -R8 ;  /* 0x000000ffff087224 */ /* 0x000fe400078e0a08 */
[----:B------:R-:W-:Y:S01]  /*1710*/  @!P6 IMAD.IADD R21, R21, 0x1, -R0 ;  /* 0x000000011515e824 */ /* 0x000fe200078e0a00 */
[C---:B------:R-:W-:Y:S01]  /*1720*/  ISETP.GT.U32.AND P3, PT, R0.reuse, R7, PT ;  /* 0x000000070000720c */ /* 0x040fe20003f64070 */
[----:B------:R-:W-:-:S02]  /*1730*/  IMAD R25, R0, R8, R27 ;  /* 0x0000000800197224 */ /* 0x000fc400078e021b */
[----:B------:R-:W-:Y:S01]  /*1740*/  @!P5 IMAD.MOV R13, RZ, RZ, -R13 ;  /* 0x000000ffff0dd224 */ /* 0x000fe200078e0a0d */
[----:B------:R-:W-:Y:S01]  /*1750*/  ISETP.GE.AND P5, PT, R10, RZ, PT ;  /* 0x000000ff0a00720c */ /* 0x000fe20003fa6270 */
[----:B------:R-:W-:Y:S01]  /*1760*/  @!P4 IMAD.MOV R15, RZ, RZ, -R15 ;  /* 0x000000ffff0fc224 */ /* 0x000fe200078e0a0f */
[----:B------:R-:W-:Y:S01]  /*1770*/  ISETP.GT.U32.AND P6, PT, R0, R25, PT ;  /* 0x000000190000720c */ /* 0x000fe20003fc4070 */
[----:B------:R-:W-:Y:S01]  /*1780*/  IMAD.HI.U32 R8, R6, R29, RZ ;  /* 0x0000001d06087227 */ /* 0x000fe200078e00ff */
[----:B------:R-:W-:Y:S02]  /*1790*/  LOP3.LUT R10, R5, 0xb, RZ, 0xfc, !PT ;  /* 0x0000000b050a7812 */ /* 0x000fe400078efcff */
[----:B------:R-:W-:Y:S01]  /*17a0*/  ISETP.GT.U32.AND P4, PT, R0, R23, PT ;  /* 0x000000170000720c */ /* 0x000fe20003f84070 */
[----:B------:R-:W-:Y:S01]  /*17b0*/  IMAD.MOV R8, RZ, RZ, -R8 ;  /* 0x000000ffff087224 */ /* 0x000fe200078e0a08 */
[----:B------:R-:W-:Y:S01]  /*17c0*/  IABS R4, R10 ;  /* 0x0000000a00047213 */ /* 0x000fe20000000000 */
[----:B------:R-:W-:-:S02]  /*17d0*/  @!P3 IMAD.IADD R7, R7, 0x1, -R0 ;  /* 0x000000010707b824 */ /* 0x000fc400078e0a00 */
[C---:B------:R-:W-:Y:S01]  /*17e0*/  IMAD R29, R0.reuse, R8, R29 ;  /* 0x00000008001d7224 */ /* 0x040fe200078e021d */
[----:B------:R-:W-:Y:S01]  /*17f0*/  LOP3.LUT R8, R5, 0xe, RZ, 0xfc, !PT ;  /* 0x0000000e05087812 */ /* 0x000fe200078efcff */
[----:B------:R-:W-:Y:S01]  /*1800*/  IMAD.MOV.U32 R27, RZ, RZ, R4 ;  /* 0x000000ffff1b7224 */ /* 0x000fe200078e0004 */
[----:B------:R-:W-:Y:S01]  /*1810*/  ISETP.GT.U32.AND P3, PT, R0, R7, PT ;  /* 0x000000070000720c */ /* 0x000fe20003f64070 */
[----:B------:R-:W-:Y:S01]  /*1820*/  @!P6 IMAD.IADD R25, R25, 0x1, -R0 ;  /* 0x000000011919e824 */ /* 0x000fe200078e0a00 */
[----:B------:R-:W-:Y:S01]  /*1830*/  IABS R33, R8 ;  /* 0x0000000800217213 */ /* 0x000fe20000000000 */
[----:B------:R-:W-:-:S03]  /*1840*/  IMAD.HI.U32 R4, R6, R27, RZ ;  /* 0x0000001b06047227 */ /* 0x000fc600078e00ff */
[C---:B------:R-:W-:Y:S01]  /*1850*/  ISETP.GT.U32.AND P6, PT, R0.reuse, R25, PT ;  /* 0x000000190000720c */ /* 0x040fe20003fc4070 */
[----:B------:R-:W-:Y:S02]  /*1860*/  @!P4 IMAD.IADD R23, R23, 0x1, -R0 ;  /* 0x000000011717c824 */ /* 0x000fe400078e0a00 */
[----:B------:R-:W-:Y:S02]  /*1870*/  IMAD.MOV R4, RZ, RZ, -R4 ;  /* 0x000000ffff047224 */ /* 0x000fe400078e0a04 */
[----:B------:R-:W-:Y:S01]  /*1880*/  @!P1 IMAD.MOV R19, RZ, RZ, -R19 ;  /* 0x000000ffff139224 */ /* 0x000fe200078e0a13 */
[C---:B------:R-:W-:Y:S01]  /*1890*/  ISETP.GT.U32.AND P4, PT, R0.reuse, R23, PT ;  /* 0x000000170000720c */ /* 0x040fe20003f84070 */
[----:B------:R-:W-:Y:S01]  /*18a0*/  IMAD R27, R0, R4, R27 ;  /* 0x00000004001b7224 */ /* 0x000fe200078e021b */
[----:B------:R-:W-:Y:S01]  /*18b0*/  LOP3.LUT R4, R5, 0xd, RZ, 0xfc, !PT ;  /* 0x0000000d05047812 */ /* 0x000fe200078efcff */
[--C-:B------:R-:W-:Y:S01]  /*18c0*/  @!P3 IMAD.IADD R7, R7, 0x1, -R0.reuse ;  /* 0x000000010707b824 */ /* 0x100fe200078e0a00 */
[----:B------:R-:W-:Y:S01]  /*18d0*/  ISETP.GE.AND P1, PT, R16, RZ, PT ;  /* 0x000000ff1000720c */ /* 0x000fe20003f26270 */
[----:B------:R-:W-:Y:S01]  /*18e0*/  @!P5 IMAD.MOV R21, RZ, RZ, -R21 ;  /* 0x000000ffff15d224 */ /* 0x000fe200078e0a15 */
[C---:B------:R-:W-:Y:S01]  /*18f0*/  ISETP.GT.U32.AND P3, PT, R0.reuse, R27, PT ;  /* 0x0000001b0000720c */ /* 0x040fe20003f64070 */
[--C-:B------:R-:W-:Y:S01]  /*1900*/  @!P6 IMAD.IADD R25, R25, 0x1, -R0.reuse ;  /* 0x000000011919e824 */ /* 0x100fe200078e0a00 */
[----:B------:R-:W-:Y:S01]  /*1910*/  ISETP.GT.U32.AND P6, PT, R0, R29, PT ;  /* 0x0000001d0000720c */ /* 0x000fe20003fc4070 */
[----:B------:R-:W-:Y:S01]  /*1920*/  IMAD.MOV.U32 R229, RZ, RZ, R7 ;  /* 0x000000ffffe57224 */ /* 0x000fe200078e0007 */
[----:B------:R-:W-:Y:S01]  /*1930*/  IABS R7, R4 ;  /* 0x0000000400077213 */ /* 0x000fe20000000000 */
[----:B------:R-:W-:Y:S01]  /*1940*/  @!P0 IMAD.MOV R17, RZ, RZ, -R17 ;  /* 0x000000ffff118224 */ /* 0x000fe200078e0a11 */
[----:B------:R-:W-:Y:S01]  /*1950*/  ISETP.GE.AND P5, PT, R10, RZ, PT ;  /* 0x000000ff0a00720c */ /* 0x000fe20003fa6270 */
[----:B------:R-:W-:Y:S01]  /*1960*/  @!P4 IMAD.IADD R23, R23, 0x1, -R0 ;  /* 0x000000011717c824 */ /* 0x000fe200078e0a00 */
[----:B------:R-:W-:-:S02]  /*1970*/  LOP3.LUT R10, R5, 0xf, RZ, 0xfc, !PT ;  /* 0x0000000f050a7812 */ /* 0x000fc400078efcff */
[----:B------:R-:W-:Y:S01]  /*1980*/  ISETP.GE.AND P0, PT, R14, RZ, PT ;  /* 0x000000ff0e00720c */ /* 0x000fe20003f06270 */
[----:B------:R-:W-:Y:S01]  /*1990*/  @!P2 IMAD.MOV R23, RZ, RZ, -R23 ;  /* 0x000000ffff17a224 */ /* 0x000fe200078e0a17 */
[----:B------:R-:W-:Y:S01]  /*19a0*/  ISETP.GE.AND P2, PT, R4, RZ, PT ;  /* 0x000000ff0400720c */ /* 0x000fe20003f46270 */
[--C-:B------:R-:W-:Y:S01]  /*19b0*/  @!P3 IMAD.IADD R27, R27, 0x1, -R0.reuse ;  /* 0x000000011b1bb824 */ /* 0x100fe200078e0a00 */
[----:B------:R-:W-:Y:S01]  /*19c0*/  IABS R35, R10 ;  /* 0x0000000a00237213 */ /* 0x000fe20000000000 */
[----:B------:R-:W-:Y:S01]  /*19d0*/  IMAD.HI.U32 R4, R6, R7, RZ ;  /* 0x0000000706047227 */ /* 0x000fe200078e00ff */
[----:B------:R-:W-:Y:S02]  /*19e0*/  ISETP.GE.AND P4, PT, R12, RZ, PT ;  /* 0x000000ff0c00720c */ /* 0x000fe40003f86270 */
[C---:B------:R-:W-:Y:S01]  /*19f0*/  ISETP.GT.U32.AND P3, PT, R0.reuse, R27, PT ;  /* 0x0000001b0000720c */ /* 0x040fe20003f64070 */
[----:B------:R-:W-:Y:S01]  /*1a00*/  @!P6 IMAD.IADD R29, R29, 0x1, -R0 ;  /* 0x000000011d1de824 */ /* 0x000fe200078e0a00 */
[C---:B------:R-:W-:Y:S01]  /*1a10*/  LOP3.LUT R12, R5.reuse, 0x10, RZ, 0xfc, !PT ;  /* 0x00000010050c7812 */ /* 0x040fe200078efcff */
[----:B------:R-:W-:Y:S01]  /*1a20*/  IMAD.MOV R4, RZ, RZ, -R4 ;  /* 0x000000ffff047224 */ /* 0x000fe200078e0a04 */
[----:B------:R-:W-:Y:S01]  /*1a30*/  LOP3.LUT R16, R5, 0x12, RZ, 0xfc, !PT ;  /* 0x0000001205107812 */ /* 0x000fe200078efcff */
[----:B------:R-:W-:Y:S01]  /*1a40*/  @!P1 IMAD.MOV R25, RZ, RZ, -R25 ;  /* 0x000000ffff199224 */ /* 0x000fe200078e0a19 */
[C---:B------:R-:W-:Y:S01]  /*1a50*/  ISETP.GT.U32.AND P6, PT, R0.reuse, R29, PT ;  /* 0x0000001d0000720c */ /* 0x040fe20003fc4070 */
[----:B------:R-:W-:Y:S01]  /*1a60*/  IMAD R7, R0, R4, R7 ;  /* 0x0000000400077224 */ /* 0x000fe200078e0207 */
[----:B------:R-:W-:Y:S01]  /*1a70*/  ISETP.GE.AND P1, PT, R10, RZ, PT ;  /* 0x000000ff0a00720c */ /* 0x000fe20003f26270 */
[----:B------:R-:W-:Y:S01]  /*1a80*/  IMAD.HI.U32 R4, R6, R33, RZ ;  /* 0x0000002106047227 */ /* 0x000fe200078e00ff */
[----:B------:R-:W-:-:S02]  /*1a90*/  IABS R37, R12 ;  /* 0x0000000c00257213 */ /* 0x000fc40000000000 */
[----:B------:R-:W-:Y:S01]  /*1aa0*/  IABS R41, R16 ;  /* 0x0000001000297213 */ /* 0x000fe20000000000 */
[----:B------:R-:W-:Y:S01]  /*1ab0*/  IMAD.MOV R10, RZ, RZ, -R4 ;  /* 0x000000ffff0a7224 */ /* 0x000fe200078e0a04 */
[----:B------:R-:W-:Y:S01]  /*1ac0*/  @!P3 IADD3 R27, PT, PT, R27, -R0, RZ ;  /* 0x800000001b1bb210 */ /* 0x000fe20007ffe0ff */
[----:B------:R-:W-:Y:S01]  /*1ad0*/  IMAD.HI.U32 R4, R6, R37, RZ ;  /* 0x0000002506047227 */ /* 0x000fe200078e00ff */
[C---:B------:R-:W-:Y:S02]  /*1ae0*/  ISETP.GT.U32.AND P3, PT, R0.reuse, R7, PT ;  /* 0x000000070000720c */ /* 0x040fe40003f64070 */
[----:B------:R-:W-:Y:S01]  /*1af0*/  LOP3.LUT R14, R5, 0x11, RZ, 0xfc, !PT ;  /* 0x00000011050e7812 */ /* 0x000fe200078efcff */
[C---:B------:R-:W-:Y:S02]  /*1b00*/  IMAD R33, R0.reuse, R10, R33 ;  /* 0x0000000a00217224 */ /* 0x040fe400078e0221 */
[----:B------:R-:W-:Y:S01]  /*1b10*/  @!P6 IMAD.IADD R29, R29, 0x1, -R0 ;  /* 0x000000011d1de824 */ /* 0x000fe200078e0a00 */
[----:B------:R-:W-:Y:S01]  /*1b20*/  IABS R39, R14 ;  /* 0x0000000e00277213 */ /* 0x000fe20000000000 */
[----:B------:R-:W-:Y:S01]  /*1b30*/  @!P0 IMAD.MOV R229, RZ, RZ, -R229 ;  /* 0x000000ffffe58224 */ /* 0x000fe200078e0ae5 */
[----:B------:R-:W-:Y:S01]  /*1b40*/  ISETP.GT.U32.AND P6, PT, R0, R33, PT ;  /* 0x000000210000720c */ /* 0x000fe20003fc4070 */
[----:B------:R-:W-:Y:S01]  /*1b50*/  IMAD.MOV R4, RZ, RZ, -R4 ;  /* 0x000000ffff047224 */ /* 0x000fe200078e0a04 */
[----:B------:R-:W-:Y:S01]  /*1b60*/  ISETP.GE.AND P0, PT, R8, RZ, PT ;  /* 0x000000ff0800720c */ /* 0x000fe20003f06270 */
[----:B------:R-:W-:-:S04]  /*1b70*/  IMAD.HI.U32 R8, R6, R35, RZ ;  /* 0x0000002306087227 */ /* 0x000fc800078e00ff */
[----:B------:R-:W-:Y:S02]  /*1b80*/  @!P3 IMAD.IADD R7, R7, 0x1, -R0 ;  /* 0x000000010707b824 */ /* 0x000fe400078e0a00 */
[C---:B------:R-:W-:Y:S02]  /*1b90*/  IMAD R37, R0.reuse, R4, R37 ;  /* 0x0000000400257224 */ /* 0x040fe400078e0225 */
[----:B------:R-:W-:Y:S02]  /*1ba0*/  IMAD.MOV R8, RZ, RZ, -R8 ;  /* 0x000000ffff087224 */ /* 0x000fe400078e0a08 */
[----:B------:R-:W-:Y:S01]  /*1bb0*/  @!P6 IMAD.IADD R33, R33, 0x1, -R0 ;  /* 0x000000012121e824 */ /* 0x000fe200078e0a00 */
[C---:B------:R-:W-:Y:S01]  /*1bc0*/  ISETP.GT.U32.AND P6, PT, R0.reuse, R7, PT ;  /* 0x000000070000720c */ /* 0x040fe20003fc4070 */
[----:B------:R-:W-:Y:S02]  /*1bd0*/  IMAD R35, R0, R8, R35 ;  /* 0x0000000800237224 */ /* 0x000fe400078e0223 */
[----:B------:R-:W-:-:S03]  /*1be0*/  IMAD.HI.U32 R8, R6, R41, RZ ;  /* 0x0000002906087227 */ /* 0x000fc600078e00ff */
[C---:B------:R-:W-:Y:S01]  /*1bf0*/  ISETP.GT.U32.AND P3, PT, R0.reuse, R35, PT ;  /* 0x000000230000720c */ /* 0x040fe20003f64070 */
[----:B------:R-:W-:Y:S02]  /*1c00*/  IMAD.MOV R8, RZ, RZ, -R8 ;  /* 0x000000ffff087224 */ /* 0x000fe400078e0a08 */
[----:B------:R-:W-:Y:S01]  /*1c10*/  @!P4 IMAD.MOV R29, RZ, RZ, -R29 ;  /* 0x000000ffff1dc224 */ /* 0x000fe200078e0a1d */
[C---:B------:R-:W-:Y:S01]  /*1c20*/  ISETP.GT.U32.AND P4, PT, R0.reuse, R33, PT ;  /* 0x000000210000720c */ /* 0x040fe20003f84070 */
[C---:B------:R-:W-:Y:S02]  /*1c30*/  IMAD R41, R0.reuse, R8, R41 ;  /* 0x0000000800297224 */ /* 0x040fe400078e0229 */
[----:B------:R-:W-:Y:S01]  /*1c40*/  @!P6 IMAD.IADD R7, R7, 0x1, -R0 ;  /* 0x000000010707e824 */ /* 0x000fe200078e0a00 */
[----:B------:R-:W-:Y:S01]  /*1c50*/  ISETP.GT.U32.AND P6, PT, R0, R37, PT ;  /* 0x000000250000720c */ /* 0x000fe20003fc4070 */
[----:B------:R-:W-:-:S04]  /*1c60*/  IMAD.HI.U32 R4, R6, R39, RZ ;  /* 0x0000002706047227 */ /* 0x000fc800078e00ff */
[--C-:B------:R-:W-:Y:S02]  /*1c70*/  @!P3 IMAD.IADD R35, R35, 0x1, -R0.reuse ;  /* 0x000000012323b824 */ /* 0x100fe400078e0a00 */
[----:B------:R-:W-:Y:S01]  /*1c80*/  @!P5 IMAD.MOV R27, RZ, RZ, -R27 ;  /* 0x000000ffff1bd224 */ /* 0x000fe200078e0a1b */
[----:B------:R-:W-:Y:S01]  /*1c90*/  ISETP.GE.AND P5, PT, R12, RZ, PT ;  /* 0x000000ff0c00720c */ /* 0x000fe20003fa6270 */
[--C-:B------:R-:W-:Y:S01]  /*1ca0*/  @!P4 IMAD.IADD R33, R33, 0x1, -R0.reuse ;  /* 0x000000012121c824 */ /* 0x100fe200078e0a00 */
[----:B------:R-:W-:Y:S01]  /*1cb0*/  ISETP.GE.AND P4, PT, R14, RZ, PT ;  /* 0x000000ff0e00720c */ /* 0x000fe20003f86270 */
[----:B------:R-:W-:Y:S01]  /*1cc0*/  IMAD.HI.U32 R12, R6, R45, RZ ;  /* 0x0000002d060c7227 */ /* 0x000fe200078e00ff */
[C---:B------:R-:W-:Y:S02]  /*1cd0*/  ISETP.GT.U32.AND P3, PT, R0.reuse, R35, PT ;  /* 0x000000230000720c */ /* 0x040fe40003f64070 */
[----:B------:R-:W-:Y:S01]  /*1ce0*/  LOP3.LUT R14, R5, 0x15, RZ, 0xfc, !PT ;  /* 0x00000015050e7812 */ /* 0x000fe200078efcff */
[----:B------:R-:W-:Y:S01]  /*1cf0*/  @!P6 IMAD.IADD R37, R37, 0x1, -R0 ;  /* 0x000000012525e824 */ /* 0x000fe200078e0a00 */
[----:B------:R-:W-:Y:S01]  /*1d00*/  ISETP.GT.U32.AND P6, PT, R0, R41, PT ;  /* 0x000000290000720c */ /* 0x000fe20003fc4070 */
[----:B------:R-:W-:Y:S01]  /*1d10*/  IMAD.MOV R4, RZ, RZ, -R4 ;  /* 0x000000ffff047224 */ /* 0x000fe200078e0a04 */
[----:B------:R-:W-:Y:S01]  /*1d20*/  IABS R47, R14 ;  /* 0x0000000e002f7213 */ /* 0x000fe20000000000 */
[----:B------:R-:W-:-:S02]  /*1d30*/  IMAD.MOV R12, RZ, RZ, -R12 ;  /* 0x000000ffff0c7224 */ /* 0x000fc400078e0a0c */
[----:B------:R-:W-:Y:S02]  /*1d40*/  IMAD R39, R0, R4, R39 ;  /* 0x0000000400277224 */ /* 0x000fe400078e0227 */
[----:B------:R-:W-:-:S04]  /*1d50*/  IMAD.HI.U32 R4, R6, R47, RZ ;  /* 0x0000002f06047227 */ /* 0x000fc800078e00ff */
[C---:B------:R-:W-:Y:S02]  /*1d60*/  IMAD R45, R0.reuse, R12, R45 ;  /* 0x0000000c002d7224 */ /* 0x040fe400078e022d */
[----:B------:R-:W-:Y:S01]  /*1d70*/  @!P6 IADD3 R41, PT, PT, R41, -R0, RZ ;  /* 0x800000002929e210 */ /* 0x000fe20007ffe0ff */
[----:B------:R-:W-:Y:S01]  /*1d80*/  @!P3 IMAD.IADD R35, R35, 0x1, -R0 ;  /* 0x000000012323b824 */ /* 0x000fe200078e0a00 */
[C---:B------:R-:W-:Y:S01]  /*1d90*/  ISETP.GT.U32.AND P6, PT, R0.reuse, R37, PT ;  /* 0x000000250000720c */ /* 0x040fe20003fc4070 */
[----:B------:R-:W-:Y:S01]  /*1da0*/  IMAD.MOV R4, RZ, RZ, -R4 ;  /* 0x000000ffff047224 */ /* 0x000fe200078e0a04 */
[----:B------:R-:W-:Y:S01]  /*1db0*/  ISETP.GT.U32.AND P3, PT, R0, R39, PT ;  /* 0x000000270000720c */ /* 0x000fe20003f64070 */
[----:B------:R-:W-:-:S04]  /*1dc0*/  IMAD.HI.U32 R10, R6, R43, RZ ;  /* 0x0000002b060a7227 */ /* 0x000fc800078e00ff */
[----:B------:R-:W-:Y:S02]  /*1dd0*/  IMAD.MOV.U32 R31, RZ, RZ, R7 ;  /* 0x000000ffff1f7224 */ /* 0x000fe400078e0007 */
[----:B------:R-:W-:Y:S02]  /*1de0*/  IMAD R7, R0, R4, R47 ;  /* 0x0000000400077224 */ /* 0x000fe400078e022f */
[----:B------:R-:W-:-:S04]  /*1df0*/  IMAD.HI.U32 R4, R6, R49, RZ ;  /* 0x0000003106047227 */ /* 0x000fc800078e00ff */
[----:B------:R-:W-:Y:S01]  /*1e00*/  @!P6 IMAD.IADD R37, R37, 0x1, -R0 ;  /* 0x000000012525e824 */ /* 0x000fe200078e0a00 */
[C---:B------:R-:W-:Y:S01]  /*1e10*/  ISETP.GT.U32.AND P6, PT, R0.reuse, R45, PT ;  /* 0x0000002d0000720c */ /* 0x040fe20003fc4070 */
[----:B------:R-:W-:Y:S02]  /*1e20*/  IMAD.MOV R10, RZ, RZ, -R10 ;  /* 0x000000ffff0a7224 */ /* 0x000fe400078e0a0a */
[----:B------:R-:W-:Y:S02]  /*1e30*/  IMAD.MOV R47, RZ, RZ, -R4 ;  /* 0x000000ffff2f7224 */ /* 0x000fe400078e0a04 */
[C---:B------:R-:W-:Y:S02]  /*1e40*/  IMAD R43, R0.reuse, R10, R43 ;  /* 0x0000000a002b7224 */ /* 0x040fe400078e022b */
[C---:B------:R-:W-:Y:S02]  /*1e50*/  IMAD R47, R0.reuse, R47, R49 ;  /* 0x0000002f002f7224 */ /* 0x040fe400078e0231 */
[----:B------:R-:W-:Y:S01]  /*1e60*/  @!P3 IMAD.IADD R39, R39, 0x1, -R0 ;  /* 0x000000012727b824 */ /* 0x000fe200078e0a00 */
[----:B------:R-:W-:Y:S01]  /*1e70*/  ISETP.GT.U32.AND P3, PT, R0, R43, PT ;  /* 0x0000002b0000720c */ /* 0x000fe20003f64070 */
[----:B------:R-:W-:-:S04]  /*1e80*/  IMAD.HI.U32 R4, R6, R53, RZ ;  /* 0x0000003506047227 */ /* 0x000fc800078e00ff */
[----:B------:R-:W-:Y:S01]  /*1e90*/  @!P6 IMAD.IADD R45, R45, 0x1, -R0 ;  /* 0x000000012d2de824 */ /* 0x000fe200078e0a00 */
[C---:B------:R-:W-:Y:S01]  /*1ea0*/  ISETP.GT.U32.AND P6, PT, R0.reuse, R47, PT ;  /* 0x0000002f0000720c */ /* 0x040fe20003fc4070 */
[----:B------:R-:W-:Y:S02]  /*1eb0*/  IMAD.MOV R4, RZ, RZ, -R4 ;  /* 0x000000ffff047224 */ /* 0x000fe400078e0a04 */
[----:B------:R-:W-:Y:S01]  /*1ec0*/  @!P2 IMAD.MOV R31, RZ, RZ, -R31 ;  /* 0x000000ffff1fa224 */ /* 0x000fe200078e0a1f */
[C---:B------:R-:W-:Y:S01]  /*1ed0*/  ISETP.GT.U32.AND P2, PT, R0.reuse, R41, PT ;  /* 0x000000290000720c */ /* 0x040fe20003f44070 */
[----:B------:R-:W-:Y:S02]  /*1ee0*/  IMAD R49, R0, R4, R53 ;  /* 0x0000000400317224 */ /* 0x000fe400078e0235 */
[----:B------:R-:W-:Y:S02]  /*1ef0*/  @!P3 IMAD.IADD R43, R43, 0x1, -R0 ;  /* 0x000000012b2bb824 */ /* 0x000fe400078e0a00 */
[----:B------:R-:W-:-:S03]  /*1f00*/  IMAD.HI.U32 R8, R6, R55, RZ ;  /* 0x0000003706087227 */ /* 0x000fc600078e00ff */
[C---:B------:R-:W-:Y:S01]  /*1f10*/  ISETP.GT.U32.AND P3, PT, R0.reuse, R43, PT ;  /* 0x0000002b0000720c */ /* 0x040fe20003f64070 */
[----:B------:R-:W-:Y:S01]  /*1f20*/  @!P6 IMAD.IADD R47, R47, 0x1, -R0 ;  /* 0x000000012f2fe824 */ /* 0x000fe200078e0a00 */
[C---:B------:R-:W-:Y:S01]  /*1f30*/  ISETP.GT.U32.AND P6, PT, R0.reuse, R49, PT ;  /* 0x000000310000720c */ /* 0x040fe20003fc4070 */
[----:B------:R-:W-:Y:S01]  /*1f40*/  @!P0 IMAD.MOV R33, RZ, RZ, -R33 ;  /* 0x000000ffff218224 */ /* 0x000fe200078e0a21 */
[----:B------:R-:W-:Y:S01]  /*1f50*/  ISETP.GT.U32.AND P0, PT, R0, R39, PT ;  /* 0x000000270000720c */ /* 0x000fe20003f04070 */
[----:B------:R-:W-:Y:S02]  /*1f60*/  IMAD.MOV R8, RZ, RZ, -R8 ;  /* 0x000000ffff087224 */ /* 0x000fe400078e0a08 */
[--C-:B------:R-:W-:Y:S01]  /*1f70*/  @!P2 IMAD.IADD R41, R41, 0x1, -R0.reuse ;  /* 0x000000012929a824 */ /* 0x100fe200078e0a00 */
[----:B------:R-:W-:Y:S01]  /*1f80*/  ISETP.GE.AND P2, PT, R16, RZ, PT ;  /* 0x000000ff1000720c */ /* 0x000fe20003f46270 */
[C---:B------:R-:W-:Y:S01]  /*1f90*/  IMAD R53, R0.reuse, R8, R55 ;  /* 0x0000000800357224 */ /* 0x040fe200078e0237 */
[----:B------:R-:W-:Y:S01]  /*1fa0*/  LOP3.LUT R16, R5, 0x19, RZ, 0xfc, !PT ;  /* 0x0000001905107812 */ /* 0x000fe200078efcff */
[----:B------:R-:W-:Y:S01]  /*1fb0*/  @!P1 IMAD.MOV R35, RZ, RZ, -R35 ;  /* 0x000000ffff239224 */ /* 0x000fe200078e0a23 */
[----:B------:R-:W-:Y:S01]  /*1fc0*/  ISETP.GT.U32.AND P1, PT, R0, R45, PT ;  /* 0x0000002d0000720c */ /* 0x000fe20003f24070 */
[--C-:B------:R-:W-:Y:S01]  /*1fd0*/  @!P3 IMAD.IADD R43, R43, 0x1, -R0.reuse ;  /* 0x000000012b2bb824 */ /* 0x100fe200078e0a00 */
[----:B------:R-:W-:Y:S01]  /*1fe0*/  ISETP.GE.AND P3, PT, R18, RZ, PT ;  /* 0x000000ff1200720c */ /* 0x000fe20003f66270 */
[--C-:B------:R-:W-:Y:S01]  /*1ff0*/  @!P6 IMAD.IADD R49, R49, 0x1, -R0.reuse ;  /* 0x000000013131e824 */ /* 0x100fe200078e0a00 */
[C---:B------:R-:W-:Y:S01]  /*2000*/  ISETP.GT.U32.AND P6, PT, R0.reuse, R53, PT ;  /* 0x000000350000720c */ /* 0x040fe20003fc4070 */
[--C-:B------:R-:W-:Y:S01]  /*2010*/  @!P0 IMAD.IADD R39, R39, 0x1, -R0.reuse ;  /* 0x0000000127278824 */ /* 0x100fe200078e0a00 */
[----:B------:R-:W-:Y:S01]  /*2020*/  LOP3.LUT R18, R5, 0x1a, RZ, 0xfc, !PT ;  /* 0x0000001a05127812 */ /* 0x000fe200078efcff */
[----:B------:R-:W-:Y:S01]  /*2030*/  @!P5 IMAD.MOV R37, RZ, RZ, -R37 ;  /* 0x000000ffff25d224 */ /* 0x000fe200078e0a25 */
[C---:B------:R-:W-:Y:S01]  /*2040*/  ISETP.GT.U32.AND P0, PT, R0.reuse, R7, PT ;  /* 0x000000070000720c */ /* 0x040fe20003f04070 */
[----:B------:R-:W-:Y:S01]  /*2050*/  @!P2 IMAD.MOV R41, RZ, RZ, -R41 ;  /* 0x000000ffff29a224 */ /* 0x000fe200078e0a29 */
[----:B------:R-:W-:Y:S01]  /*2060*/  IABS R55, R16 ;  /* 0x0000001000377213 */ /* 0x000fe20000000000 */
[----:B------:R-:W-:Y:S01]  /*2070*/  @!P4 IMAD.MOV R39, RZ, RZ, -R39 ;  /* 0x000000ffff27c224 */ /* 0x000fe200078e0a27 */
[----:B------:R-:W-:Y:S01]  /*2080*/  IABS R57, R18 ;  /* 0x0000001200397213 */ /* 0x000fe20000000000 */
[----:B------:R-:W-:Y:S01]  /*2090*/  @!P1 IMAD.IADD R45, R45, 0x1, -R0 ;  /* 0x000000012d2d9824 */ /* 0x000fe200078e0a00 */
[----:B------:R-:W-:Y:S01]  /*20a0*/  ISETP.GT.U32.AND P2, PT, R0, R49, PT ;  /* 0x000000310000720c */ /* 0x000fe20003f44070 */
[----:B------:R-:W-:-:S04]  /*20b0*/  IMAD.HI.U32 R4, R6, R55, RZ ;  /* 0x0000003706047227 */ /* 0x000fc800078e00ff */
[----:B------:R-:W-:-:S04]  /*20c0*/  IMAD.HI.U32 R8, R6, R57, RZ ;  /* 0x0000003906087227 */ /* 0x000fc800078e00ff */
[----:B------:R-:W-:Y:S01]  /*20d0*/  @!P6 IMAD.IADD R53, R53, 0x1, -R0 ;  /* 0x000000013535e824 */ /* 0x000fe200078e0a00 */
[----:B------:R-:W-:Y:S01]  /*20e0*/  ISETP.GT.U32.AND P6, PT, R0, R47, PT ;  /* 0x0000002f0000720c */ /* 0x000fe20003fc4070 */
[----:B------:R-:W-:Y:S02]  /*20f0*/  IMAD.MOV R12, RZ, RZ, -R4 ;  /* 0x000000ffff0c7224 */ /* 0x000fe400078e0a04 */
[----:B------:R-:W-:Y:S01]  /*2100*/  IMAD.HI.U32 R4, R6, R61, RZ ;  /* 0x0000003d06047227 */ /* 0x000fe200078e00ff */
[----:B------:R-:W-:-:S03]  /*2110*/  ISETP.GT.U32.AND P4, PT, R0, R53, PT ;  /* 0x000000350000720c */ /* 0x000fc60003f84070 */
[----:B------:R-:W-:Y:S02]  /*2120*/  IMAD.MOV R8, RZ, RZ, -R8 ;  /* 0x000000ffff087224 */ /* 0x000fe400078e0a08 */
[----:B------:R-:W-:Y:S01]  /*2130*/  @!P0 IMAD.IADD R7, R7, 0x1, -R0 ;  /* 0x0000000107078824 */ /* 0x000fe200078e0a00 */
[----:B------:R-:W-:Y:S01]  /*2140*/  ISETP.GE.AND P0, PT, R20, RZ, PT ;  /* 0x000000ff1400720c */ /* 0x000fe20003f06270 */
[C---:B------:R-:W-:Y:S01]  /*2150*/  IMAD R55, R0.reuse, R12, R55 ;  /* 0x0000000c00377224 */ /* 0x040fe200078e0237 */
[C---:B------:R-:W-:Y:S01]  /*2160*/  LOP3.LUT R20, R5.reuse, 0x1b, RZ, 0xfc, !PT ;  /* 0x0000001b05147812 */ /* 0x040fe200078efcff */
[----:B------:R-:W-:Y:S01]  /*2170*/  IMAD.MOV R12, RZ, RZ, -R4 ;  /* 0x000000ffff0c7224 */ /* 0x000fe200078e0a04 */
[C---:B------:R-:W-:Y:S01]  /*2180*/  ISETP.GT.U32.AND P5, PT, R0.reuse, R7, PT ;  /* 0x000000070000720c */ /* 0x040fe20003fa4070 */
[C---:B------:R-:W-:Y:S01]  /*2190*/  IMAD R57, R0.reuse, R8, R57 ;  /* 0x0000000800397224 */ /* 0x040fe200078e0239 */
[----:B------:R-:W-:Y:S01]  /*21a0*/  LOP3.LUT R8, R5, 0x1e, RZ, 0xfc, !PT ;  /* 0x0000001e05087812 */ /* 0x000fe200078efcff */
[----:B------:R-:W-:Y:S01]  /*21b0*/  IMAD R61, R0, R12, R61 ;  /* 0x0000000c003d7224 */ /* 0x000fe200078e023d */
[----:B------:R-:W-:Y:S01]  /*21c0*/  IABS R59, R20 ;  /* 0x00000014003b7213 */ /* 0x000fe20000000000 */
[----:B------:R-:W-:Y:S01]  /*21d0*/  IMAD.HI.U32 R4, R6, R63, RZ ;  /* 0x0000003f06047227 */ /* 0x000fe200078e00ff */
[----:B------:R-:W-:-:S02]  /*21e0*/  IABS R65, R8 ;  /* 0x0000000800417213 */ /* 0x000fc40000000000 */
[----:B------:R-:W-:Y:S01]  /*21f0*/  ISETP.GT.U32.AND P1, PT, R0, R57, PT ;  /* 0x000000390000720c */ /* 0x000fe20003f24070 */
[----:B------:R-:W-:Y:S01]  /*2200*/  IMAD.HI.U32 R10, R6, R59, RZ ;  /* 0x0000003b060a7227 */ /* 0x000fe200078e00ff */
[----:B------:R-:W-:-:S03]  /*2210*/  IADD3 R4, PT, PT, -R4, RZ, RZ ;  /* 0x000000ff04047210 */ /* 0x000fc60007ffe1ff */
[----:B------:R-:W-:Y:S01]  /*2220*/  @!P6 IMAD.IADD R47, R47, 0x1, -R0 ;  /* 0x000000012f2fe824 */ /* 0x000fe200078e0a00 */
[----:B------:R-:W-:Y:S01]  /*2230*/  ISETP.GT.U32.AND P6, PT, R0, R61, PT ;  /* 0x0000003d0000720c */ /* 0x000fe20003fc4070 */
[----:B------:R-:W-:-:S04]  /*2240*/  IMAD.HI.U32 R6, R6, R65, RZ ;  /* 0x0000004106067227 */ /* 0x000fc800078e00ff */
[----:B------:R-:W-:Y:S02]  /*2250*/  IMAD.MOV R10, RZ, RZ, -R10 ;  /* 0x000000ffff0a7224 */ /* 0x000fe400078e0a0a */
[----:B------:R-:W-:Y:S01]  /*2260*/  @!P3 IMAD.MOV R43, RZ, RZ, -R43 ;  /* 0x000000ffff2bb224 */ /* 0x000fe200078e0a2b */
[C---:B------:R-:W-:Y:S01]  /*2270*/  ISETP.GT.U32.AND P3, PT, R0.reuse, R55, PT ;  /* 0x000000370000720c */ /* 0x040fe20003f64070 */
[----:B------:R-:W-:Y:S02]  /*2280*/  IMAD.MOV R6, RZ, RZ, -R6 ;  /* 0x000000ffff067224 */ /* 0x000fe400078e0a06 */
[C---:B------:R-:W-:Y:S02]  /*2290*/  IMAD R59, R0.reuse, R10, R59 ;  /* 0x0000000a003b7224 */ /* 0x040fe400078e023b */
[C---:B------:R-:W-:Y:S02]  /*22a0*/  IMAD R63, R0.reuse, R4, R63 ;  /* 0x00000004003f7224 */ /* 0x040fe400078e023f */
[----:B------:R-:W-:-:S02]  /*22b0*/  IMAD R65, R0, R6, R65 ;  /* 0x0000000600417224 */ /* 0x000fc400078e0241 */
[--C-:B------:R-:W-:Y:S01]  /*22c0*/  @!P5 IMAD.IADD R7, R7, 0x1, -R0.reuse ;  /* 0x000000010707d824 */ /* 0x100fe200078e0a00 */
[----:B------:R-:W-:Y:S01]  /*22d0*/  ISETP.GT.U32.AND P5, PT, R0, R59, PT ;  /* 0x0000003b0000720c */ /* 0x000fe20003fa4070 */
[--C-:B------:R-:W-:Y:S01]  /*22e0*/  @!P2 IMAD.IADD R49, R49, 0x1, -R0.reuse ;  /* 0x000000013131a824 */ /* 0x100fe200078e0a00 */
[----:B------:R-:W-:Y:S01]  /*22f0*/  ISETP.GE.AND P2, PT, R14, RZ, PT ;  /* 0x000000ff0e00720c */ /* 0x000fe20003f46270 */
[--C-:B------:R-:W-:Y:S01]  /*2300*/  @!P4 IMAD.IADD R53, R53, 0x1, -R0.reuse ;  /* 0x000000013535c824 */ /* 0x100fe200078e0a00 */
[C---:B------:R-:W-:Y:S01]  /*2310*/  ISETP.GT.U32.AND P4, PT, R0.reuse, R63, PT ;  /* 0x0000003f0000720c */ /* 0x040fe20003f84070 */
[--C-:B------:R-:W-:Y:S01]  /*2320*/  @!P6 IMAD.IADD R61, R61, 0x1, -R0.reuse ;  /* 0x000000013d3de824 */ /* 0x100fe200078e0a00 */
[----:B------:R-:W-:Y:S01]  /*2330*/  ISETP.GT.U32.AND P6, PT, R0, R65, PT ;  /* 0x000000410000720c */ /* 0x000fe20003fc4070 */
[--C-:B------:R-:W-:Y:S01]  /*2340*/  @!P3 IMAD.IADD R55, R55, 0x1, -R0.reuse ;  /* 0x000000013737b824 */ /* 0x100fe200078e0a00 */
[----:B------:R-:W-:Y:S01]  /*2350*/  ISETP.GE.AND P3, PT, R22, RZ, PT ;  /* 0x000000ff1600720c */ /* 0x000fe20003f66270 */
[----:B------:R-:W-:Y:S01]  /*2360*/  @!P1 IMAD.IADD R57, R57, 0x1, -R0 ;  /* 0x0000000139399824 */ /* 0x000fe200078e0a00 */
[----:B------:R-:W-:Y:S01]  /*2370*/  ISETP.GE.AND P1, PT, R24, RZ, PT ;  /* 0x000000ff1800720c */ /* 0x000fe20003f26270 */
[----:B------:R-:W-:-:S02]  /*2380*/  IMAD.MOV.U32 R5, RZ, RZ, R7 ;  /* 0x000000ffff057224 */ /* 0x000fc400078e0007 */
[----:B------:R-:W-:Y:S01]  /*2390*/  @!P0 IMAD.MOV R45, RZ, RZ, -R45 ;  /* 0x000000ffff2d8224 */ /* 0x000fe200078e0a2d */
[C---:B------:R-:W-:Y:S01]  /*23a0*/  ISETP.GT.U32.AND P0, PT, R0.reuse, R55, PT ;  /* 0x000000370000720c */ /* 0x040fe20003f04070 */
[--C-:B------:R-:W-:Y:S01]  /*23b0*/  @!P5 IMAD.IADD R59, R59, 0x1, -R0.reuse ;  /* 0x000000013b3bd824 */ /* 0x100fe200078e0a00 */
[----:B------:R-:W-:Y:S01]  /*23c0*/  @!P2 IADD3 R5, PT, PT, -R5, RZ, RZ ;  /* 0x000000ff0505a210 */ /* 0x000fe20007ffe1ff */
[--C-:B------:R-:W-:Y:S01]  /*23d0*/  @!P4 IMAD.IADD R63, R63, 0x1, -R0.reuse ;  /* 0x000000013f3fc824 */ /* 0x100fe200078e0a00 */
[----:B------:R-:W-:Y:S01]  /*23e0*/  ISETP.GT.U32.AND P2, PT, R0, R57, PT ;  /* 0x000000390000720c */ /* 0x000fe20003f44070 */
[--C-:B------:R-:W-:Y:S01]  /*23f0*/  @!P6 IMAD.IADD R65, R65, 0x1, -R0.reuse ;  /* 0x000000014141e824 */ /* 0x100fe200078e0a00 */
[----:B------:R-:W-:Y:S01]  /*2400*/  ISETP.GE.AND P5, PT, R26, RZ, PT ;  /* 0x000000ff1a00720c */ /* 0x000fe20003fa6270 */
[----:B------:R-:W-:Y:S01]  /*2410*/  @!P3 IMAD.MOV R47, RZ, RZ, -R47 ;  /* 0x000000ffff2fb224 */ /* 0x000fe200078e0a2f */
[C---:B------:R-:W-:Y:S01]  /*2420*/  ISETP.GT.U32.AND P4, PT, R0.reuse, R59, PT ;  /* 0x0000003b0000720c */ /* 0x040fe20003f84070 */
[----:B------:R-:W-:Y:S01]  /*2430*/  @!P1 IMAD.MOV R49, RZ, RZ, -R49 ;  /* 0x000000ffff319224 */ /* 0x000fe200078e0a31 */
[----:B------:R-:W-:Y:S01]  /*2440*/  ISETP.GT.U32.AND P3, PT, R0, R61, PT ;  /* 0x0000003d0000720c */ /* 0x000fe20003f64070 */
[----:B------:R-:W-:Y:S01]  /*2450*/  VIADD R4, R252, 0xffffffff ;  /* 0xfffffffffc047836 */ /* 0x000fe20000000000 */
[C---:B------:R-:W-:Y:S01]  /*2460*/  ISETP.GT.U32.AND P1, PT, R0.reuse, R63, PT ;  /* 0x0000003f0000720c */ /* 0x040fe20003f24070 */
[--C-:B------:R-:W-:Y:S01]  /*2470*/  @!P0 IMAD.IADD R55, R55, 0x1, -R0.reuse ;  /* 0x0000000137378824 */ /* 0x100fe200078e0a00 */
[----:B------:R-:W-:Y:S01]  /*2480*/  ISETP.GT.U32.AND P6, PT, R0, R65, PT ;  /* 0x000000410000720c */ /* 0x000fe20003fc4070 */
[----:B------:R-:W1:Y:S01]  /*2490*/  LDC.64 R6, c[0x0][0x3a8] ;  /* 0x0000ea00ff067b82 */ /* 0x000e620000000a00 */
[----:B------:R-:W-:Y:S01]  /*24a0*/  ISETP.GE.AND P0, PT, R18, RZ, PT ;  /* 0x000000ff1200720c */ /* 0x000fe20003f06270 */
[--C-:B------:R-:W-:Y:S01]  /*24b0*/  @!P2 IMAD.IADD R57, R57, 0x1, -R0.reuse ;  /* 0x000000013939a824 */ /* 0x100fe200078e0a00 */
[----:B------:R-:W-:Y:S01]  /*24c0*/  ISETP.GE.AND P2, PT, R20, RZ, PT ;  /* 0x000000ff1400720c */ /* 0x000fe20003f46270 */
[----:B------:R-:W-:Y:S01]  /*24d0*/  @!P5 IMAD.MOV R53, RZ, RZ, -R53 ;  /* 0x000000ffff35d224 */ /* 0x000fe200078e0a35 */
[----:B------:R-:W-:Y:S01]  /*24e0*/  ISETP.GE.AND P5, PT, R16, RZ, PT ;  /* 0x000000ff1000720c */ /* 0x000fe20003fa6270 */
[--C-:B------:R-:W-:Y:S01]  /*24f0*/  @!P4 IMAD.IADD R59, R59, 0x1, -R0.reuse ;  /* 0x000000013b3bc824 */ /* 0x100fe200078e0a00 */
[----:B------:R-:W-:Y:S01]  /*2500*/  ISETP.GE.AND P4, PT, R28, RZ, PT ;  /* 0x000000ff1c00720c */ /* 0x000fe20003f86270 */
[--C-:B------:R-:W-:Y:S01]  /*2510*/  @!P3 IMAD.IADD R61, R61, 0x1, -R0.reuse ;  /* 0x000000013d3db824 */ /* 0x100fe200078e0a00 */
[----:B------:R-:W-:Y:S01]  /*2520*/  ISETP.GE.AND P3, PT, R30, RZ, PT ;  /* 0x000000ff1e00720c */ /* 0x000fe20003f66270 */
[--C-:B------:R-:W-:Y:S01]  /*2530*/  @!P1 IMAD.IADD R63, R63, 0x1, -R0.reuse ;  /* 0x000000013f3f9824 */ /* 0x100fe200078e0a00 */
[----:B------:R-:W-:Y:S01]  /*2540*/  ISETP.GE.AND P1, PT, R8, RZ, PT ;  /* 0x000000ff0800720c */ /* 0x000fe20003f26270 */
[----:B------:R-:W-:Y:S01]  /*2550*/  @!P6 IMAD.IADD R65, R65, 0x1, -R0 ;  /* 0x000000014141e824 */ /* 0x000fe200078e0a00 */
[----:B------:R-:W-:Y:S01]  /*2560*/  ISETP.GE.U32.AND P6, PT, R4, 0x7fffff80, PT ;  /* 0x7fffff800400780c */ /* 0x000fe20003fc6070 */
[----:B------:R-:W-:-:S02]  /*2570*/  VIADD R0, R252, 0xfffffffe ;  /* 0xfffffffefc007836 */ /* 0x000fc40000000000 */
[----:B------:R-:W-:Y:S02]  /*2580*/  VIADD R4, R252, 0xfffffffd ;  /* 0xfffffffdfc047836 */ /* 0x000fe40000000000 */
[----:B------:R-:W-:Y:S01]  /*2590*/  @!P0 IMAD.MOV R57, RZ, RZ, -R57 ;  /* 0x000000ffff398224 */ /* 0x000fe200078e0a39 */
[----:B------:R-:W-:Y:S01]  /*25a0*/  ISETP.GE.U32.AND P0, PT, R0, 0x7fffff7f, PT ;  /* 0x7fffff7f0000780c */ /* 0x000fe20003f06070 */
[----:B------:R-:W-:Y:S02]  /*25b0*/  VIADD R0, R252, 0xfffffffc ;  /* 0xfffffffcfc007836 */ /* 0x000fe40000000000 */
[----:B------:R-:W-:Y:S01]  /*25c0*/  @!P2 IMAD.MOV R59, RZ, RZ, -R59 ;  /* 0x000000ffff3ba224 */ /* 0x000fe200078e0a3b */
[----:B------:R-:W-:Y:S01]  /*25d0*/  ISETP.GE.U32.AND P2, PT, R4, 0x7fffff7e, PT ;  /* 0x7fffff7e0400780c */ /* 0x000fe20003f46070 */
[----:B------:R-:W-:Y:S01]  /*25e0*/  @!P5 IMAD.MOV R55, RZ, RZ, -R55 ;  /* 0x000000ffff37d224 */ /* 0x000fe200078e0a37 */
[----:B------:R-:W-:Y:S01]  /*25f0*/  ISETP.GE.U32.AND P5, PT, R0, 0x7fffff7d, PT ;  /* 0x7fffff7d0000780c */ /* 0x000fe20003fa6070 */
[----:B------:R-:W-:Y:S01]  /*2600*/  VIADD R4, R252, 0xfffffffb ;  /* 0xfffffffbfc047836 */ /* 0x000fe20000000000 */
[----:B------:R-:W-:Y:S01]  /*2610*/  LOP3.LUT R0, RZ, R51, RZ, 0x33, !PT ;  /* 0x00000033ff007212 */ /* 0x000fe200078e33ff */
[----:B------:R-:W-:Y:S01]  /*2620*/  @!P4 IMAD.MOV R61, RZ, RZ, -R61 ;  /* 0x000000ffff3dc224 */ /* 0x000fe200078e0a3d */
[----:B------:R-:W-:Y:S01]  /*2630*/  ISETP.NE.AND P4, PT, R51, RZ, PT ;  /* 0x000000ff3300720c */ /* 0x000fe20003f85270 */
[----:B------:R-:W-:Y:S01]  /*2640*/  @!P1 IMAD.MOV R65, RZ, RZ, -R65 ;  /* 0x000000ffff419224 */ /* 0x000fe200078e0a41 */
[----:B------:R-:W-:-:S02]  /*2650*/  @!P3 IADD3 R63, PT, PT, -R63, RZ, RZ ;  /* 0x000000ff3f3fb210 */ /* 0x000fc40007ffe1ff */
[----:B------:R-:W-:Y:S02]  /*2660*/  ISETP.GE.U32.AND P3, PT, R4, 0x7fffff7c, PT ;  /* 0x7fffff7c0400780c */ /* 0x000fe40003f66070 */
[C---:B------:R-:W-:Y:S02]  /*2670*/  SEL R4, R0.reuse, R59, !P4 ;  /* 0x0000003b00047207 */ /* 0x040fe40006000000 */
[C---:B------:R-:W-:Y:S02]  /*2680*/  SEL R244, R0.reuse, R5, !P4 ;  /* 0x0000000500f47207 */ /* 0x040fe40006000000 */
[C---:B------:R-:W-:Y:S01]  /*2690*/  SEL R8, R0.reuse, R61, !P4 ;  /* 0x0000003d00087207 */ /* 0x040fe20006000000 */
[----:B------:R2:W-:Y:S01]  /*26a0*/  STL [R1+0xa8], R4 ;  /* 0x0000a80401007387 */ /* 0x0005e20000100800 */
[C---:B------:R-:W-:Y:S02]  /*26b0*/  SEL R5, R0.reuse, R63, !P4 ;  /* 0x0000003f00057207 */ /* 0x040fe40006000000 */
[C---:B------:R-:W-:Y:S01]  /*26c0*/  SEL R215, R0.reuse, R215, !P4 ;  /* 0x000000d700d77207 */ /* 0x040fe20006000000 */
[----:B------:R3:W-:Y:S01]  /*26d0*/  STL [R1+0xac], R8 ;  /* 0x0000ac0801007387 */ /* 0x0007e20000100800 */
[----:B------:R-:W-:-:S02]  /*26e0*/  SEL R217, R0, R9, !P4 ;  /* 0x0000000900d97207 */ /* 0x000fc40006000000 */
[C---:B------:R-:W-:Y:S01]  /*26f0*/  SEL R219, R0.reuse, R11, !P4 ;  /* 0x0000000b00db7207 */ /* 0x040fe20006000000 */
[----:B------:R3:W-:Y:S01]  /*2700*/  STL [R1+0xc8], R5 ;  /* 0x0000c80501007387 */ /* 0x0007e20000100800 */
[C---:B------:R-:W-:Y:S02]  /*2710*/  SEL R221, R0.reuse, R13, !P4 ;  /* 0x0000000d00dd7207 */ /* 0x040fe40006000000 */
[C---:B------:R-:W-:Y:S02]  /*2720*/  SEL R223, R0.reuse, R15, !P4 ;  /* 0x0000000f00df7207 */ /* 0x040fe40006000000 */
[C---:B------:R-:W-:Y:S02]  /*2730*/  SEL R224, R0.reuse, R17, !P4 ;  /* 0x0000001100e07207 */ /* 0x040fe40006000000 */
[C---:B------:R-:W-:Y:S02]  /*2740*/  SEL R225, R0.reuse, R19, !P4 ;  /* 0x0000001300e17207 */ /* 0x040fe40006000000 */
[----:B------:R-:W-:-:S02]  /*2750*/  SEL R226, R0, R21, !P4 ;  /* 0x0000001500e27207 */ /* 0x000fc40006000000 */
[C---:B------:R-:W-:Y:S02]  /*2760*/  SEL R227, R0.reuse, R23, !P4 ;  /* 0x0000001700e37207 */ /* 0x040fe40006000000 */
        /* <DEDUP_REMOVED lines=17> */
[C---:B--2---:R-:W-:Y:S02]  /*2880*/  SEL R4, R0.reuse, R65, !P4 ;  /* 0x0000004100047207 */ /* 0x044fe40006000000 */
[----:B------:R-:W-:Y:S02]  /*2890*/  SEL R0, R0, R67, !P4 ;  /* 0x0000004300007207 */ /* 0x000fe40006000000 */
[----:B------:R-:W-:Y:S01]  /*28a0*/  ISETP.NE.U32.AND P1, PT, R3, RZ, PT ;  /* 0x000000ff0300720c */ /* 0x000fe20003f25070 */
[----:B------:R3:W-:Y:S04]  /*28b0*/  STL [R1+0xe8], R4 ;  /* 0x0000e80401007387 */ /* 0x0007e80000100800 */
[----:B------:R3:W-:Y:S01]  /*28c0*/  STL [R1+0x120], R0 ;  /* 0x0001200001007387 */ /* 0x0007e20000100800 */
[----:B-1----:R-:W-:Y:S07]  /*28d0*/  BRA.U UP0, `(.L_x_11) ;  /* 0x0000000100187547 */ /* 0x002fee000b800000 */
[----:B------:R-:W-:Y:S01]  /*28e0*/  ELECT P4, URZ, PT ;  /* 0x0000000000ff782f */ /* 0x000fe20003880000 */
[----:B---3--:R-:W-:Y:S01]  /*28f0*/  IMAD.MOV.U32 R0, RZ, RZ, 0x1 ;  /* 0x00000001ff007424 */ /* 0x008fe200078e00ff */
[----:B------:R-:W-:Y:S11]  /*2900*/  UVIRTCOUNT.DEALLOC.SMPOOL 0x80 ;  /* 0x000000800000784c */ /* 0x000ff60000000000 */
[----:B------:R-:W-:-:S04]  /*2910*/  @P4 MOV R4, 0x40 ;  /* 0x0000004000044802 */ /* 0x000fc80000000f00 */
[----:B------:R-:W-:-:S05]  /*2920*/  @P4 LEA R5, R32, R4, 0x18 ;  /* 0x0000000420054211 */ /* 0x000fca00078ec0ff */
[----:B------:R1:W-:Y:S02]  /*2930*/  @P4 STS.U8 [R5], R0 ;  /* 0x0000000005004388 */ /* 0x0003e40000000000 */
.L_x_11:
[----:B------:R-:W-:Y:S01]  /*2940*/  STTM.x64 tmem[UR9], RZ ;  /* 0x000000ff000079ed */ /* 0x000fe20008340009 */
[----:B------:R-:W2:Y:S02]  /*2950*/  FENCE.VIEW.ASYNC.T ;  /* 0x00000000000073c6 */ /* 0x000ea40000000200 */
[----:B--2---:R-:W-:Y:S01]  /*2960*/  VOTEU.ALL UP1, P1 ;  /* 0x0000000000ff7886 */ /* 0x004fe20000820000 */
[----:B------:R-:W-:Y:S01]  /*2970*/  UIADD3 UR10, UPT, UPT, UR7, 0x2c000, URZ ;  /* 0x0002c000070a7890 */ /* 0x000fe2000fffe0ff */
[----:B------:R-:W-:Y:S01]  /*2980*/  IMAD R2, R2, UR11, RZ ;  /* 0x0000000b02027c24 */ /* 0x000fe2000f8e02ff */
[----:B------:R-:W-:Y:S01]  /*2990*/  VOTEU.ALL UP2, P1 ;  /* 0x0000000000ff7886 */ /* 0x000fe20000840000 */
[----:B------:R-:W-:Y:S01]  /*29a0*/  IMAD.SHL.U32 R11, R6, 0x4, RZ ;  /* 0x00000004060b7824 */ /* 0x000fe200078e00ff */
[----:B------:R-:W-:-:S04]  /*29b0*/  @!UP1 UIADD3 UR12, UPT, UPT, -UR4, 0x100000, URZ ;  /* 0x00100000040c9890 */ /* 0x000fc8000fffe1ff */
[----:B------:R-:W-:Y:S02]  /*29c0*/  @!UP1 USHF.L.U32 UR13, UR12, 0xb, URZ ;  /* 0x0000000b0c0d9899 */ /* 0x000fe400080006ff */
[----:B------:R-:W-:Y:S01]  /*29d0*/  @!UP1 USHF.L.U32 UR12, UR12, 0x1, URZ ;  /* 0x000000010c0c9899 */ /* 0x000fe200080006ff */
[----:B------:R-:W-:Y:S01]  /*29e0*/  IMAD.SHL.U32 R9, R6, 0x2, RZ ;  /* 0x0000000206097824 */ /* 0x000fe200078e00ff */
[----:B------:R-:W-:-:S04]  /*29f0*/  @!UP1 UIADD3 UR4, UPT, UPT, -UR4, 0x100000, URZ ;  /* 0x0010000004049890 */ /* 0x000fc8000fffe1ff */
[----:B------:R-:W-:Y:S02]  /*2a00*/  @!UP1 USHF.L.U32 UR5, UR4, 0xb, URZ ;  /* 0x0000000b04059899 */ /* 0x000fe400080006ff */
[----:B------:R-:W-:Y:S01]  /*2a10*/  @!UP1 USHF.L.U32 UR4, UR4, 0x1, URZ ;  /* 0x0000000104049899 */ /* 0x000fe200080006ff */
[----:B------:R-:W-:Y:S01]  /*2a20*/  BAR.SYNC.DEFER_BLOCKING 0x0 ;  /* 0x0000000000007b1d */ /* 0x000fe20000010000 */
[----:B---3--:R-:W-:Y:S01]  /*2a30*/  LEA R4, P4, R2, UR16, 0x2 ;  /* 0x0000001002047c11 */ /* 0x008fe2000f8810ff */
[----:B------:R-:W-:Y:S01]  /*2a40*/  IMAD R13, R6, 0xc, RZ ;  /* 0x0000000c060d7824 */ /* 0x000fe200078e02ff */
[----:B------:R-:W-:Y:S01]  /*2a50*/  LEA R133, R3, UR7, 0x9 ;  /* 0x0000000703857c11 */ /* 0x000fe2000f8e48ff */
[----:B-1----:R-:W-:Y:S01]  /*2a60*/  VIADD R0, R252, 0xfffffffa ;  /* 0xfffffffafc007836 */ /* 0x002fe20000000000 */
[----:B------:R-:W-:Y:S01]  /*2a70*/  LEA.HI.X.SX32 R5, R2, UR17, 0x2, P4 ;  /* 0x0000001102057c11 */ /* 0x000fe2000a0f16ff */
[----:B------:R-:W-:Y:S01]  /*2a80*/  VOTEU.ALL UP1, P1 ;  /* 0x0000000000ff7886 */ /* 0x000fe20000820000 */
[----:B------:R-:W-:Y:S01]  /*2a90*/  IADD3 R16, P4, PT, R11, R4, RZ ;  /* 0x000000040b107210 */ /* 0x000fe20007f9e0ff */
[----:B------:R-:W-:Y:S01]  /*2aa0*/  STL [R1+0x46c], R132 ;  /* 0x00046c8401007387 */ /* 0x000fe20000100800 */
[----:B------:R-:W-:Y:S01]  /*2ab0*/  IMAD R37, R6, 0x24, RZ ;  /* 0x0000002406257824 */ /* 0x000fe200078e02ff */
[----:B------:R-:W-:Y:S01]  /*2ac0*/  IADD3 R34, PT, PT, R252, -0x26, RZ ;  /* 0xffffffdafc227810 */ /* 0x000fe20007ffe0ff */
[C---:B------:R-:W-:Y:S01]  /*2ad0*/  IMAD R45, R6.reuse, 0x28, RZ ;  /* 0x00000028062d7824 */ /* 0x040fe200078e02ff */
[C---:B------:R-:W-:Y:S01]  /*2ae0*/  LEA.HI.X.SX32 R17, R6.reuse, R5, 0x2, P4 ;  /* 0x0000000506117211 */ /* 0x040fe200020f16ff */
[----:B------:R-:W-:Y:S01]  /*2af0*/  IMAD R53, R6, 0x2c, RZ ;  /* 0x0000002c06357824 */ /* 0x000fe200078e02ff */
[----:B------:R-:W-:Y:S01]  /*2b00*/  ISETP.GE.U32.AND P4, PT, R0, 0x7fffff7b, PT ;  /* 0x7fffff7b0000780c */ /* 0x000fe20003f86070 */
[C---:B------:R-:W-:Y:S01]  /*2b10*/  VIADD R0, R252.reuse, 0xfffffff9 ;  /* 0xfffffff9fc007836 */ /* 0x040fe20000000000 */
[----:B------:R-:W-:Y:S01]  /*2b20*/  IADD3 R72, PT, PT, R252, -0x3a, RZ ;  /* 0xffffffc6fc487810 */ /* 0x000fe20007ffe0ff */
[----:B------:R1:W-:Y:S01]  /*2b30*/  STL.64 [R1+0x90], R16 ;  /* 0x0000901001007387 */ /* 0x0003e20000100a00 */
[----:B------:R-:W-:Y:S01]  /*2b40*/  IMAD R61, R6, 0x30, RZ ;  /* 0x00000030063d7824 */ /* 0x000fe200078e02ff */
[----:B------:R-:W-:Y:S01]  /*2b50*/  IADD3 R112, PT, PT, R252, -0x4d, RZ ;  /* 0xffffffb3fc707810 */ /* 0x000fe20007ffe0ff */
[----:B------:R-:W-:Y:S01]  /*2b60*/  IMAD R69, R6, 0x34, RZ ;  /* 0x0000003406457824 */ /* 0x000fe200078e02ff */
[----:B------:R-:W-:Y:S01]  /*2b70*/  IADD3 R152, PT, PT, R252, -0x61, RZ ;  /* 0xffffff9ffc987810 */ /* 0x000fe20007ffe0ff */
[C---:B------:R-:W-:Y:S01]  /*2b80*/  IMAD R77, R6.reuse, 0x38, RZ ;  /* 0x00000038064d7824 */ /* 0x040fe200078e02ff */
[----:B------:R-:W2:Y:S02]  /*2b90*/  FENCE.VIEW.ASYNC.S ;  /* 0x00000000000073c6 */ /* 0x000ea40000000000 */
[----:B--2---:R-:W2:Y:S02]  /*2ba0*/  @!UP1 SYNCS.EXCH.64 URZ, [UR10], UR12 ;  /* 0x0000000c0aff95b2 */ /* 0x004ea40008000100 */
[----:B--2---:R-:W-:Y:S01]  /*2bb0*/  BAR.SYNC.DEFER_BLOCKING 0x0 ;  /* 0x0000000000007b1d */ /* 0x004fe20000010000 */
[----:B------:R-:W-:-:S02]  /*2bc0*/  IMAD R85, R6, 0x3c, RZ ;  /* 0x0000003c06557824 */ /* 0x000fc400078e02ff */
[----:B------:R-:W-:Y:S02]  /*2bd0*/  VIADD R2, R252, 0xffffffef ;  /* 0xffffffeffc027836 */ /* 0x000fe40000000000 */
[C---:B------:R-:W-:Y:S02]  /*2be0*/  IMAD R101, R6.reuse, 0x44, RZ ;  /* 0x0000004406657824 */ /* 0x040fe400078e02ff */
[C---:B------:R-:W-:Y:S02]  /*2bf0*/  IMAD R109, R6.reuse, 0x48, RZ ;  /* 0x00000048066d7824 */ /* 0x040fe400078e02ff */
[C---:B------:R-:W-:Y:S02]  /*2c00*/  IMAD R117, R6.reuse, 0x4c, RZ ;  /* 0x0000004c06757824 */ /* 0x040fe400078e02ff */
[C---:B------:R-:W-:Y:S02]  /*2c10*/  IMAD R125, R6.reuse, 0x50, RZ ;  /* 0x00000050067d7824 */ /* 0x040fe400078e02ff */
[----:B------:R-:W-:-:S02]  /*2c20*/  IMAD R135, R6, 0x54, RZ ;  /* 0x0000005406877824 */ /* 0x000fc400078e02ff */
[C---:B------:R-:W-:Y:S02]  /*2c30*/  IMAD R143, R6.reuse, 0x58, RZ ;  /* 0x00000058068f7824 */ /* 0x040fe400078e02ff */
[C---:B------:R-:W-:Y:S02]  /*2c40*/  IMAD R151, R6.reuse, 0x5c, RZ ;  /* 0x0000005c06977824 */ /* 0x040fe400078e02ff */
[C---:B------:R-:W-:Y:S02]  /*2c50*/  IMAD R159, R6.reuse, 0x60, RZ ;  /* 0x00000060069f7824 */ /* 0x040fe400078e02ff */
[C---:B------:R-:W-:Y:S02]  /*2c60*/  IMAD R167, R6.reuse, 0x64, RZ ;  /* 0x0000006406a77824 */ /* 0x040fe400078e02ff */
[C---:B------:R-:W-:Y:S01]  /*2c70*/  IMAD R191, R6.reuse, 0x70, RZ ;  /* 0x0000007006bf7824 */ /* 0x040fe200078e02ff */
[----:B------:R2:W3:Y:S02]  /*2c80*/  @!UP2 SYNCS.EXCH.64 URZ, [UR7+0x2c008], UR4 ;  /* 0x02c0080407ffa5b2 */ /* 0x0004e40008000100 */
[----:B------:R-:W-:Y:S01]  /*2c90*/  @!PT LDS RZ, [RZ] ;  /* 0x00000000fffff984 */ /* 0x000fe20000000800 */
[----:B------:R-:W-:Y:S01]  /*2ca0*/  @!PT LDS RZ, [RZ] ;  /* 0x00000000fffff984 */ /* 0x000fe20000000800 */
[----:B------:R-:W-:Y:S01]  /*2cb0*/  @!PT LDS RZ, [RZ] ;  /* 0x00000000fffff984 */ /* 0x000fe20000000800 */
[----:B---3--:R-:W-:Y:S01]  /*2cc0*/  LDGSTS.E [R133], desc[UR22][R4.64], !P6 ;  /* 0x0000000004857fae */ /* 0x008fe2000f1a1016 */
[C---:B------:R-:W-:Y:S01]  /*2cd0*/  LEA R14, P6, R6.reuse, R4, 0x3 ;  /* 0x00000004060e7211 */ /* 0x040fe200078c18ff */
[----:B------:R-:W-:-:S02]  /*2ce0*/  IMAD R199, R6, 0x74, RZ ;  /* 0x0000007406c77824 */ /* 0x000fc400078e02ff */
[----:B------:R1:W-:Y:S01]  /*2cf0*/  LDGSTS.E [R133+0x4], desc[UR22][R16.64], !P0 ;  /* 0x0000400010857fae */ /* 0x0003e2000c1a1016 */
[----:B------:R-:W-:Y:S01]  /*2d00*/  LEA.HI.X.SX32 R15, R9, R5, 0x2, P6 ;  /* 0x00000005090f7211 */ /* 0x000fe200030f16ff */
[----:B------:R-:W-:Y:S01]  /*2d10*/  IMAD R9, R6, 0x3, RZ ;  /* 0x0000000306097824 */ /* 0x000fe200078e02ff */
[----:B------:R-:W-:Y:S01]  /*2d20*/  ISETP.GE.U32.AND P6, PT, R0, 0x7fffff7a, PT ;  /* 0x7fffff7a0000780c */ /* 0x000fe20003fc6070 */
[----:B------:R-:W-:Y:S02]  /*2d30*/  VIADD R0, R252, 0xfffffff8 ;  /* 0xfffffff8fc007836 */ /* 0x000fe40000000000 */
[----:B------:R3:W-:Y:S01]  /*2d40*/  STL.64 [R1+0x88], R14 ;  /* 0x0000880e01007387 */ /* 0x0007e20000100a00 */
[----:B------:R-:W-:Y:S01]  /*2d50*/  IMAD R207, R6, 0x78, RZ ;  /* 0x0000007806cf7824 */ /* 0x000fe200078e02ff */
[----:B--2---:R-:W2:Y:S01]  /*2d60*/  LDCU UR4, c[0x0][0x3b0] ;  /* 0x00007600ff0477ac */ /* 0x004ea20008000800 */
[----:B------:R-:W-:Y:S01]  /*2d70*/  VIADD R28, R252, 0xffffffde ;  /* 0xffffffdefc1c7836 */ /* 0x000fe20000000000 */
[----:B------:R3:W-:Y:S01]  /*2d80*/  LDGSTS.E [R133+0x8], desc[UR22][R14.64], !P2 ;  /* 0x000080000e857fae */ /* 0x0007e2000d1a1016 */
[----:B------:R-:W-:Y:S01]  /*2d90*/  ISETP.GE.U32.AND P2, PT, R0, 0x7fffff79, PT ;  /* 0x7fffff790000780c */ /* 0x000fe20003f46070 */
[----:B------:R-:W-:Y:S01]  /*2da0*/  VIADD R0, R252, 0xfffffff7 ;  /* 0xfffffff7fc007836 */ /* 0x000fe20000000000 */
[----:B-1----:R-:W-:Y:S01]  /*2db0*/  IADD3 R16, P0, PT, R13, R4, RZ ;  /* 0x000000040d107210 */ /* 0x002fe20007f1e0ff */
[----:B------:R-:W-:-:S02]  /*2dc0*/  IMAD R25, R6, 0x1e, RZ ;  /* 0x0000001e06197824 */ /* 0x000fc400078e02ff */
[C---:B------:R-:W-:Y:S01]  /*2dd0*/  IMAD R220, R6.reuse, 0x7c, RZ ;  /* 0x0000007c06dc7824 */ /* 0x040fe200078e02ff */
[-C--:B------:R-:W-:Y:S01]  /*2de0*/  LEA.HI.X.SX32 R17, R9, R5.reuse, 0x2, P0 ;  /* 0x0000000509117211 */ /* 0x080fe200000f16ff */
[C---:B------:R-:W-:Y:S01]  /*2df0*/  IMAD R9, R6.reuse, 0x5, RZ ;  /* 0x0000000506097824 */ /* 0x040fe200078e02ff */
[-C--:B------:R-:W-:Y:S01]  /*2e00*/  LEA R18, P0, R6, R4.reuse, 0x4 ;  /* 0x0000000406127211 */ /* 0x080fe200078020ff */
[----:B------:R-:W-:Y:S02]  /*2e10*/  VIADD R29, R252, 0xffffffdd ;  /* 0xffffffddfc1d7836 */ /* 0x000fe40000000000 */
[C---:B---3--:R-:W-:Y:S01]  /*2e20*/  IMAD R15, R6.reuse, 0x14, RZ ;  /* 0x00000014060f7824 */ /* 0x048fe200078e02ff */
[----:B------:R1:W-:Y:S01]  /*2e30*/  LDGSTS.E [R133+0xc], desc[UR22][R16.64], !P5 ;  /* 0x0000c00010857fae */ /* 0x0003e2000e9a1016 */
[----:B------:R-:W-:Y:S01]  /*2e40*/  LEA.HI.X.SX32 R19, R11, R5, 0x2, P0 ;  /* 0x000000050b137211 */ /* 0x000fe200000f16ff */
[----:B------:R-:W-:Y:S01]  /*2e50*/  IMAD.SHL.U32 R11, R6, 0x8, RZ ;  /* 0x00000008060b7824 */ /* 0x000fe200078e00ff */
[----:B------:R-:W-:Y:S01]  /*2e60*/  ISETP.GE.U32.AND P0, PT, R0, 0x7fffff78, PT ;  /* 0x7fffff780000780c */ /* 0x000fe20003f06070 */
[----:B------:R1:W-:Y:S01]  /*2e70*/  STL.64 [R1+0x80], R16 ;  /* 0x0000801001007387 */ /* 0x0003e20000100a00 */
[----:B------:R-:W-:Y:S01]  /*2e80*/  IADD3 R20, P5, PT, R15, R4, RZ ;  /* 0x000000040f147210 */ /* 0x000fe20007fbe0ff */
[----:B------:R-:W-:-:S02]  /*2e90*/  VIADD R0, R252, 0xfffffff6 ;  /* 0xfffffff6fc007836 */ /* 0x000fc40000000000 */
[----:B------:R3:W-:Y:S01]  /*2ea0*/  STL.64 [R1+0x78], R18 ;  /* 0x0000781201007387 */ /* 0x0007e20000100a00 */
[----:B------:R-:W-:Y:S01]  /*2eb0*/  LEA.HI.X.SX32 R21, R9, R5, 0x2, P5 ;  /* 0x0000000509157211 */ /* 0x000fe200028f16ff */
[----:B------:R-:W-:Y:S02]  /*2ec0*/  IMAD R9, R6, 0x6, RZ ;  /* 0x0000000606097824 */ /* 0x000fe400078e02ff */
[----:B------:R3:W-:Y:S01]  /*2ed0*/  LDGSTS.E [R133+0x10], desc[UR22][R18.64], !P3 ;  /* 0x0001000012857fae */ /* 0x0007e2000d9a1016 */
[----:B------:R-:W-:Y:S01]  /*2ee0*/  ISETP.GE.U32.AND P3, PT, R0, 0x7fffff77, PT ;  /* 0x7fffff770000780c */ /* 0x000fe20003f66070 */
[----:B------:R-:W-:Y:S02]  /*2ef0*/  VIADD R0, R252, 0xfffffff5 ;  /* 0xfffffff5fc007836 */ /* 0x000fe40000000000 */
[C---:B-1----:R-:W-:Y:S01]  /*2f00*/  IMAD R17, R6.reuse, 0x18, RZ ;  /* 0x0000001806117824 */ /* 0x042fe200078e02ff */
[----:B------:R1:W-:Y:S01]  /*2f10*/  STL.64 [R1+0x70], R20 ;  /* 0x0000701401007387 */ /* 0x0003e20000100a00 */
[----:B------:R-:W-:-:S02]  /*2f20*/  IMAD R27, R6, 0x1f, RZ ;  /* 0x0000001f061b7824 */ /* 0x000fc400078e02ff */
[----:B------:R-:W-:Y:S01]  /*2f30*/  VIADD R30, R252, 0xffffffdb ;  /* 0xffffffdbfc1e7836 */ /* 0x000fe20000000000 */
[----:B------:R1:W-:Y:S01]  /*2f40*/  LDGSTS.E [R133+0x14], desc[UR22][R20.64], !P4 ;  /* 0x0001400014857fae */ /* 0x0003e2000e1a1016 */
[----:B------:R-:W-:Y:S01]  /*2f50*/  ISETP.GE.U32.AND P4, PT, R0, 0x7fffff76, PT ;  /* 0x7fffff760000780c */ /* 0x000fe20003f86070 */
[----:B------:R-:W-:Y:S01]  /*2f60*/  VIADD R0, R252, 0xfffffff4 ;  /* 0xfffffff4fc007836 */ /* 0x000fe20000000000 */
[----:B---3--:R-:W-:Y:S01]  /*2f70*/  IADD3 R18, P5, PT, R17, R4, RZ ;  /* 0x0000000411127210 */ /* 0x008fe20007fbe0ff */
[C---:B------:R-:W-:Y:S02]  /*2f80*/  IMAD R35, R6.reuse, 0x84, RZ ;  /* 0x0000008406237824 */ /* 0x040fe400078e02ff */
[C---:B------:R-:W-:Y:S01]  /*2f90*/  IMAD R31, R6.reuse, 0x21, RZ ;  /* 0x00000021061f7824 */ /* 0x040fe200078e02ff */
[----:B------:R-:W-:Y:S01]  /*2fa0*/  LEA.HI.X.SX32 R19, R9, R5, 0x2, P5 ;  /* 0x0000000509137211 */ /* 0x000fe200028f16ff */
[C---:B------:R-:W-:Y:S02]  /*2fb0*/  IMAD R9, R6.reuse, 0x7, RZ ;  /* 0x0000000706097824 */ /* 0x040fe400078e02ff */
[----:B------:R-:W-:-:S02]  /*2fc0*/  IMAD R39, R6, 0x88, RZ ;  /* 0x0000008806277824 */ /* 0x000fc400078e02ff */
[----:B-1----:R-:W-:Y:S01]  /*2fd0*/  IMAD R21, R6, 0x1c, RZ ;  /* 0x0000001c06157824 */ /* 0x002fe200078e02ff */
[----:B------:R1:W-:Y:S01]  /*2fe0*/  STL.64 [R1+0x68], R18 ;  /* 0x0000681201007387 */ /* 0x0003e20000100a00 */
[----:B------:R-:W-:Y:S02]  /*2ff0*/  VIADD R20, R252, 0xffffffe0 ;  /* 0xffffffe0fc147836 */ /* 0x000fe40000000000 */
[----:B------:R-:W-:Y:S01]  /*3000*/  IMAD R33, R6, 0x22, RZ ;  /* 0x0000002206217824 */ /* 0x000fe200078e02ff */
[----:B------:R-:W-:Y:S01]  /*3010*/  IADD3 R22, P5, PT, R21, R4, RZ ;  /* 0x0000000415167210 */ /* 0x000fe20007fbe0ff */
[----:B------:R1:W-:Y:S01]  /*3020*/  LDGSTS.E [R133+0x18], desc[UR22][R18.64], !P6 ;  /* 0x0001800012857fae */ /* 0x0003e2000f1a1016 */
[----:B------:R-:W-:Y:S02]  /*3030*/  VIADD R36, R252, 0xffffffd8 ;  /* 0xffffffd8fc247836 */ /* 0x000fe40000000000 */
[----:B------:R-:W-:Y:S01]  /*3040*/  LEA.HI.X.SX32 R23, R9, R5, 0x2, P5 ;  /* 0x0000000509177211 */ /* 0x000fe200028f16ff */
[----:B------:R-:W-:Y:S01]  /*3050*/  IMAD R9, R6, 0x9, RZ ;  /* 0x0000000906097824 */ /* 0x000fe200078e02ff */
[----:B------:R-:W-:Y:S01]  /*3060*/  ISETP.GE.U32.AND P5, PT, R0, 0x7fffff75, PT ;  /* 0x7fffff750000780c */ /* 0x000fe20003fa6070 */
[----:B------:R-:W-:-:S02]  /*3070*/  VIADD R0, R252, 0xfffffff3 ;  /* 0xfffffff3fc007836 */ /* 0x000fc40000000000 */
[----:B------:R3:W-:Y:S01]  /*3080*/  STL.64 [R1+0x60], R22 ;  /* 0x0000601601007387 */ /* 0x0007e20000100a00 */
[----:B------:R-:W-:Y:S02]  /*3090*/  IMAD R41, R6, 0x90, RZ ;  /* 0x0000009006297824 */ /* 0x000fe400078e02ff */
[----:B------:R-:W-:Y:S01]  /*30a0*/  VIADD R40, R252, 0xffffffd7 ;  /* 0xffffffd7fc287836 */ /* 0x000fe20000000000 */
[-C--:B-1----:R-:W-:Y:S01]  /*30b0*/  LEA R18, P6, R6, R4.reuse, 0x5 ;  /* 0x0000000406127211 */ /* 0x082fe200078c28ff */
[----:B------:R3:W-:Y:S01]  /*30c0*/  LDGSTS.E [R133+0x1c], desc[UR22][R22.64], !P2 ;  /* 0x0001c00016857fae */ /* 0x0007e2000d1a1016 */
[----:B------:R-:W-:Y:S01]  /*30d0*/  ISETP.GE.U32.AND P2, PT, R0, 0x7fffff74, PT ;  /* 0x7fffff740000780c */ /* 0x000fe20003f46070 */
[----:B------:R-:W-:Y:S01]  /*30e0*/  VIADD R0, R252, 0xfffffff2 ;  /* 0xfffffff2fc007836 */ /* 0x000fe20000000000 */
[----:B------:R-:W-:Y:S01]  /*30f0*/  LEA.HI.X.SX32 R19, R11, R5, 0x2, P6 ;  /* 0x000000050b137211 */ /* 0x000fe200030f16ff */
[----:B------:R-:W-:Y:S01]  /*3100*/  IMAD R43, R6, 0x94, RZ ;  /* 0x00000094062b7824 */ /* 0x000fe200078e02ff */
[----:B------:R-:W-:Y:S01]  /*3110*/  IADD3 R10, P6, PT, R37, R4, RZ ;  /* 0x00000004250a7210 */ /* 0x000fe20007fde0ff */
[----:B------:R-:W-:-:S02]  /*3120*/  VIADD R42, R252, 0xffffffd5 ;  /* 0xffffffd5fc2a7836 */ /* 0x000fc40000000000 */
[----:B------:R1:W-:Y:S01]  /*3130*/  STL.64 [R1+0x58], R18 ;  /* 0x0000581201007387 */ /* 0x0003e20000100a00 */
[-C--:B------:R-:W-:Y:S01]  /*3140*/  LEA.HI.X.SX32 R11, R9, R5.reuse, 0x2, P6 ;  /* 0x00000005090b7211 */ /* 0x080fe200030f16ff */
[----:B------:R-:W-:Y:S01]  /*3150*/  IMAD R9, R6, 0xa, RZ ;  /* 0x0000000a06097824 */ /* 0x000fe200078e02ff */
[-C--:B---3--:R-:W-:Y:S01]  /*3160*/  IADD3 R22, P6, PT, R45, R4.reuse, RZ ;  /* 0x000000042d167210 */ /* 0x088fe20007fde0ff */
[----:B------:R1:W-:Y:S01]  /*3170*/  LDGSTS.E [R133+0x20], desc[UR22][R18.64], !P0 ;  /* 0x0002000012857fae */ /* 0x0003e2000c1a1016 */
[----:B------:R-:W-:Y:S01]  /*3180*/  ISETP.GE.U32.AND P0, PT, R0, 0x7fffff73, PT ;  /* 0x7fffff730000780c */ /* 0x000fe20003f06070 */
[----:B------:R-:W-:Y:S01]  /*3190*/  VIADD R0, R252, 0xfffffff1 ;  /* 0xfffffff1fc007836 */ /* 0x000fe20000000000 */
[----:B------:R-:W-:Y:S01]  /*31a0*/  LEA.HI.X.SX32 R23, R9, R5, 0x2, P6 ;  /* 0x0000000509177211 */ /* 0x000fe200030f16ff */
[----:B------:R3:W-:Y:S01]  /*31b0*/  STL.64 [R1+0x50], R10 ;  /* 0x0000500a01007387 */ /* 0x0007e20000100a00 */
[C---:B------:R-:W-:Y:S02]  /*31c0*/  IMAD R9, R6.reuse, 0xd, RZ ;  /* 0x0000000d06097824 */ /* 0x040fe400078e02ff */
[----:B------:R-:W-:Y:S01]  /*31d0*/  IMAD R47, R6, 0x9c, RZ ;  /* 0x0000009c062f7824 */ /* 0x000fe200078e02ff */
[----:B------:R3:W-:Y:S01]  /*31e0*/  LDGSTS.E [R133+0x24], desc[UR22][R10.64], !P3 ;  /* 0x000240000a857fae */ /* 0x0007e2000d9a1016 */
[----:B------:R-:W-:Y:S01]  /*31f0*/  ISETP.GE.U32.AND P3, PT, R0, 0x7fffff72, PT ;  /* 0x7fffff720000780c */ /* 0x000fe20003f66070 */
[C---:B------:R-:W-:Y:S01]  /*3200*/  VIADD R0, R252.reuse, 0xfffffff0 ;  /* 0xfffffff0fc007836 */ /* 0x040fe20000000000 */
[----:B-1----:R-:W-:Y:S01]  /*3210*/  IADD3 R18, P6, PT, R53, R4, RZ ;  /* 0x0000000435127210 */ /* 0x002fe20007fde0ff */
[----:B------:R-:W-:Y:S01]  /*3220*/  STL.64 [R1+0x48], R22 ;  /* 0x0000481601007387 */ /* 0x000fe20000100a00 */
[----:B------:R-:W-:-:S02]  /*3230*/  VIADD R46, R252, 0xffffffd4 ;  /* 0xffffffd4fc2e7836 */ /* 0x000fc40000000000 */
[----:B------:R-:W-:Y:S01]  /*3240*/  IMAD R49, R6, 0xa0, RZ ;  /* 0x000000a006317824 */ /* 0x000fe200078e02ff */
[----:B------:R-:W-:Y:S01]  /*3250*/  LDGSTS.E [R133+0x28], desc[UR22][R22.64], !P4 ;  /* 0x0002800016857fae */ /* 0x000fe2000e1a1016 */
[----:B------:R-:W-:Y:S01]  /*3260*/  ISETP.GE.U32.AND P4, PT, R0, 0x7fffff71, PT ;  /* 0x7fffff710000780c */ /* 0x000fe20003f86070 */
[----:B------:R-:W-:Y:S02]  /*3270*/  VIADD R0, R252, 0xffffffee ;  /* 0xffffffeefc007836 */ /* 0x000fe40000000000 */
[----:B---3--:R-:W-:Y:S02]  /*3280*/  IMAD R11, R6, 0xb, RZ ;  /* 0x0000000b060b7824 */ /* 0x008fe400078e02ff */
[----:B------:R-:W-:Y:S02]  /*3290*/  VIADD R48, R252, 0xffffffd2 ;  /* 0xffffffd2fc307836 */ /* 0x000fe40000000000 */
[C---:B------:R-:W-:Y:S01]  /*32a0*/  IMAD R55, R6.reuse, 0xa8, RZ ;  /* 0x000000a806377824 */ /* 0x040fe200078e02ff */
[----:B------:R-:W-:Y:S01]  /*32b0*/  LEA.HI.X.SX32 R19, R11, R5, 0x2, P6 ;  /* 0x000000050b137211 */ /* 0x000fe200030f16ff */
[----:B------:R-:W-:Y:S01]  /*32c0*/  IMAD R11, R6, 0xe, RZ ;  /* 0x0000000e060b7824 */ /* 0x000fe200078e02ff */
[----:B------:R-:W-:Y:S01]  /*32d0*/  ISETP.GE.U32.AND P6, PT, R2, 0x7fffff70, PT ;  /* 0x7fffff700200780c */ /* 0x000fe20003fc6070 */
[----:B------:R-:W-:-:S02]  /*32e0*/  VIADD R2, R252, 0xffffffed ;  /* 0xffffffedfc027836 */ /* 0x000fc40000000000 */
[----:B------:R1:W-:Y:S01]  /*32f0*/  STL.64 [R1+0x40], R18 ;  /* 0x0000401201007387 */ /* 0x0003e20000100a00 */
[----:B------:R-:W-:Y:S02]  /*3300*/  VIADD R52, R252, 0xffffffd1 ;  /* 0xffffffd1fc347836 */ /* 0x000fe40000000000 */
[C---:B------:R-:W-:Y:S01]  /*3310*/  IMAD R57, R6.reuse, 0xac, RZ ;  /* 0x000000ac06397824 */ /* 0x040fe200078e02ff */
[----:B------:R1:W-:Y:S01]  /*3320*/  LDGSTS.E [R133+0x2c], desc[UR22][R18.64], !P5 ;  /* 0x0002c00012857fae */ /* 0x0003e2000e9a1016 */
[----:B------:R-:W-:Y:S02]  /*3330*/  IMAD R51, R6, 0x2b, RZ ;  /* 0x0000002b06337824 */ /* 0x000fe400078e02ff */
[----:B------:R-:W-:Y:S02]  /*3340*/  VIADD R54, R252, 0xffffffcf ;  /* 0xffffffcffc367836 */ /* 0x000fe40000000000 */
[----:B------:R-:W-:Y:S02]  /*3350*/  IMAD R59, R6, 0xb4, RZ ;  /* 0x000000b4063b7824 */ /* 0x000fe400078e02ff */
[----:B------:R-:W-:-:S02]  /*3360*/  VIADD R58, R252, 0xffffffce ;  /* 0xffffffcefc3a7836 */ /* 0x000fc40000000000 */
[----:B------:R-:W-:Y:S02]  /*3370*/  IMAD R63, R6, 0xb8, RZ ;  /* 0x000000b8063f7824 */ /* 0x000fe400078e02ff */
[----:B------:R-:W-:Y:S01]  /*3380*/  VIADD R60, R252, 0xffffffcc ;  /* 0xffffffccfc3c7836 */ /* 0x000fe20000000000 */
[-C--:B-1----:R-:W-:Y:S01]  /*3390*/  IADD3 R18, P5, PT, R61, R4.reuse, RZ ;  /* 0x000000043d127210 */ /* 0x082fe20007fbe0ff */
[----:B------:R-:W-:Y:S02]  /*33a0*/  IMAD R65, R6, 0xc0, RZ ;  /* 0x000000c006417824 */ /* 0x000fe400078e02ff */
[----:B------:R-:W-:Y:S01]  /*33b0*/  VIADD R64, R252, 0xffffffcb ;  /* 0xffffffcbfc407836 */ /* 0x000fe20000000000 */
[----:B------:R-:W-:Y:S01]  /*33c0*/  LEA.HI.X.SX32 R19, R13, R5, 0x2, P5 ;  /* 0x000000050d137211 */ /* 0x000fe200028f16ff */
[----:B------:R-:W-:Y:S01]  /*33d0*/  IMAD R67, R6, 0xc4, RZ ;  /* 0x000000c406437824 */ /* 0x000fe200078e02ff */
[----:B------:R-:W-:Y:S01]  /*33e0*/  IADD3 R22, P5, PT, R69, R4, RZ ;  /* 0x0000000445167210 */ /* 0x000fe20007fbe0ff */
[----:B------:R-:W-:-:S02]  /*33f0*/  VIADD R66, R252, 0xffffffc9 ;  /* 0xffffffc9fc427836 */ /* 0x000fc40000000000 */
[----:B------:R1:W-:Y:S01]  /*3400*/  LDGSTS.E [R133+0x30], desc[UR22][R18.64], !P2 ;  /* 0x0003000012857fae */ /* 0x0003e2000d1a1016 */
[-C--:B------:R-:W-:Y:S01]  /*3410*/  LEA.HI.X.SX32 R23, R9, R5.reuse, 0x2, P5 ;  /* 0x0000000509177211 */ /* 0x080fe200028f16ff */
[C---:B------:R-:W-:Y:S01]  /*3420*/  IMAD R9, R6.reuse, 0xf, RZ ;  /* 0x0000000f06097824 */ /* 0x040fe200078e02ff */
[-C--:B------:R-:W-:Y:S01]  /*3430*/  IADD3 R12, P2, PT, R77, R4.reuse, RZ ;  /* 0x000000044d0c7210 */ /* 0x080fe20007f5e0ff */
[----:B------:R1:W-:Y:S01]  /*3440*/  STL.64 [R1+0x38], R18 ;  /* 0x0000381201007387 */ /* 0x0003e20000100a00 */
[----:B------:R-:W-:Y:S02]  /*3450*/  IMAD R71, R6, 0xcc, RZ ;  /* 0x000000cc06477824 */ /* 0x000fe400078e02ff */
[----:B------:R-:W-:Y:S01]  /*3460*/  LEA.HI.X.SX32 R13, R11, R5, 0x2, P2 ;  /* 0x000000050b0d7211 */ /* 0x000fe200010f16ff */
[----:B------:R3:W-:Y:S01]  /*3470*/  LDGSTS.E [R133+0x34], desc[UR22][R22.64], !P0 ;  /* 0x0003400016857fae */ /* 0x0007e2000c1a1016 */
[----:B------:R-:W-:Y:S01]  /*3480*/  ISETP.GE.U32.AND P0, PT, R0, 0x7fffff6f, PT ;  /* 0x7fffff6f0000780c */ /* 0x000fe20003f06070 */
[----:B------:R-:W-:Y:S01]  /*3490*/  IMAD R11, R6, 0x12, RZ ;  /* 0x00000012060b7824 */ /* 0x000fe200078e02ff */
[----:B------:R-:W-:Y:S01]  /*34a0*/  IADD3 R0, PT, PT, R252, -0x14, RZ ;  /* 0xffffffecfc007810 */ /* 0x000fe20007ffe0ff */
[----:B------:R3:W-:Y:S01]  /*34b0*/  STL.64 [R1+0x30], R22 ;  /* 0x0000301601007387 */ /* 0x0007e20000100a00 */
[----:B------:R-:W-:Y:S01]  /*34c0*/  ISETP.GE.U32.AND P2, PT, R2, 0x7fffff6e, PT ;  /* 0x7fffff6e0200780c */ /* 0x000fe20003f46070 */
[----:B------:R-:W-:Y:S01]  /*34d0*/  IMAD R2, R6, 0x68, RZ ;  /* 0x0000006806027824 */ /* 0x000fe200078e02ff */
[----:B-1----:R-:W-:Y:S01]  /*34e0*/  IADD3 R18, P5, PT, R85, R4, RZ ;  /* 0x0000000455127210 */ /* 0x002fe20007fbe0ff */
[----:B------:R1:W-:Y:S01]  /*34f0*/  STL.64 [R1+0x28], R12 ;  /* 0x0000280c01007387 */ /* 0x0003e20000100a00 */
[----:B------:R-:W-:-:S02]  /*3500*/  VIADD R70, R252, 0xffffffc8 ;  /* 0xffffffc8fc467836 */ /* 0x000fc40000000000 */
[----:B------:R-:W-:Y:S01]  /*3510*/  LEA.HI.X.SX32 R19, R9, R5, 0x2, P5 ;  /* 0x0000000509137211 */ /* 0x000fe200028f16ff */
[----:B------:R1:W-:Y:S01]  /*3520*/  LDGSTS.E [R133+0x38], desc[UR22][R12.64], !P3 ;  /* 0x000380000c857fae */ /* 0x0003e2000d9a1016 */
[----:B------:R-:W-:Y:S01]  /*3530*/  ISETP.GE.U32.AND P5, PT, R0, 0x7fffff6d, PT ;  /* 0x7fffff6d0000780c */ /* 0x000fe20003fa6070 */
[----:B------:R-:W-:Y:S02]  /*3540*/  IMAD.SHL.U32 R9, R6, 0x10, RZ ;  /* 0x0000001006097824 */ /* 0x000fe400078e00ff */
[C---:B------:R-:W-:Y:S01]  /*3550*/  VIADD R0, R252.reuse, 0xffffffeb ;  /* 0xffffffebfc007836 */ /* 0x040fe20000000000 */
[----:B------:R4:W-:Y:S01]  /*3560*/  LDGSTS.E [R133+0x3c], desc[UR22][R18.64], !P4 ;  /* 0x0003c00012857fae */ /* 0x0009e2000e1a1016 */
[----:B---3--:R-:W-:Y:S02]  /*3570*/  VIADD R22, R252, 0xffffffdf ;  /* 0xffffffdffc167836 */ /* 0x008fe40000000000 */
[----:B------:R-:W-:Y:S01]  /*3580*/  IMAD R23, R6, 0x1d, RZ ;  /* 0x0000001d06177824 */ /* 0x000fe200078e02ff */
[----:B------:R4:W-:Y:S01]  /*3590*/  STL.64 [R1+0x20], R18 ;  /* 0x0000201201007387 */ /* 0x0009e20000100a00 */
[----:B------:R-:W-:Y:S01]  /*35a0*/  ISETP.GE.U32.AND P4, PT, R0, 0x7fffff6c, PT ;  /* 0x7fffff6c0000780c */ /* 0x000fe20003f86070 */
[----:B------:R-:W-:Y:S01]  /*35b0*/  VIADD R0, R252, 0xffffffea ;  /* 0xffffffeafc007836 */ /* 0x000fe20000000000 */
[C---:B-1----:R-:W-:Y:S01]  /*35c0*/  LEA R12, P3, R6.reuse, R4, 0x6 ;  /* 0x00000004060c7211 */ /* 0x042fe200078630ff */
[----:B------:R-:W-:-:S02]  /*35d0*/  IMAD R73, R6, 0xd0, RZ ;  /* 0x000000d006497824 */ /* 0x000fc400078e02ff */
[C---:B------:R-:W-:Y:S01]  /*35e0*/  IMAD R79, R6.reuse, 0xd8, RZ ;  /* 0x000000d8064f7824 */ /* 0x040fe200078e02ff */
[-C--:B------:R-:W-:Y:S01]  /*35f0*/  LEA.HI.X.SX32 R13, R9, R5.reuse, 0x2, P3 ;  /* 0x00000005090d7211 */ /* 0x080fe200018f16ff */
[----:B------:R-:W-:Y:S02]  /*3600*/  IMAD R9, R6, 0x11, RZ ;  /* 0x0000001106097824 */ /* 0x000fe400078e02ff */
[----:B------:R-:W-:Y:S01]  /*3610*/  VIADD R76, R252, 0xffffffc5 ;  /* 0xffffffc5fc4c7836 */ /* 0x000fe20000000000 */
[----:B----4-:R-:W-:Y:S01]  /*3620*/  IADD3 R18, P3, PT, R101, R4, RZ ;  /* 0x0000000465127210 */ /* 0x010fe20007f7e0ff */
[----:B------:R1:W-:Y:S01]  /*3630*/  STL.64 [R1+0x18], R12 ;  /* 0x0000180c01007387 */ /* 0x0003e20000100a00 */
[----:B------:R-:W-:Y:S02]  /*3640*/  IMAD R81, R6, 0xdc, RZ ;  /* 0x000000dc06517824 */ /* 0x000fe400078e02ff */
[----:B------:R-:W-:Y:S01]  /*3650*/  LEA.HI.X.SX32 R19, R9, R5, 0x2, P3 ;  /* 0x0000000509137211 */ /* 0x000fe200018f16ff */
[----:B------:R1:W-:Y:S01]  /*3660*/  LDGSTS.E [R133+0x40], desc[UR22][R12.64], !P6 ;  /* 0x000400000c857fae */ /* 0x0003e2000f1a1016 */
[----:B------:R-:W-:Y:S01]  /*3670*/  ISETP.GE.U32.AND P3, PT, R0, 0x7fffff6b, PT ;  /* 0x7fffff6b0000780c */ /* 0x000fe20003f66070 */
[----:B------:R-:W-:-:S02]  /*3680*/  VIADD R0, R252, 0xffffffe9 ;  /* 0xffffffe9fc007836 */ /* 0x000fc40000000000 */
[----:B------:R3:W-:Y:S01]  /*3690*/  LDGSTS.E [R133+0x44], desc[UR22][R18.64], !P0 ;  /* 0x0004400012857fae */ /* 0x0007e2000c1a1016 */
[C---:B------:R-:W-:Y:S01]  /*36a0*/  IMAD R9, R6.reuse, 0x13, RZ ;  /* 0x0000001306097824 */ /* 0x040fe200078e02ff */
[-C--:B------:R-:W-:Y:S01]  /*36b0*/  IADD3 R10, P0, PT, R117, R4.reuse, RZ ;  /* 0x00000004750a7210 */ /* 0x080fe20007f1e0ff */
[----:B------:R-:W-:Y:S01]  /*36c0*/  IMAD R75, R6, 0x37, RZ ;  /* 0x00000037064b7824 */ /* 0x000fe200078e02ff */
[----:B------:R3:W-:Y:S01]  /*36d0*/  STL.64 [R1+0x10], R18 ;  /* 0x0000101201007387 */ /* 0x0007e20000100a00 */
[----:B------:R-:W-:Y:S02]  /*36e0*/  VIADD R78, R252, 0xffffffc3 ;  /* 0xffffffc3fc4e7836 */ /* 0x000fe40000000000 */
[----:B------:R-:W-:Y:S01]  /*36f0*/  IMAD R83, R6, 0xe4, RZ ;  /* 0x000000e406537824 */ /* 0x000fe200078e02ff */
[-C--:B-1----:R-:W-:Y:S01]  /*3700*/  IADD3 R12, P6, PT, R109, R4.reuse, RZ ;  /* 0x000000046d0c7210 */ /* 0x082fe20007fde0ff */
[----:B------:R-:W-:Y:S02]  /*3710*/  VIADD R82, R252, 0xffffffc2 ;  /* 0xffffffc2fc527836 */ /* 0x000fe40000000000 */
[----:B------:R-:W-:Y:S01]  /*3720*/  IMAD R87, R6, 0xe8, RZ ;  /* 0x000000e806577824 */ /* 0x000fe200078e02ff */
[-C--:B------:R-:W-:Y:S01]  /*3730*/  LEA.HI.X.SX32 R13, R11, R5.reuse, 0x2, P6 ;  /* 0x000000050b0d7211 */ /* 0x080fe200030f16ff */
[----:B------:R-:W-:Y:S01]  /*3740*/  VIADD R84, R252, 0xffffffc0 ;  /* 0xffffffc0fc547836 */ /* 0x000fe20000000000 */
[----:B------:R-:W-:Y:S01]  /*3750*/  ISETP.GE.U32.AND P6, PT, R0, 0x7fffff6a, PT ;  /* 0x7fffff6a0000780c */ /* 0x000fe20003fc6070 */
[----:B------:R-:W-:Y:S01]  /*3760*/  VIADD R0, R252, 0xffffffe8 ;  /* 0xffffffe8fc007836 */ /* 0x000fe20000000000 */
[-C--:B------:R-:W-:Y:S01]  /*3770*/  LEA.HI.X.SX32 R11, R9, R5.reuse, 0x2, P0 ;  /* 0x00000005090b7211 */ /* 0x080fe200000f16ff */
[----:B------:R1:W-:Y:S01]  /*3780*/  LDGSTS.E [R133+0x48], desc[UR22][R12.64], !P2 ;  /* 0x000480000c857fae */ /* 0x0003e2000d1a1016 */
[-C--:B------:R-:W-:Y:S01]  /*3790*/  IADD3 R250, P0, PT, R125, R4.reuse, RZ ;  /* 0x000000047dfa7210 */ /* 0x080fe20007f1e0ff */
[----:B------:R-:W-:Y:S01]  /*37a0*/  IMAD R9, R6, 0x15, RZ ;  /* 0x0000001506097824 */ /* 0x000fe200078e02ff */
        /* <DEDUP_REMOVED lines=8> */
[----:B------:R-:W-:Y:S01]  /*3830*/  LDGSTS.E [R133+0x50], desc[UR22][R250.64], !P4 ;  /* 0x00050000fa857fae */ /* 0x000fe2000e1a1016 */
[-C--:B------:R-:W-:Y:S01]  /*3840*/  LEA.HI.X.SX32 R249, R9, R5.reuse, 0x2, P5 ;  /* 0x0000000509f97211 */ /* 0x080fe200028f16ff */
[----:B------:R-:W-:Y:S01]  /*3850*/  IMAD R9, R6, 0x16, RZ ;  /* 0x0000001606097824 */ /* 0x000fe200078e02ff */
[----:B------:R-:W-:Y:S01]  /*3860*/  IADD3 R8, P5, PT, R143, R4, RZ ;  /* 0x000000048f087210 */ /* 0x000fe20007fbe0ff */
[----:B------:R1:W-:Y:S01]  /*3870*/  STL.64 [R1+0x8], R12 ;  /* 0x0000080c01007387 */ /* 0x0003e20000100a00 */
[----:B------:R-:W-:Y:S01]  /*3880*/  ISETP.GE.U32.AND P4, PT, R0, 0x7fffff67, PT ;  /* 0x7fffff670000780c */ /* 0x000fe20003f86070 */
[C---:B------:R-:W-:Y:S01]  /*3890*/  VIADD R0, R252.reuse, 0xffffffe5 ;  /* 0xffffffe5fc007836 */ /* 0x040fe20000000000 */
[----:B------:R-:W-:Y:S01]  /*38a0*/  LEA.HI.X.SX32 R9, R9, R5, 0x2, P5 ;  /* 0x0000000509097211 */ /* 0x000fe200028f16ff */
[----:B------:R4:W-:Y:S01]  /*38b0*/  STL.64 [R1], R10 ;  /* 0x0000000a01007387 */ /* 0x0009e20000100a00 */
[----:B---3--:R-:W-:-:S02]  /*38c0*/  VIADD R18, R252, 0xffffffe1 ;  /* 0xffffffe1fc127836 */ /* 0x008fc40000000000 */
[----:B------:R-:W-:Y:S01]  /*38d0*/  IMAD R19, R6, 0x1b, RZ ;  /* 0x0000001b06137824 */ /* 0x000fe200078e02ff */
[----:B------:R-:W-:Y:S01]  /*38e0*/  LDGSTS.E [R133+0x54], desc[UR22][R248.64], !P3 ;  /* 0x00054000f8857fae */ /* 0x000fe2000d9a1016 */
[----:B------:R-:W-:Y:S01]  /*38f0*/  ISETP.GE.U32.AND P3, PT, R0, 0x7fffff66, PT ;  /* 0x7fffff660000780c */ /* 0x000fe20003f66070 */
[----:B------:R-:W-:Y:S02]  /*3900*/  VIADD R0, R252, 0xffffffe4 ;  /* 0xffffffe4fc007836 */ /* 0x000fe40000000000 */
[----:B------:R-:W-:Y:S01]  /*3910*/  LDGSTS.E [R133+0x58], desc[UR22][R8.64], !P6 ;  /* 0x0005800008857fae */ /* 0x000fe2000f1a1016 */
[-C--:B-1----:R-:W-:Y:S01]  /*3920*/  IADD3 R12, P6, PT, R159, R4.reuse, RZ ;  /* 0x000000049f0c7210 */ /* 0x082fe20007fde0ff */
[C---:B------:R-:W-:Y:S02]  /*3930*/  IMAD R89, R6.reuse, 0xf0, RZ ;  /* 0x000000f006597824 */ /* 0x040fe400078e02ff */
[----:B----4-:R-:W-:Y:S01]  /*3940*/  IMAD R11, R6, 0x17, RZ ;  /* 0x00000017060b7824 */ /* 0x010fe200078e02ff */
[-C--:B------:R-:W-:Y:S01]  /*3950*/  IADD3 R10, P5, PT, R151, R4.reuse, RZ ;  /* 0x00000004970a7210 */ /* 0x080fe20007fbe0ff */
[----:B------:R-:W-:Y:S01]  /*3960*/  VIADD R88, R252, 0xffffffbf ;  /* 0xffffffbffc587836 */ /* 0x000fe20000000000 */
[-C--:B------:R-:W-:Y:S01]  /*3970*/  LEA.HI.X.SX32 R13, R17, R5.reuse, 0x2, P6 ;  /* 0x00000005110d7211 */ /* 0x080fe200030f16ff */
[C---:B------:R-:W-:Y:S01]  /*3980*/  IMAD R17, R6.reuse, 0x1a, RZ ;  /* 0x0000001a06117824 */ /* 0x040fe200078e02ff */
[----:B------:R-:W-:Y:S01]  /*3990*/  LEA.HI.X.SX32 R11, R11, R5, 0x2, P5 ;  /* 0x000000050b0b7211 */ /* 0x000fe200028f16ff */
[----:B------:R-:W-:Y:S01]  /*39a0*/  IMAD R91, R6, 0xf4, RZ ;  /* 0x000000f4065b7824 */ /* 0x000fe200078e02ff */
[----:B------:R-:W-:Y:S01]  /*39b0*/  ISETP.GE.U32.AND P5, PT, R0, 0x7fffff65, PT ;  /* 0x7fffff650000780c */ /* 0x000fe20003fa6070 */
[C---:B------:R-:W-:Y:S01]  /*39c0*/  VIADD R0, R252.reuse, 0xffffffe3 ;  /* 0xffffffe3fc007836 */ /* 0x040fe20000000000 */
[----:B------:R-:W-:Y:S01]  /*39d0*/  IADD3 R14, P6, PT, R167, R4, RZ ;  /* 0x00000004a70e7210 */ /* 0x000fe20007fde0ff */
[----:B------:R-:W-:Y:S01]  /*39e0*/  LDGSTS.E [R133+0x5c], desc[UR22][R10.64], !P2 ;  /* 0x0005c0000a857fae */ /* 0x000fe2000d1a1016 */
[----:B------:R-:W-:-:S02]  /*39f0*/  VIADD R90, R252, 0xffffffbd ;  /* 0xffffffbdfc5a7836 */ /* 0x000fc40000000000 */
[----:B------:R-:W-:Y:S01]  /*3a00*/  ISETP.GE.U32.AND P2, PT, R0, 0x7fffff64, PT ;  /* 0x7fffff640000780c */ /* 0x000fe20003f46070 */
[----:B------:R-:W-:Y:S01]  /*3a10*/  VIADD R0, R252, 0xffffffe2 ;  /* 0xffffffe2fc007836 */ /* 0x000fe20000000000 */
[----:B------:R-:W-:Y:S01]  /*3a20*/  LDGSTS.E [R133+0x60], desc[UR22][R12.64], !P0 ;  /* 0x000600000c857fae */ /* 0x000fe2000c1a1016 */
[-C--:B------:R-:W-:Y:S01]  /*3a30*/  LEA.HI.X.SX32 R15, R15, R5.reuse, 0x2, P6 ;  /* 0x000000050f0f7211 */ /* 0x080fe200030f16ff */
[----:B------:R-:W-:Y:S01]  /*3a40*/  IMAD R95, R6, 0xfc, RZ ;  /* 0x000000fc065f7824 */ /* 0x000fe200078e02ff */
[-C--:B------:R-:W-:Y:S01]  /*3a50*/  IADD3 R16, P6, PT, R2, R4.reuse, RZ ;  /* 0x0000000402107210 */ /* 0x080fe20007fde0ff */
[----:B------:R-:W-:Y:S01]  /*3a60*/  VIADD R94, R252, 0xffffffbc ;  /* 0xffffffbcfc5e7836 */ /* 0x000fe20000000000 */
[----:B------:R-:W-:Y:S01]  /*3a70*/  ISETP.GE.U32.AND P0, PT, R0, 0x7fffff63, PT ;  /* 0x7fffff630000780c */ /* 0x000fe20003f06070 */
[----:B------:R-:W-:Y:S01]  /*3a80*/  IMAD R0, R6, 0x6c, RZ ;  /* 0x0000006c06007824 */ /* 0x000fe200078e02ff */
[----:B------:R-:W-:Y:S01]  /*3a90*/  LDGSTS.E [R133+0x64], desc[UR22][R14.64], !P4 ;  /* 0x000640000e857fae */ /* 0x000fe2000e1a1016 */
[----:B------:R-:W-:Y:S01]  /*3aa0*/  ISETP.GE.U32.AND P4, PT, R18, 0x7fffff62, PT ;  /* 0x7fffff621200780c */ /* 0x000fe20003f86070 */
[C---:B------:R-:W-:Y:S01]  /*3ab0*/  IMAD.SHL.U32 R93, R6.reuse, 0x40, RZ ;  /* 0x00000040065d7824 */ /* 0x040fe200078e00ff */
[-C--:B------:R-:W-:Y:S01]  /*3ac0*/  LEA.HI.X.SX32 R17, R17, R5.reuse, 0x2, P6 ;  /* 0x0000000511117211 */ /* 0x080fe200030f16ff */
[----:B------:R-:W-:Y:S01]  /*3ad0*/  IMAD R97, R6, 0x104, RZ ;  /* 0x0000010406617824 */ /* 0x000fe200078e02ff */
[-C--:B------:R-:W-:Y:S01]  /*3ae0*/  IADD3 R18, P6, PT, R0, R4.reuse, RZ ;  /* 0x0000000400127210 */ /* 0x080fe20007fde0ff */
[----:B------:R-:W-:Y:S01]  /*3af0*/  VIADD R96, R252, 0xffffffba ;  /* 0xffffffbafc607836 */ /* 0x000fe20000000000 */
[----:B------:R-:W-:Y:S01]  /*3b00*/  STL.64 [R1+0x470], R250 ;  /* 0x000470fa01007387 */ /* 0x000fe20000100a00 */
[----:B------:R-:W-:Y:S01]  /*3b10*/  IMAD R103, R6, 0x108, RZ ;  /* 0x0000010806677824 */ /* 0x000fe200078e02ff */
[----:B------:R-:W-:Y:S01]  /*3b20*/  LEA.HI.X.SX32 R19, R19, R5, 0x2, P6 ;  /* 0x0000000513137211 */ /* 0x000fe200030f16ff */
[----:B------:R-:W-:Y:S01]  /*3b30*/  VIADD R100, R252, 0xffffffb9 ;  /* 0xffffffb9fc647836 */ /* 0x000fe20000000000 */
[----:B------:R-:W-:Y:S01]  /*3b40*/  LDGSTS.E [R133+0x68], desc[UR22][R16.64], !P3 ;  /* 0x0006800010857fae */ /* 0x000fe2000d9a1016 */
[----:B------:R-:W-:Y:S01]  /*3b50*/  ISETP.GE.U32.AND P3, PT, R20, 0x7fffff61, PT ;  /* 0x7fffff611400780c */ /* 0x000fe20003f66070 */
[----:B------:R-:W-:Y:S01]  /*3b60*/  IMAD R105, R6, 0x10c, RZ ;  /* 0x0000010c06697824 */ /* 0x000fe200078e02ff */
[----:B------:R-:W-:Y:S01]  /*3b70*/  ISETP.GE.U32.AND P6, PT, R22, 0x7fffff60, PT ;  /* 0x7fffff601600780c */ /* 0x000fe20003fc6070 */
[----:B------:R-:W-:Y:S01]  /*3b80*/  LDGSTS.E [R133+0x6c], desc[UR22][R18.64], !P5 ;  /* 0x0006c00012857fae */ /* 0x000fe2000e9a1016 */
[----:B------:R-:W-:Y:S01]  /*3b90*/  IADD3 R20, P5, PT, R191, R4, RZ ;  /* 0x00000004bf147210 */ /* 0x000fe20007fbe0ff */
[----:B------:R-:W-:-:S02]  /*3ba0*/  IMAD R99, R6, 0x43, RZ ;  /* 0x0000004306637824 */ /* 0x000fc400078e02ff */
[----:B------:R-:W-:Y:S01]  /*3bb0*/  VIADD R102, R252, 0xffffffb7 ;  /* 0xffffffb7fc667836 */ /* 0x000fe20000000000 */
[-C--:B------:R-:W-:Y:S01]  /*3bc0*/  LEA.HI.X.SX32 R21, R21, R5.reuse, 0x2, P5 ;  /* 0x0000000515157211 */ /* 0x080fe200028f16ff */
[----:B------:R-:W-:Y:S01]  /*3bd0*/  IMAD R107, R6, 0x114, RZ ;  /* 0x00000114066b7824 */ /* 0x000fe200078e02ff */
[-C--:B------:R-:W-:Y:S01]  /*3be0*/  IADD3 R22, P5, PT, R199, R4.reuse, RZ ;  /* 0x00000004c7167210 */ /* 0x080fe20007fbe0ff */
[----:B------:R-:W-:Y:S01]  /*3bf0*/  VIADD R106, R252, 0xffffffb6 ;  /* 0xffffffb6fc6a7836 */ /* 0x000fe20000000000 */
[----:B------:R-:W-:Y:S01]  /*3c00*/  STL.64 [R1+0x478], R248 ;  /* 0x000478f801007387 */ /* 0x000fe20000100a00 */
[----:B------:R-:W-:Y:S01]  /*3c10*/  IMAD R111, R6, 0x118, RZ ;  /* 0x00000118066f7824 */ /* 0x000fe200078e02ff */
[-C--:B------:R-:W-:Y:S01]  /*3c20*/  LEA.HI.X.SX32 R23, R23, R5.reuse, 0x2, P5 ;  /* 0x0000000517177211 */ /* 0x080fe200028f16ff */
[----:B------:R-:W-:Y:S01]  /*3c30*/  VIADD R108, R252, 0xffffffb4 ;  /* 0xffffffb4fc6c7836 */ /* 0x000fe20000000000 */
[----:B------:R-:W-:Y:S01]  /*3c40*/  LDGSTS.E [R133+0x70], desc[UR22][R20.64], !P2 ;  /* 0x0007000014857fae */ /* 0x000fe2000d1a1016 */
[-C--:B------:R-:W-:Y:S01]  /*3c50*/  IADD3 R24, P2, PT, R207, R4.reuse, RZ ;  /* 0x00000004cf187210 */ /* 0x080fe20007f5e0ff */
[----:B------:R-:W-:Y:S01]  /*3c60*/  IMAD R113, R6, 0x120, RZ ;  /* 0x0000012006717824 */ /* 0x000fe200078e02ff */
[-C--:B------:R-:W-:Y:S01]  /*3c70*/  IADD3 R26, P5, PT, R220, R4.reuse, RZ ;  /* 0x00000004dc1a7210 */ /* 0x080fe20007fbe0ff */
[----:B------:R-:W-:Y:S01]  /*3c80*/  LDGSTS.E [R133+0x74], desc[UR22][R22.64], !P0 ;  /* 0x0007400016857fae */ /* 0x000fe2000c1a1016 */
[----:B------:R-:W-:Y:S01]  /*3c90*/  ISETP.GE.U32.AND P0, PT, R28, 0x7fffff5f, PT ;  /* 0x7fffff5f1c00780c */ /* 0x000fe20003f06070 */
[----:B------:R-:W-:Y:S01]  /*3ca0*/  VIADD R28, R252, 0xffffffdc ;  /* 0xffffffdcfc1c7836 */ /* 0x000fe20000000000 */
[-C--:B------:R-:W-:Y:S01]  /*3cb0*/  LEA.HI.X.SX32 R25, R25, R5.reuse, 0x2, P2 ;  /* 0x0000000519197211 */ /* 0x080fe200010f16ff */
[C---:B------:R-:W-:Y:S01]  /*3cc0*/  IMAD R115, R6.reuse, 0x124, RZ ;  /* 0x0000012406737824 */ /* 0x040fe200078e02ff */
[----:B------:R-:W-:Y:S01]  /*3cd0*/  ISETP.GE.U32.AND P2, PT, R29, 0x7fffff5e, PT ;  /* 0x7fffff5e1d00780c */ /* 0x000fe20003f46070 */
[----:B------:R-:W-:Y:S01]  /*3ce0*/  IMAD.SHL.U32 R29, R6, 0x20, RZ ;  /* 0x00000020061d7824 */ /* 0x000fe200078e00ff */
[-C--:B------:R-:W-:Y:S01]  /*3cf0*/  LEA.HI.X.SX32 R27, R27, R5.reuse, 0x2, P5 ;  /* 0x000000051b1b7211 */ /* 0x080fe200028f16ff */
[----:B------:R1:W-:Y:S01]  /*3d00*/  LDGSTS.E [R133+0x78], desc[UR22][R24.64], !P4 ;  /* 0x0007800018857fae */ /* 0x0003e2000e1a1016 */
[----:B------:R-:W-:Y:S01]  /*3d10*/  ISETP.GE.U32.AND P5, PT, R28, 0x7fffff5d, PT ;  /* 0x7fffff5d1c00780c */ /* 0x000fe20003fa6070 */
[----:B------:R-:W-:Y:S01]  /*3d20*/  VIADD R114, R252, 0xffffffb1 ;  /* 0xffffffb1fc727836 */ /* 0x000fe20000000000 */
[-C--:B------:R-:W-:Y:S01]  /*3d30*/  LEA R28, P4, R6, R4.reuse, 0x7 ;  /* 0x00000004061c7211 */ /* 0x080fe200078838ff */
[----:B------:R-:W-:Y:S01]  /*3d40*/  LDGSTS.E [R133+0x7c], desc[UR22][R26.64], !P3 ;  /* 0x0007c0001a857fae */ /* 0x000fe2000d9a1016 */
[----:B------:R-:W-:Y:S01]  /*3d50*/  ISETP.GE.U32.AND P3, PT, R30, 0x7fffff5c, PT ;  /* 0x7fffff5c1e00780c */ /* 0x000fe20003f66070 */
[----:B------:R-:W-:Y:S01]  /*3d60*/  IMAD R119, R6, 0x12c, RZ ;  /* 0x0000012c06777824 */ /* 0x000fe200078e02ff */
[-C--:B------:R-:W-:Y:S01]  /*3d70*/  LEA.HI.X.SX32 R29, R29, R5.reuse, 0x2, P4 ;  /* 0x000000051d1d7211 */ /* 0x080fe200020f16ff */
[----:B------:R-:W-:Y:S01]  /*3d80*/  VIADD R118, R252, 0xffffffb0 ;  /* 0xffffffb0fc767836 */ /* 0x000fe20000000000 */
[-C--:B------:R-:W-:Y:S01]  /*3d90*/  IADD3 R30, P4, PT, R35, R4.reuse, RZ ;  /* 0x00000004231e7210 */ /* 0x080fe20007f9e0ff */
[C---:B------:R-:W-:Y:S01]  /*3da0*/  IMAD R35, R6.reuse, 0x23, RZ ;  /* 0x0000002306237824 */ /* 0x040fe200078e02ff */
[----:B------:R-:W-:Y:S01]  /*3db0*/  STL.64 [R1+0x480], R8 ;  /* 0x0004800801007387 */ /* 0x000fe20000100a00 */
[----:B------:R-:W-:Y:S01]  /*3dc0*/  IMAD R121, R6, 0x130, RZ ;  /* 0x0000013006797824 */ /* 0x000fe200078e02ff */
[-C--:B------:R-:W-:Y:S01]  /*3dd0*/  LEA.HI.X.SX32 R31, R31, R5.reuse, 0x2, P4 ;  /* 0x000000051f1f7211 */ /* 0x080fe200020f16ff */
[----:B------:R-:W-:Y:S01]  /*3de0*/  VIADD R120, R252, 0xffffffae ;  /* 0xffffffaefc787836 */ /* 0x000fe20000000000 */
[----:B------:R-:W-:Y:S01]  /*3df0*/  LDGSTS.E [R133+0x80], desc[UR22][R28.64], !P6 ;  /* 0x000800001c857fae */ /* 0x000fe2000f1a1016 */
[----:B------:R-:W-:Y:S01]  /*3e00*/  ISETP.GE.U32.AND P4, PT, R34, 0x7fffff5b, PT ;  /* 0x7fffff5b2200780c */ /* 0x000fe20003f86070 */
[----:B------:R-:W-:Y:S01]  /*3e10*/  VIADD R34, R252, 0xffffffd9 ;  /* 0xffffffd9fc227836 */ /* 0x000fe20000000000 */
[-C--:B------:R-:W-:Y:S01]  /*3e20*/  IADD3 R32, P6, PT, R39, R4.reuse, RZ ;  /* 0x0000000427207210 */ /* 0x080fe20007fde0ff */
[C---:B------:R-:W-:Y:S01]  /*3e30*/  IMAD R39, R6.reuse, 0x8c, RZ ;  /* 0x0000008c06277824 */ /* 0x040fe200078e02ff */
[----:B------:R-:W-:Y:S01]  /*3e40*/  LDGSTS.E [R133+0x84], desc[UR22][R30.64], !P0 ;  /* 0x000840001e857fae */ /* 0x000fe2000c1a1016 */
[----:B------:R-:W-:Y:S01]  /*3e50*/  IMAD R127, R6, 0x138, RZ ;  /* 0x00000138067f7824 */ /* 0x000fe200078e02ff */
[-C--:B------:R-:W-:Y:S01]  /*3e60*/  LEA.HI.X.SX32 R33, R33, R5.reuse, 0x2, P6 ;  /* 0x0000000521217211 */ /* 0x080fe200030f16ff */
[----:B------:R-:W-:Y:S01]  /*3e70*/  VIADD R124, R252, 0xffffffad ;  /* 0xffffffadfc7c7836 */ /* 0x000fe20000000000 */
[----:B------:R-:W-:Y:S01]  /*3e80*/  ISETP.GE.U32.AND P6, PT, R34, 0x7fffff5a, PT ;  /* 0x7fffff5a2200780c */ /* 0x000fe20003fc6070 */
[----:B------:R-:W-:Y:S01]  /*3e90*/  IMAD R129, R6, 0x13c, RZ ;  /* 0x0000013c06817824 */ /* 0x000fe200078e02ff */
[-C--:B------:R-:W-:Y:S01]  /*3ea0*/  IADD3 R34, P0, PT, R39, R4.reuse, RZ ;  /* 0x0000000427227210 */ /* 0x080fe20007f1e0ff */
[----:B------:R-:W-:Y:S01]  /*3eb0*/  LDGSTS.E [R133+0x88], desc[UR22][R32.64], !P2 ;  /* 0x0008800020857fae */ /* 0x000fe2000d1a1016 */
[----:B------:R-:W-:Y:S01]  /*3ec0*/  ISETP.GE.U32.AND P2, PT, R36, 0x7fffff59, PT ;  /* 0x7fffff592400780c */ /* 0x000fe20003f46070 */
[C---:B------:R-:W-:Y:S01]  /*3ed0*/  IMAD R39, R6.reuse, 0x25, RZ ;  /* 0x0000002506277824 */ /* 0x040fe200078e02ff */
[-C--:B------:R-:W-:Y:S01]  /*3ee0*/  LEA.HI.X.SX32 R35, R35, R5.reuse, 0x2, P0 ;  /* 0x0000000523237211 */ /* 0x080fe200000f16ff */
[C---:B------:R-:W-:Y:S01]  /*3ef0*/  IMAD R123, R6.reuse, 0x4f, RZ ;  /* 0x0000004f067b7824 */ /* 0x040fe200078e02ff */
[-C--:B------:R-:W-:Y:S01]  /*3f00*/  IADD3 R36, P0, PT, R41, R4.reuse, RZ ;  /* 0x0000000429247210 */ /* 0x080fe20007f1e0ff */
[----:B------:R-:W-:Y:S01]  /*3f10*/  IMAD R41, R6, 0x26, RZ ;  /* 0x0000002606297824 */ /* 0x000fe200078e02ff */
[----:B------:R-:W-:Y:S01]  /*3f20*/  STL.64 [R1+0x488], R10 ;  /* 0x0004880a01007387 */ /* 0x000fe20000100a00 */
[----:B------:R-:W-:Y:S01]  /*3f30*/  VIADD R126, R252, 0xffffffab ;  /* 0xffffffabfc7e7836 */ /* 0x000fe20000000000 */
[-C--:B------:R-:W-:Y:S01]  /*3f40*/  LEA.HI.X.SX32 R37, R37, R5.reuse, 0x2, P0 ;  /* 0x0000000525257211 */ /* 0x080fe200000f16ff */
[----:B------:R-:W-:Y:S01]  /*3f50*/  IMAD R131, R6, 0x144, RZ ;  /* 0x0000014406837824 */ /* 0x000fe200078e02ff */
[----:B------:R-:W-:Y:S01]  /*3f60*/  LDGSTS.E [R133+0x8c], desc[UR22][R34.64], !P5 ;  /* 0x0008c00022857fae */ /* 0x000fe2000e9a1016 */
[----:B------:R-:W-:Y:S01]  /*3f70*/  ISETP.GE.U32.AND P0, PT, R40, 0x7fffff58, PT ;  /* 0x7fffff582800780c */ /* 0x000fe20003f06070 */
[----:B------:R-:W-:Y:S01]  /*3f80*/  VIADD R40, R252, 0xffffffd6 ;  /* 0xffffffd6fc287836 */ /* 0x000fe20000000000 */
[-C--:B------:R-:W-:Y:S01]  /*3f90*/  IADD3 R38, P5, PT, R43, R4.reuse, RZ ;  /* 0x000000042b267210 */ /* 0x080fe20007fbe0ff */
[----:B------:R-:W-:Y:S01]  /*3fa0*/  IMAD R43, R6, 0x98, RZ ;  /* 0x00000098062b7824 */ /* 0x000fe200078e02ff */
[----:B------:R-:W-:Y:S01]  /*3fb0*/  LDGSTS.E [R133+0x90], desc[UR22][R36.64], !P3 ;  /* 0x0009000024857fae */ /* 0x000fe2000d9a1016 */
[----:B------:R-:W-:Y:S01]  /*3fc0*/  VIADD R130, R252, 0xffffffaa ;  /* 0xffffffaafc827836 */ /* 0x000fe20000000000 */
[-C--:B------:R-:W-:Y:S01]  /*3fd0*/  LEA.HI.X.SX32 R39, R39, R5.reuse, 0x2, P5 ;  /* 0x0000000527277211 */ /* 0x080fe200028f16ff */
[----:B------:R-:W-:Y:S01]  /*3fe0*/  IMAD R137, R6, 0x148, RZ ;  /* 0x0000014806897824 */ /* 0x000fe200078e02ff */
[----:B------:R-:W-:Y:S01]  /*3ff0*/  ISETP.GE.U32.AND P5, PT, R40, 0x7fffff57, PT ;  /* 0x7fffff572800780c */ /* 0x000fe20003fa6070 */
[----:B------:R-:W-:Y:S01]  /*4000*/  VIADD R134, R252, 0xffffffa8 ;  /* 0xffffffa8fc867836 */ /* 0x000fe20000000000 */
[-C--:B------:R-:W-:Y:S01]  /*4010*/  IADD3 R40, P3, PT, R43, R4.reuse, RZ ;  /* 0x000000042b287210 */ /* 0x080fe20007f7e0ff */
[----:B------:R3:W-:Y:S01]  /*4020*/  LDGSTS.E [R133+0x94], desc[UR22][R38.64], !P4 ;  /* 0x0009400026857fae */ /* 0x0007e2000e1a1016 */
        /* <DEDUP_REMOVED lines=31> */
[----:B------:R-:W-:Y:S01]  /*4220*/  LEA.HI.X.SX32 R49, R49, R5, 0x2, P2 ;  /* 0x0000000531317211 */ /* 0x000fe200010f16ff */
[----:B------:R-:W-:Y:S01]  /*4230*/  IMAD R153, R6, 0x168, RZ ;  /* 0x0000016806997824 */ /* 0x000fe200078e02ff */
[----:B------:R-:W-:Y:S01]  /*4240*/  LDGSTS.E [R133+0xa4], desc[UR22][R46.64], !P5 ;  /* 0x000a40002e857fae */ /* 0x000fe2000e9a1016 */
[----:B------:R-:W-:Y:S01]  /*4250*/  ISETP.GE.U32.AND P2, PT, R52, 0x7fffff52, PT ;  /* 0x7fffff523400780c */ /* 0x000fe20003f46070 */
[----:B------:R-:W-:Y:S01]  /*4260*/  VIADD R52, R252, 0xffffffd0 ;  /* 0xffffffd0fc347836 */ /* 0x000fe20000000000 */
[----:B------:R-:W-:Y:S01]  /*4270*/  IADD3 R50, P5, PT, R57, R4, RZ ;  /* 0x0000000439327210 */ /* 0x000fe20007fbe0ff */
[----:B------:R-:W-:Y:S01]  /*4280*/  LDGSTS.E [R133+0xa8], desc[UR22][R48.64], !P4 ;  /* 0x000a800030857fae */ /* 0x000fe2000e1a1016 */
[----:B------:R-:W-:-:S02]  /*4290*/  IMAD R57, R6, 0x2e, RZ ;  /* 0x0000002e06397824 */ /* 0x000fc400078e02ff */
        /* <DEDUP_REMOVED lines=45> */
[C---:B------:R-:W-:Y:S01]  /*4570*/  IMAD R169, R6.reuse, 0x18c, RZ ;  /* 0x0000018c06a97824 */ /* 0x040fe200078e02ff */
[-C--:B------:R-:W-:Y:S01]  /*4580*/  LEA.HI.X.SX32 R63, R63, R5.reuse, 0x2, P5 ;  /* 0x000000053f3f7211 */ /* 0x080fe200028f16ff */
[----:B------:R-:W-:Y:S01]  /*4590*/  IMAD R171, R6, 0x190, RZ ;  /* 0x0000019006ab7824 */ /* 0x000fe200078e02ff */
[----:B------:R-:W-:Y:S01]  /*45a0*/  ISETP.GE.U32.AND P5, PT, R64, 0x7fffff4b, PT ;  /* 0x7fffff4b4000780c */ /* 0x000fe20003fa6070 */
[----:B------:R-:W-:Y:S01]  /*45b0*/  VIADD R168, R252, 0xffffff98 ;  /* 0xffffff98fca87836 */ /* 0x000fe20000000000 */
        /* <DEDUP_REMOVED lines=53> */
[----:B------:R1:W-:Y:S01]  /*4910*/  STL.64 [R1+0x4c0], R24 ;  /* 0x0004c01801007387 */ /* 0x0003e20000100a00 */
[----:B------:R-:W-:Y:S01]  /*4920*/  VIADD R185, R252, 0xffffff8f ;  /* 0xffffff8ffcb97836 */ /* 0x000fe20000000000 */
[-C--:B------:R-:W-:Y:S01]  /*4930*/  LEA.HI.X.SX32 R79, R79, R5.reuse, 0x2, P4 ;  /* 0x000000054f4f7211 */ /* 0x080fe200020f16ff */
[----:B------:R-:W-:Y:S01]  /*4940*/  IMAD R186, R6, 0x1b8, RZ ;  /* 0x000001b806ba7824 */ /* 0x000fe200078e02ff */
        /* <DEDUP_REMOVED lines=43> */
[C---:B------:R-:W-:Y:S01]  /*4c00*/  IMAD R204, R6.reuse, 0x1dc, RZ ;  /* 0x000001dc06cc7824 */ /* 0x040fe200078e02ff */
[----:B------:R-:W-:Y:S01]  /*4c10*/  LEA.HI.X.SX32 R91, R91, R5, 0x2, P3 ;  /* 0x000000055b5b7211 */ /* 0x000fe200018f16ff */
[----:B------:R-:W-:Y:S01]  /*4c20*/  IMAD R206, R6, 0x1e0, RZ ;  /* 0x000001e006ce7824 */ /* 0x000fe200078e02ff */
[----:B------:R-:W-:Y:S01]  /*4c30*/  LDGSTS.E [R133+0xf8], desc[UR22][R88.64], !P6 ;  /* 0x000f800058857fae */ /* 0x000fe2000f1a1016 */
[----:B------:R-:W-:Y:S01]  /*4c40*/  ISETP.GE.U32.AND P3, PT, R94, 0x7fffff3d, PT ;  /* 0x7fffff3d5e00780c */ /* 0x000fe20003f66070 */
[----:B------:R-:W-:Y:S01]  /*4c50*/  VIADD R94, R252, 0xffffffbb ;  /* 0xffffffbbfc5e7836 */ /* 0x000fe20000000000 */
[C---:B------:R-:W-:Y:S01]  /*4c60*/  LEA R92, P6, R6.reuse, R4, 0x8 ;  /* 0x00000004065c7211 */ /* 0x040fe200078c40ff */
[----:B------:R-:W-:Y:S01]  /*4c70*/  LDGSTS.E [R133+0xfc], desc[UR22][R90.64], !P2 ;  /* 0x000fc0005a857fae */ /* 0x000fe2000d1a1016 */
[----:B------:R-:W-:-:S02]  /*4c80*/  IMAD R208, R6, 0x1e4, RZ ;  /* 0x000001e406d07824 */ /* 0x000fc400078e02ff */
        /* <DEDUP_REMOVED lines=30> */
[----:B------:R-:W-:Y:S01]  /*4e70*/  LEA.HI.X.SX32 R101, R101, R5, 0x2, P4 ;  /* 0x0000000565657211 */ /* 0x000fe200020f16ff */
[----:B------:R-:W-:Y:S01]  /*4e80*/  STL.64 [R1+0x4e0], R32 ;  /* 0x0004e02001007387 */ /* 0x000fe20000100a00 */
[----:B------:R-:W-:Y:S01]  /*4e90*/  IADD3 R102, P4, PT, R107, R4, RZ ;  /* 0x000000046b667210 */ /* 0x000fe20007f9e0ff */
[----:B------:R-:W-:-:S02]  /*4ea0*/  IMAD R107, R6, 0x47, RZ ;  /* 0x00000047066b7824 */ /* 0x000fc400078e02ff */
[----:B------:R-:W-:Y:S01]  /*4eb0*/  LDGSTS.E [R133+0x110], desc[UR22][R100.64], !P6 ;  /* 0x0011000064857fae */ /* 0x000fe2000f1a1016 */
[-C--:B------:R-:W-:Y:S01]  /*4ec0*/  LEA.HI.X.SX32 R103, R103, R5.reuse, 0x2, P4 ;  /* 0x0000000567677211 */ /* 0x080fe200020f16ff */
[----:B------:R-:W-:Y:S01]  /*4ed0*/  IMAD R216, R6, 0x1fc, RZ ;  /* 0x000001fc06d87824 */ /* 0x000fe200078e02ff */
[----:B------:R-:W-:Y:S01]  /*4ee0*/  ISETP.GE.U32.AND P4, PT, R106, 0x7fffff37, PT ;  /* 0x7fffff376a00780c */ /* 0x000fe20003f86070 */
[----:B------:R-:W-:Y:S01]  /*4ef0*/  VIADD R106, R252, 0xffffffb5 ;  /* 0xffffffb5fc6a7836 */ /* 0x000fe20000000000 */
[-C--:B------:R-:W-:Y:S01]  /*4f00*/  IADD3 R104, P6, PT, R111, R4.reuse, RZ ;  /* 0x000000046f687210 */ /* 0x080fe20007fde0ff */
[----:B------:R-:W-:Y:S01]  /*4f10*/  IMAD R111, R6, 0x11c, RZ ;  /* 0x0000011c066f7824 */ /* 0x000fe200078e02ff */
[----:B------:R-:W-:Y:S01]  /*4f20*/  LDGSTS.E [R133+0x114], desc[UR22][R102.64], !P0 ;  /* 0x0011400066857fae */ /* 0x000fe2000c1a1016 */
[----:B------:R-:W-:Y:S01]  /*4f30*/  VIADD R132, R252, 0x7f ;  /* 0x0000007ffc847836 */ /* 0x000fe20000000000 */
[----:B------:R-:W-:Y:S01]  /*4f40*/  LEA.HI.X.SX32 R105, R105, R5, 0x2, P6 ;  /* 0x0000000569697211 */ /* 0x000fe200030f16ff */
[----:B--2---:R-:W-:Y:S01]  /*4f50*/  IMAD R215, R215, UR4, RZ ;  /* 0x00000004d7d77c24 */ /* 0x004fe2000f8e02ff */
[----:B------:R-:W-:Y:S01]  /*4f60*/  ISETP.GE.U32.AND P6, PT, R106, 0x7fffff36, PT ;  /* 0x7fffff366a00780c */ /* 0x000fe20003fc6070 */
[----:B------:R-:W-:Y:S01]  /*4f70*/  STL.64 [R1+0x4e8], R34 ;  /* 0x0004e82201007387 */ /* 0x000fe20000100a00 */
[----:B------:R-:W-:Y:S01]  /*4f80*/  IADD3 R106, P0, PT, R111, R4, RZ ;  /* 0x000000046f6a7210 */ /* 0x000fe20007f1e0ff */
[----:B------:R-:W-:-:S02]  /*4f90*/  IMAD R111, R6, 0x49, RZ ;  /* 0x00000049066f7824 */ /* 0x000fc400078e02ff */
[----:B------:R-:W-:Y:S01]  /*4fa0*/  LDGSTS.E [R133+0x118], desc[UR22][R104.64], !P2 ;  /* 0x0011800068857fae */ /* 0x000fe2000d1a1016 */
[----:B------:R-:W-:Y:S01]  /*4fb0*/  ISETP.GE.U32.AND P2, PT, R108, 0x7fffff35, PT ;  /* 0x7fffff356c00780c */ /* 0x000fe20003f46070 */
[----:B------:R-:W-:Y:S01]  /*4fc0*/  IMAD R217, R217, UR4, RZ ;  /* 0x00000004d9d97c24 */ /* 0x000fe2000f8e02ff */
[-C--:B------:R-:W-:Y:S01]  /*4fd0*/  LEA.HI.X.SX32 R107, R107, R5.reuse, 0x2, P0 ;  /* 0x000000056b6b7211 */ /* 0x080fe200000f16ff */
[----:B------:R-:W-:Y:S01]  /*4fe0*/  STL.64 [R1+0x4f0], R36 ;  /* 0x0004f02401007387 */ /* 0x000fe20000100a00 */
[-C--:B------:R-:W-:Y:S01]  /*4ff0*/  IADD3 R108, P0, PT, R113, R4.reuse, RZ ;  /* 0x00000004716c7210 */ /* 0x080fe20007f1e0ff */
[----:B------:R-:W-:Y:S02]  /*5000*/  IMAD R113, R6, 0x4a, RZ ;  /* 0x0000004a06717824 */ /* 0x000fe400078e02ff */
[----:B------:R-:W-:Y:S01]  /*5010*/  LDGSTS.E [R133+0x11c], desc[UR22][R106.64], !P5 ;  /* 0x0011c0006a857fae */ /* 0x000fe2000e9a1016 */
[-C--:B------:R-:W-:Y:S01]  /*5020*/  LEA.HI.X.SX32 R109, R109, R5.reuse, 0x2, P0 ;  /* 0x000000056d6d7211 */ /* 0x080fe200000f16ff */
[----:B------:R-:W-:Y:S01]  /*5030*/  IMAD R219, R219, UR4, RZ ;  /* 0x00000004dbdb7c24 */ /* 0x000fe2000f8e02ff */
[----:B------:R-:W-:Y:S01]  /*5040*/  ISETP.GE.U32.AND P0, PT, R112, 0x7fffff34, PT ;  /* 0x7fffff347000780c */ /* 0x000fe20003f06070 */
[----:B------:R-:W-:Y:S01]  /*5050*/  VIADD R112, R252, 0xffffffb2 ;  /* 0xffffffb2fc707836 */ /* 0x000fe20000000000 */
[-C--:B------:R-:W-:Y:S01]  /*5060*/  IADD3 R110, P5, PT, R115, R4.reuse, RZ ;  /* 0x00000004736e7210 */ /* 0x080fe20007fbe0ff */
[----:B------:R-:W-:Y:S01]  /*5070*/  IMAD R115, R6, 0x128, RZ ;  /* 0x0000012806737824 */ /* 0x000fe200078e02ff */
[----:B------:R-:W-:Y:S01]  /*5080*/  LDGSTS.E [R133+0x120], desc[UR22][R108.64], !P3 ;  /* 0x001200006c857fae */ /* 0x000fe2000d9a1016 */
[----:B------:R-:W-:Y:S01]  /*5090*/  IMAD R221, R221, UR4, RZ ;  /* 0x00000004dddd7c24 */ /* 0x000fe2000f8e02ff */
[----:B------:R-:W-:Y:S01]  /*50a0*/  LEA.HI.X.SX32 R111, R111, R5, 0x2, P5 ;  /* 0x000000056f6f7211 */ /* 0x000fe200028f16ff */
[----:B------:R-:W-:Y:S01]  /*50b0*/  IMAD R223, R223, UR4, RZ ;  /* 0x00000004dfdf7c24 */ /* 0x000fe2000f8e02ff */
[----:B------:R-:W-:Y:S01]  /*50c0*/  ISETP.GE.U32.AND P5, PT, R112, 0x7fffff33, PT ;  /* 0x7fffff337000780c */ /* 0x000fe20003fa6070 */
[----:B------:R3:W-:Y:S01]  /*50d0*/  STL.64 [R1+0x4f8], R38 ;  /* 0x0004f82601007387 */ /* 0x0007e20000100a00 */
[----:B------:R-:W-:Y:S01]  /*50e0*/  IADD3 R112, P3, PT, R115, R4, RZ ;  /* 0x0000000473707210 */ /* 0x000fe20007f7e0ff */
[----:B------:R-:W-:-:S02]  /*50f0*/  IMAD R115, R6, 0x4b, RZ ;  /* 0x0000004b06737824 */ /* 0x000fc400078e02ff */
[----:B------:R-:W-:Y:S01]  /*5100*/  LDGSTS.E [R133+0x124], desc[UR22][R110.64], !P4 ;  /* 0x001240006e857fae */ /* 0x000fe2000e1a1016 */
[----:B------:R-:W-:Y:S01]  /*5110*/  ISETP.GE.U32.AND P4, PT, R114, 0x7fffff32, PT ;  /* 0x7fffff327200780c */ /* 0x000fe20003f86070 */
[----:B------:R-:W-:Y:S01]  /*5120*/  IMAD R224, R224, UR4, RZ ;  /* 0x00000004e0e07c24 */ /* 0x000fe2000f8e02ff */
[-C--:B------:R-:W-:Y:S01]  /*5130*/  LEA.HI.X.SX32 R113, R113, R5.reuse, 0x2, P3 ;  /* 0x0000000571717211 */ /* 0x080fe200018f16ff */
[----:B------:R-:W-:Y:S01]  /*5140*/  IMAD R225, R225, UR4, RZ ;  /* 0x00000004e1e17c24 */ /* 0x000fe2000f8e02ff */
        /* <DEDUP_REMOVED lines=11> */
[-C--:B------:R-:W-:Y:S01]  /*5200*/  LEA.HI.X.SX32 R117, R117, R5.reuse, 0x2, P6 ;  /* 0x0000000575757211 */ /* 0x080fe200030f16ff */
[----:B------:R-:W-:Y:S01]  /*5210*/  IMAD R229, R229, UR4, RZ ;  /* 0x00000004e5e57c24 */ /* 0x000fe2000f8e02ff */
[----:B------:R-:W-:Y:S01]  /*5220*/  ISETP.GE.U32.AND P2, PT, R118, 0x7fffff30, PT ;  /* 0x7fffff307600780c */ /* 0x000fe20003f46070 */
[----:B------:R-:W-:Y:S01]  /*5230*/  IMAD R231, R231, UR4, RZ ;  /* 0x00000004e7e77c24 */ /* 0x000fe2000f8e02ff */
[-C--:B------:R-:W-:Y:S01]  /*5240*/  IADD3 R118, P6, PT, R121, R4.reuse, RZ ;  /* 0x0000000479767210 */ /* 0x080fe20007fde0ff */
[----:B------:R-:W-:Y:S01]  /*5250*/  LDGSTS.E [R133+0x130], desc[UR22][R116.64], !P0 ;  /* 0x0013000074857fae */ /* 0x000fe2000c1a1016 */
[----:B------:R-:W-:Y:S01]  /*5260*/  ISETP.GE.U32.AND P0, PT, R120, 0x7fffff2f, PT ;  /* 0x7fffff2f7800780c */ /* 0x000fe20003f06070 */
[----:B------:R-:W-:Y:S01]  /*5270*/  IMAD R121, R6, 0x4e, RZ ;  /* 0x0000004e06797824 */ /* 0x000fe200078e02ff */
[----:B------:R-:W-:Y:S01]  /*5280*/  LEA.HI.X.SX32 R119, R119, R5, 0x2, P6 ;  /* 0x0000000577777211 */ /* 0x000fe200030f16ff */
[----:B------:R-:W-:Y:S01]  /*5290*/  IMAD R232, R232, UR4, RZ ;  /* 0x00000004e8e87c24 */ /* 0x000fe2000f8e02ff */
[----:B------:R-:W-:Y:S01]  /*52a0*/  IADD3 R120, P6, PT, R127, R4, RZ ;  /* 0x000000047f787210 */ /* 0x000fe20007fde0ff */
[----:B------:R-:W-:-:S02]  /*52b0*/  IMAD R127, R6, 0x140, RZ ;  /* 0x00000140067f7824 */ /* 0x000fc400078e02ff */
[----:B------:R-:W-:Y:S01]  /*52c0*/  LDGSTS.E [R133+0x134], desc[UR22][R118.64], !P5 ;  /* 0x0013400076857fae */ /* 0x000fe2000e9a1016 */
[-C--:B------:R-:W-:Y:S01]  /*52d0*/  LEA.HI.X.SX32 R121, R121, R5.reuse, 0x2, P6 ;  /* 0x0000000579797211 */ /* 0x080fe200030f16ff */
[----:B------:R-:W-:Y:S01]  /*52e0*/  IMAD R233, R233, UR4, RZ ;  /* 0x00000004e9e97c24 */ /* 0x000fe2000f8e02ff */
[----:B------:R-:W-:Y:S01]  /*52f0*/  ISETP.GE.U32.AND P6, PT, R124, 0x7fffff2e, PT ;  /* 0x7fffff2e7c00780c */ /* 0x000fe20003fc6070 */
[----:B------:R-:W-:Y:S01]  /*5300*/  VIADD R124, R252, 0xffffffac ;  /* 0xffffffacfc7c7836 */ /* 0x000fe20000000000 */
[-C--:B------:R-:W-:Y:S01]  /*5310*/  IADD3 R122, P5, PT, R129, R4.reuse, RZ ;  /* 0x00000004817a7210 */ /* 0x080fe20007fbe0ff */
[----:B------:R-:W-:Y:S01]  /*5320*/  LDGSTS.E [R133+0x138], desc[UR22][R120.64], !P4 ;  /* 0x0013800078857fae */ /* 0x000fe2000e1a1016 */
[----:B------:R-:W-:Y:S02]  /*5330*/  IMAD R129, R6, 0x52, RZ ;  /* 0x0000005206817824 */ /* 0x000fe400078e02ff */
        /* <DEDUP_REMOVED lines=28> */
[C---:B------:R-:W-:Y:S01]  /*5500*/  IMAD R137, R6.reuse, 0x55, RZ ;  /* 0x0000005506897824 */ /* 0x040fe200078e02ff */
        /* <DEDUP_REMOVED lines=16> */
[----:B-1----:R-:W-:Y:S01]  /*5610*/  VIADD R24, R252, 0xffffff81 ;  /* 0xffffff81fc187836 */ /* 0x002fe20000000000 */
[----:B------:R-:W-:Y:S01]  /*5620*/  IADD3 R138, P4, PT, R141, R4, RZ ;  /* 0x000000048d8a7210 */ /* 0x000fe20007f9e0ff */
[----:B------:R-:W-:Y:S01]  /*5630*/  LDGSTS.E [R133+0x154], desc[UR22][R136.64], !P5 ;  /* 0x0015400088857fae */ /* 0x000fe2000e9a1016 */
[----:B------:R-:W-:Y:S01]  /*5640*/  ISETP.GE.U32.AND P5, PT, R140, 0x7fffff26, PT ;  /* 0x7fffff268c00780c */ /* 0x000fe20003fa6070 */
[----:B------:R-:W-:Y:S01]  /*5650*/  IMAD R141, R6, 0x57, RZ ;  /* 0x00000057068d7824 */ /* 0x000fe200078e02ff */
[----:B------:R-:W-:-:S02]  /*5660*/  LEA.HI.X.SX32 R139, R139, R5, 0x2, P4 ;  /* 0x000000058b8b7211 */ /* 0x000fc400020f16ff */
[-C--:B------:R-:W-:Y:S01]  /*5670*/  IADD3 R140, P4, PT, R145, R4.reuse, RZ ;  /* 0x00000004918c7210 */ /* 0x080fe20007f9e0ff */
[----:B------:R-:W-:Y:S02]  /*5680*/  IMAD R145, R6, 0x59, RZ ;  /* 0x0000005906917824 */ /* 0x000fe400078e02ff */
[----:B------:R-:W-:Y:S01]  /*5690*/  LDGSTS.E [R133+0x158], desc[UR22][R138.64], !P0 ;  /* 0x001580008a857fae */ /* 0x000fe2000c1a1016 */
[-C--:B------:R-:W-:Y:S02]  /*56a0*/  LEA.HI.X.SX32 R141, R141, R5.reuse, 0x2, P4 ;  /* 0x000000058d8d7211 */ /* 0x080fe400020f16ff */
[----:B------:R-:W-:Y:S01]  /*56b0*/  ISETP.GE.U32.AND P4, PT, R144, 0x7fffff25, PT ;  /* 0x7fffff259000780c */ /* 0x000fe20003f86070 */
[----:B------:R-:W-:Y:S01]  /*56c0*/  VIADD R144, R252, 0xffffffa3 ;  /* 0xffffffa3fc907836 */ /* 0x000fe20000000000 */
[----:B------:R-:W-:Y:S01]  /*56d0*/  IADD3 R142, P0, PT, R147, R4, RZ ;  /* 0x00000004938e7210 */ /* 0x000fe20007f1e0ff */
[----:B------:R-:W-:Y:S01]  /*56e0*/  IMAD R147, R6, 0x164, RZ ;  /* 0x0000016406937824 */ /* 0x000fe200078e02ff */
[----:B------:R-:W-:Y:S02]  /*56f0*/  LDGSTS.E [R133+0x15c], desc[UR22][R140.64], !P6 ;  /* 0x0015c0008c857fae */ /* 0x000fe4000f1a1016 */
[----:B------:R-:W-:-:S02]  /*5700*/  LEA.HI.X.SX32 R143, R143, R5, 0x2, P0 ;  /* 0x000000058f8f7211 */ /* 0x000fc400000f16ff */
[----:B------:R-:W-:Y:S02]  /*5710*/  ISETP.GE.U32.AND P0, PT, R144, 0x7fffff24, PT ;  /* 0x7fffff249000780c */ /* 0x000fe40003f06070 */
[-C--:B------:R-:W-:Y:S01]  /*5720*/  IADD3 R144, P6, PT, R147, R4.reuse, RZ ;  /* 0x0000000493907210 */ /* 0x080fe20007fde0ff */
[----:B------:R-:W-:Y:S01]  /*5730*/  LDGSTS.E [R133+0x160], desc[UR22][R142.64], !P2 ;  /* 0x001600008e857fae */ /* 0x000fe2000d1a1016 */
[----:B------:R-:W-:Y:S01]  /*5740*/  ISETP.GE.U32.AND P2, PT, R146, 0x7fffff23, PT ;  /* 0x7fffff239200780c */ /* 0x000fe20003f46070 */
[C---:B------:R-:W-:Y:S01]  /*5750*/  IMAD R147, R6.reuse, 0x5a, RZ ;  /* 0x0000005a06937824 */ /* 0x040fe200078e02ff */
[-C--:B------:R-:W-:Y:S02]  /*5760*/  LEA.HI.X.SX32 R145, R145, R5.reuse, 0x2, P6 ;  /* 0x0000000591917211 */ /* 0x080fe400030f16ff */
[----:B------:R-:W-:Y:S01]  /*5770*/  IADD3 R146, P6, PT, R153, R4, RZ ;  /* 0x0000000499927210 */ /* 0x000fe20007fde0ff */
[----:B------:R-:W-:Y:S02]  /*5780*/  IMAD R153, R6, 0x170, RZ ;  /* 0x0000017006997824 */ /* 0x000fe400078e02ff */
[----:B------:R-:W-:Y:S01]  /*5790*/  LDGSTS.E [R133+0x164], desc[UR22][R144.64], !P3 ;  /* 0x0016400090857fae */ /* 0x000fe2000d9a1016 */
[----:B------:R-:W-:-:S02]  /*57a0*/  LEA.HI.X.SX32 R147, R147, R5, 0x2, P6 ;  /* 0x0000000593937211 */ /* 0x000fc400030f16ff */
[----:B------:R-:W-:Y:S01]  /*57b0*/  ISETP.GE.U32.AND P6, PT, R150, 0x7fffff22, PT ;  /* 0x7fffff229600780c */ /* 0x000fe20003fc6070 */
[----:B------:R-:W-:Y:S01]  /*57c0*/  VIADD R150, R252, 0xffffffa0 ;  /* 0xffffffa0fc967836 */ /* 0x000fe20000000000 */
[-C--:B------:R-:W-:Y:S01]  /*57d0*/  IADD3 R148, P3, PT, R155, R4.reuse, RZ ;  /* 0x000000049b947210 */ /* 0x080fe20007f7e0ff */
[----:B------:R-:W-:Y:S01]  /*57e0*/  LDGSTS.E [R133+0x168], desc[UR22][R146.64], !P5 ;  /* 0x0016800092857fae */ /* 0x000fe2000e9a1016 */
[----:B------:R-:W-:Y:S02]  /*57f0*/  IMAD R155, R6, 0x5e, RZ ;  /* 0x0000005e069b7824 */ /* 0x000fe400078e02ff */
[-C--:B------:R-:W-:Y:S02]  /*5800*/  LEA.HI.X.SX32 R149, R149, R5.reuse, 0x2, P3 ;  /* 0x0000000595957211 */ /* 0x080fe400018f16ff */
[----:B------:R-:W-:Y:S02]  /*5810*/  ISETP.GE.U32.AND P3, PT, R150, 0x7fffff21, PT ;  /* 0x7fffff219600780c */ /* 0x000fe40003f66070 */
        /* <DEDUP_REMOVED lines=28> */
[----:B------:R-:W-:Y:S01]  /*59e0*/  IMAD R165, R6, 0x188, RZ ;  /* 0x0000018806a57824 */ /* 0x000fe200078e02ff */
[----:B------:R-:W-:Y:S02]  /*59f0*/  LDGSTS.E [R133+0x180], desc[UR22][R158.64], !P4 ;  /* 0x001800009e857fae */ /* 0x000fe4000e1a1016 */
        /* <DEDUP_REMOVED lines=8> */
[C---:B------:R-:W-:Y:S02]  /*5a80*/  IMAD R169, R6.reuse, 0x65, RZ ;  /* 0x0000006506a97824 */ /* 0x040fe400078e02ff */
[----:B------:R-:W-:Y:S01]  /*5a90*/  LDGSTS.E [R133+0x188], desc[UR22][R162.64], !P0 ;  /* 0x00188000a2857fae */ /* 0x000fe2000c1a1016 */
[-C--:B------:R-:W-:Y:S01]  /*5aa0*/  IADD3 R166, P0, PT, R171, R4.reuse, RZ ;  /* 0x00000004aba67210 */ /* 0x080fe20007f1e0ff */
[----:B------:R-:W-:Y:S01]  /*5ab0*/  IMAD R171, R6, 0x194, RZ ;  /* 0x0000019406ab7824 */ /* 0x000fe200078e02ff */
[-C--:B------:R-:W-:Y:S02]  /*5ac0*/  LEA.HI.X.SX32 R165, R165, R5.reuse, 0x2, P4 ;  /* 0x00000005a5a57211 */ /* 0x080fe400020f16ff */
[----:B------:R-:W-:Y:S01]  /*5ad0*/  ISETP.GE.U32.AND P4, PT, R168, 0x7fffff19, PT ;  /* 0x7fffff19a800780c */ /* 0x000fe20003f86070 */
[----:B------:R-:W-:Y:S01]  /*5ae0*/  VIADD R168, R252, 0xffffff97 ;  /* 0xffffff97fca87836 */ /* 0x000fe20000000000 */
[-C--:B------:R-:W-:Y:S01]  /*5af0*/  LEA.HI.X.SX32 R167, R167, R5.reuse, 0x2, P0 ;  /* 0x00000005a7a77211 */ /* 0x080fe200000f16ff */
[----:B------:R-:W-:Y:S03]  /*5b00*/  LDGSTS.E [R133+0x18c], desc[UR22][R164.64], !P6 ;  /* 0x0018c000a4857fae */ /* 0x000fe6000f1a1016 */
[----:B------:R-:W-:Y:S01]  /*5b10*/  ISETP.GE.U32.AND P0, PT, R168, 0x7fffff18, PT ;  /* 0x7fffff18a800780c */ /* 0x000fe20003f06070 */
[----:B------:R-:W-:Y:S01]  /*5b20*/  LDGSTS.E [R133+0x190], desc[UR22][R166.64], !P2 ;  /* 0x00190000a6857fae */ /* 0x000fe2000d1a1016 */
[----:B------:R-:W-:Y:S01]  /*5b30*/  IADD3 R168, P6, PT, R171, R4, RZ ;  /* 0x00000004aba87210 */ /* 0x000fe20007fde0ff */
[----:B------:R-:W-:Y:S01]  /*5b40*/  IMAD R171, R6, 0x66, RZ ;  /* 0x0000006606ab7824 */ /* 0x000fe200078e02ff */
[----:B------:R-:W-:Y:S01]  /*5b50*/  ISETP.GE.U32.AND P2, PT, R170, 0x7fffff17, PT ;  /* 0x7fffff17aa00780c */ /* 0x000fe20003f46070 */
[----:B------:R-:W-:Y:S01]  /*5b60*/  IMAD R170, R6, 0x198, RZ ;  /* 0x0000019806aa7824 */ /* 0x000fe200078e02ff */
[----:B------:R-:W-:-:S04]  /*5b70*/  LEA.HI.X.SX32 R169, R169, R5, 0x2, P6 ;  /* 0x00000005a9a97211 */ /* 0x000fc800030f16ff */
[-C--:B------:R-:W-:Y:S01]  /*5b80*/  IADD3 R170, P6, PT, R170, R4.reuse, RZ ;  /* 0x00000004aaaa7210 */ /* 0x080fe20007fde0ff */
[----:B------:R-:W-:Y:S01]  /*5b90*/  LDGSTS.E [R133+0x194], desc[UR22][R168.64], !P3 ;  /* 0x00194000a8857fae */ /* 0x000fe2000d9a1016 */
[-C--:B------:R-:W-:Y:S02]  /*5ba0*/  IADD3 R172, P3, PT, R172, R4.reuse, RZ ;  /* 0x00000004acac7210 */ /* 0x080fe40007f7e0ff */
[-C--:B------:R-:W-:Y:S02]  /*5bb0*/  LEA.HI.X.SX32 R171, R171, R5.reuse, 0x2, P6 ;  /* 0x00000005abab7211 */ /* 0x080fe400030f16ff */
[----:B------:R-:W-:Y:S01]  /*5bc0*/  ISETP.GE.U32.AND P6, PT, R174, 0x7fffff16, PT ;  /* 0x7fffff16ae00780c */ /* 0x000fe20003fc6070 */
[----:B------:R-:W-:Y:S01]  /*5bd0*/  IMAD R174, R6, 0x1a0, RZ ;  /* 0x000001a006ae7824 */ /* 0x000fe200078e02ff */
[----:B------:R-:W-:Y:S01]  /*5be0*/  LEA.HI.X.SX32 R173, R173, R5, 0x2, P3 ;  /* 0x00000005adad7211 */ /* 0x000fe200018f16ff */
[----:B------:R-:W-:Y:S01]  /*5bf0*/  LDGSTS.E [R133+0x198], desc[UR22][R170.64], !P5 ;  /* 0x00198000aa857fae */ /* 0x000fe2000e9a1016 */
[----:B------:R-:W-:Y:S01]  /*5c00*/  ISETP.GE.U32.AND P3, PT, R175, 0x7fffff15, PT ;  /* 0x7fffff15af00780c */ /* 0x000fe20003f66070 */
[----:B------:R-:W-:Y:S01]  /*5c10*/  VIADD R175, R252, 0xffffff93 ;  /* 0xffffff93fcaf7836 */ /* 0x000fe20000000000 */
[----:B------:R-:W-:Y:S01]  /*5c20*/  IADD3 R174, P5, PT, R174, R4, RZ ;  /* 0x00000004aeae7210 */ /* 0x000fe20007fbe0ff */
[----:B------:R-:W-:Y:S03]  /*5c30*/  LDGSTS.E [R133+0x19c], desc[UR22][R172.64], !P4 ;  /* 0x0019c000ac857fae */ /* 0x000fe6000e1a1016 */
[----:B------:R-:W-:-:S02]  /*5c40*/  ISETP.GE.U32.AND P4, PT, R175, 0x7fffff14, PT ;  /* 0x7fffff14af00780c */ /* 0x000fc40003f86070 */
[----:B------:R-:W-:Y:S01]  /*5c50*/  LEA.HI.X.SX32 R175, R2, R5, 0x2, P5 ;  /* 0x0000000502af7211 */ /* 0x000fe200028f16ff */
[----:B------:R-:W-:Y:S01]  /*5c60*/  IMAD R2, R6, 0x69, RZ ;  /* 0x0000006906027824 */ /* 0x000fe200078e02ff */
[----:B------:R-:W-:-:S03]  /*5c70*/  IADD3 R176, P5, PT, R176, R4, RZ ;  /* 0x00000004b0b07210 */ /* 0x000fc60007fbe0ff */
[----:B------:R-:W-:Y:S01]  /*5c80*/  LDGSTS.E [R133+0x1a0], desc[UR22][R174.64], !P0 ;  /* 0x001a0000ae857fae */ /* 0x000fe2000c1a1016 */
[-C--:B------:R-:W-:Y:S01]  /*5c90*/  LEA.HI.X.SX32 R177, R2, R5.reuse, 0x2, P5 ;  /* 0x0000000502b17211 */ /* 0x080fe200028f16ff */
[----:B------:R-:W-:Y:S01]  /*5ca0*/  VIADD R2, R252, 0xffffff91 ;  /* 0xffffff91fc027836 */ /* 0x000fe20000000000 */
[-C--:B------:R-:W-:Y:S02]  /*5cb0*/  IADD3 R178, P0, PT, R178, R4.reuse, RZ ;  /* 0x00000004b2b27210 */ /* 0x080fe40007f1e0ff */
[----:B------:R-:W-:Y:S01]  /*5cc0*/  ISETP.GE.U32.AND P5, PT, R180, 0x7fffff13, PT ;  /* 0x7fffff13b400780c */ /* 0x000fe20003fa6070 */
[----:B------:R-:W-:Y:S01]  /*5cd0*/  IMAD R180, R6, 0x1ac, RZ ;  /* 0x000001ac06b47824 */ /* 0x000fe200078e02ff */
[----:B------:R-:W-:Y:S01]  /*5ce0*/  LEA.HI.X.SX32 R179, R179, R5, 0x2, P0 ;  /* 0x00000005b3b37211 */ /* 0x000fe200000f16ff */
[----:B------:R-:W-:Y:S01]  /*5cf0*/  LDGSTS.E [R133+0x1a4], desc[UR22][R176.64], !P2 ;  /* 0x001a4000b0857fae */ /* 0x000fe2000d1a1016 */
[----:B------:R-:W-:Y:S01]  /*5d00*/  ISETP.GE.U32.AND P0, PT, R2, 0x7fffff12, PT ;  /* 0x7fffff120200780c */ /* 0x000fe20003f06070 */
[----:B------:R-:W-:Y:S01]  /*5d10*/  IMAD R2, R6, 0x6b, RZ ;  /* 0x0000006b06027824 */ /* 0x000fe200078e02ff */
[----:B------:R-:W-:Y:S01]  /*5d20*/  IADD3 R180, P2, PT, R180, R4, RZ ;  /* 0x00000004b4b47210 */ /* 0x000fe20007f5e0ff */
[----:B------:R-:W-:Y:S01]  /*5d30*/  LDGSTS.E [R133+0x1a8], desc[UR22][R178.64], !P6 ;  /* 0x001a8000b2857fae */ /* 0x000fe2000f1a1016 */
        /* <DEDUP_REMOVED lines=9> */
[----:B------:R-:W-:Y:S01]  /*5dd0*/  LDGSTS.E [R133+0x1b0], desc[UR22][R182.64], !P4 ;  /* 0x001b0000b6857fae */ /* 0x000fe2000e1a1016 */
[-C--:B------:R-:W-:Y:S01]  /*5de0*/  LEA.HI.X.SX32 R185, R2, R5.reuse, 0x2, P3 ;  /* 0x0000000502b97211 */ /* 0x080fe200018f16ff */
[----:B------:R-:W-:Y:S01]  /*5df0*/  VIADD R2, R252, 0xffffff8d ;  /* 0xffffff8dfc027836 */ /* 0x000fe20000000000 */
[----:B------:R-:W-:Y:S01]  /*5e00*/  ISETP.GE.U32.AND P3, PT, R0, 0x7fffff0f, PT ;  /* 0x7fffff0f0000780c */ /* 0x000fe20003f66070 */
[----:B------:R-:W-:Y:S01]  /*5e10*/  IMAD R0, R6, 0x6e, RZ ;  /* 0x0000006e06007824 */ /* 0x000fe200078e02ff */
[-C--:B------:R-:W-:Y:S01]  /*5e20*/  IADD3 R186, P4, PT, R186, R4.reuse, RZ ;  /* 0x00000004baba7210 */ /* 0x080fe20007f9e0ff */
[----:B------:R-:W-:Y:S01]  /*5e30*/  LDGSTS.E [R133+0x1b4], desc[UR22][R184.64], !P5 ;  /* 0x001b4000b8857fae */ /* 0x000fe2000e9a1016 */
[----:B------:R-:W-:Y:S01]  /*5e40*/  ISETP.GE.U32.AND P5, PT, R2, 0x7fffff0e, PT ;  /* 0x7fffff0e0200780c */ /* 0x000fe20003fa6070 */
[----:B------:R-:W-:Y:S01]  /*5e50*/  VIADD R2, R252, 0xffffff8c ;  /* 0xffffff8cfc027836 */ /* 0x000fe20000000000 */
[----:B------:R-:W-:Y:S01]  /*5e60*/  LEA.HI.X.SX32 R187, R0, R5, 0x2, P4 ;  /* 0x0000000500bb7211 */ /* 0x000fe200020f16ff */
[----:B------:R-:W-:Y:S01]  /*5e70*/  IMAD R0, R6, 0x6f, RZ ;  /* 0x0000006f06007824 */ /* 0x000fe200078e02ff */
[----:B------:R-:W-:-:S03]  /*5e80*/  IADD3 R188, P4, PT, R188, R4, RZ ;  /* 0x00000004bcbc7210 */ /* 0x000fc60007f9e0ff */
[----:B------:R-:W-:Y:S01]  /*5e90*/  LDGSTS.E [R133+0x1b8], desc[UR22][R186.64], !P0 ;  /* 0x001b8000ba857fae */ /* 0x000fe2000c1a1016 */
[-C--:B------:R-:W-:Y:S02]  /*5ea0*/  IADD3 R190, P0, PT, R190, R4.reuse, RZ ;  /* 0x00000004bebe7210 */ /* 0x080fe40007f1e0ff */
[-C--:B------:R-:W-:Y:S02]  /*5eb0*/  LEA.HI.X.SX32 R189, R0, R5.reuse, 0x2, P4 ;  /* 0x0000000500bd7211 */ /* 0x080fe400020f16ff */
[----:B------:R-:W-:Y:S02]  /*5ec0*/  IADD3 R0, PT, PT, R252, -0x75, RZ ;  /* 0xffffff8bfc007810 */ /* 0x000fe40007ffe0ff */
[-C--:B------:R-:W-:Y:S01]  /*5ed0*/  LEA.HI.X.SX32 R191, R191, R5.reuse, 0x2, P0 ;  /* 0x00000005bfbf7211 */ /* 0x080fe200000f16ff */
[----:B------:R-:W-:Y:S01]  /*5ee0*/  LDGSTS.E [R133+0x1bc], desc[UR22][R188.64], !P6 ;  /* 0x001bc000bc857fae */ /* 0x000fe2000f1a1016 */
        /* <DEDUP_REMOVED lines=8> */
[----:B------:R-:W-:-:S02]  /*5f70*/  IADD3 R194, P6, PT, R194, R4, RZ ;  /* 0x00000004c2c27210 */ /* 0x000fc40007fde0ff */
[----:B------:R-:W-:Y:S01]  /*5f80*/  ISETP.GE.U32.AND P2, PT, R2, 0x7fffff0b, PT ;  /* 0x7fffff0b0200780c */ /* 0x000fe20003f46070 */
[----:B------:R-:W-:Y:S01]  /*5f90*/  IMAD R2, R6, 0x73, RZ ;  /* 0x0000007306027824 */ /* 0x000fe200078e02ff */
        /* <DEDUP_REMOVED lines=9> */
[----:B------:R-:W-:Y:S01]  /*6030*/  VIADD R0, R252, 0xffffff87 ;  /* 0xffffff87fc007836 */ /* 0x000fe20000000000 */
[----:B------:R-:W-:Y:S01]  /*6040*/  IADD3 R198, P5, PT, R198, R4, RZ ;  /* 0x00000004c6c67210 */ /* 0x000fe20007fbe0ff */
[----:B------:R-:W-:Y:S03]  /*6050*/  LDGSTS.E [R133+0x1cc], desc[UR22][R196.64], !P4 ;  /* 0x001cc000c4857fae */ /* 0x000fe6000e1a1016 */
[----:B------:R-:W-:-:S02]  /*6060*/  LEA.HI.X.SX32 R199, R199, R5, 0x2, P5 ;  /* 0x00000005c7c77211 */ /* 0x000fc400028f16ff */
[----:B------:R-:W-:Y:S01]  /*6070*/  ISETP.GE.U32.AND P4, PT, R0, 0x7fffff08, PT ;  /* 0x7fffff080000780c */ /* 0x000fe20003f86070 */
[----:B------:R-:W-:Y:S01]  /*6080*/  IMAD R0, R6, 0x75, RZ ;  /* 0x0000007506007824 */ /* 0x000fe200078e02ff */
[-C--:B------:R-:W-:Y:S01]  /*6090*/  IADD3 R200, P5, PT, R200, R4.reuse, RZ ;  /* 0x00000004c8c87210 */ /* 0x080fe20007fbe0ff */
[----:B------:R-:W-:Y:S01]  /*60a0*/  LDGSTS.E [R133+0x1d0], desc[UR22][R198.64], !P0 ;  /* 0x001d0000c6857fae */ /* 0x000fe2000c1a1016 */
[----:B------:R-:W-:Y:S02]  /*60b0*/  ISETP.GE.U32.AND P0, PT, R201, 0x7fffff07, PT ;  /* 0x7fffff07c900780c */ /* 0x000fe40003f06070 */
[----:B------:R-:W-:Y:S01]  /*60c0*/  LEA.HI.X.SX32 R201, R0, R5, 0x2, P5 ;  /* 0x0000000500c97211 */ /* 0x000fe200028f16ff */
[----:B------:R-:W-:Y:S01]  /*60d0*/  IMAD R0, R6, 0x76, RZ ;  /* 0x0000007606007824 */ /* 0x000fe200078e02ff */
[----:B------:R-:W-:Y:S01]  /*60e0*/  ISETP.GE.U32.AND P5, PT, R2, 0x7fffff06, PT ;  /* 0x7fffff060200780c */ /* 0x000fe20003fa6070 */
[----:B------:R-:W-:Y:S02]  /*60f0*/  IMAD R2, R6, 0x77, RZ ;  /* 0x0000007706027824 */ /* 0x000fe400078e02ff */
[----:B------:R-:W-:Y:S01]  /*6100*/  LDGSTS.E [R133+0x1d4], desc[UR22][R200.64], !P2 ;  /* 0x001d4000c8857fae */ /* 0x000fe2000d1a1016 */
[----:B------:R-:W-:-:S04]  /*6110*/  IADD3 R202, P2, PT, R202, R4, RZ ;  /* 0x00000004caca7210 */ /* 0x000fc80007f5e0ff */
[----:B------:R-:W-:Y:S01]  /*6120*/  LEA.HI.X.SX32 R203, R0, R5, 0x2, P2 ;  /* 0x0000000500cb7211 */ /* 0x000fe200010f16ff */
[----:B------:R-:W-:Y:S01]  /*6130*/  IMAD R0, R6, 0x1f4, RZ ;  /* 0x000001f406007824 */ /* 0x000fe200078e02ff */
[----:B------:R-:W-:-:S03]  /*6140*/  IADD3 R204, P2, PT, R204, R4, RZ ;  /* 0x00000004cccc7210 */ /* 0x000fc60007f5e0ff */
[----:B------:R-:W-:Y:S01]  /*6150*/  LDGSTS.E [R133+0x1d8], desc[UR22][R202.64], !P6 ;  /* 0x001d8000ca857fae */ /* 0x000fe2000f1a1016 */
[-C--:B------:R-:W-:Y:S01]  /*6160*/  LEA.HI.X.SX32 R205, R2, R5.reuse, 0x2, P2 ;  /* 0x0000000502cd7211 */ /* 0x080fe200010f16ff */
[----:B------:R-:W-:Y:S01]  /*6170*/  IMAD R2, R6, 0x7e, RZ ;  /* 0x0000007e06027824 */ /* 0x000fe200078e02ff */
[-C--:B------:R-:W-:Y:S02]  /*6180*/  IADD3 R206, P6, PT, R206, R4.reuse, RZ ;  /* 0x00000004cece7210 */ /* 0x080fe40007fde0ff */
[-C--:B------:R-:W-:Y:S01]  /*6190*/  IADD3 R208, P2, PT, R208, R4.reuse, RZ ;  /* 0x00000004d0d07210 */ /* 0x080fe20007f5e0ff */
[----:B------:R-:W-:Y:S01]  /*61a0*/  LDGSTS.E [R133+0x1dc], desc[UR22][R204.64], !P3 ;  /* 0x001dc000cc857fae */ /* 0x000fe2000d9a1016 */
[-C--:B------:R-:W-:Y:S02]  /*61b0*/  IADD3 R210, P3, PT, R210, R4.reuse, RZ ;  /* 0x00000004d2d27210 */ /* 0x080fe40007f7e0ff */
[----:B------:R-:W-:Y:S02]  /*61c0*/  LEA.HI.X.SX32 R207, R207, R5, 0x2, P6 ;  /* 0x00000005cfcf7211 */ /* 0x000fe400030f16ff */
[----:B------:R-:W-:-:S02]  /*61d0*/  IADD3 R212, P6, PT, R212, R4, RZ ;  /* 0x00000004d4d47210 */ /* 0x000fc40007fde0ff */
[-C--:B------:R-:W-:Y:S01]  /*61e0*/  LEA.HI.X.SX32 R209, R209, R5.reuse, 0x2, P2 ;  /* 0x00000005d1d17211 */ /* 0x080fe200010f16ff */
[----:B------:R-:W-:Y:S01]  /*61f0*/  LDGSTS.E [R133+0x1e0], desc[UR22][R206.64], !P4 ;  /* 0x001e0000ce857fae */ /* 0x000fe2000e1a1016 */
[-C--:B------:R-:W-:Y:S02]  /*6200*/  IADD3 R250, P2, PT, R211, R4.reuse, RZ ;  /* 0x00000004d3fa7210 */ /* 0x080fe40007f5e0ff */
[-C--:B------:R-:W-:Y:S01]  /*6210*/  LEA.HI.X.SX32 R211, R213, R5.reuse, 0x2, P3 ;  /* 0x00000005d5d37211 */ /* 0x080fe200018f16ff */
[----:B------:R-:W-:Y:S01]  /*6220*/  LDGSTS.E [R133+0x1e4], desc[UR22][R208.64], !P0 ;  /* 0x001e4000d0857fae */ /* 0x000fe2000c1a1016 */
[-C--:B------:R-:W-:Y:S01]  /*6230*/  LEA.HI.X.SX32 R213, R218, R5.reuse, 0x2, P6 ;  /* 0x00000005dad57211 */ /* 0x080fe200030f16ff */
[----:B------:R-:W-:Y:S01]  /*6240*/  VIADD R218, R252, 0xffffff84 ;  /* 0xffffff84fcda7836 */ /* 0x000fe20000000000 */
[-C--:B---3--:R-:W-:Y:S01]  /*6250*/  IADD3 R38, P6, PT, R214, R4.reuse, RZ ;  /* 0x00000004d6267210 */ /* 0x088fe20007fde0ff */
[----:B------:R-:W-:Y:S01]  /*6260*/  IMAD R214, R6, 0x7d, RZ ;  /* 0x0000007d06d67824 */ /* 0x000fe200078e02ff */
[-C--:B------:R-:W-:Y:S01]  /*6270*/  IADD3 R12, P3, PT, R0, R4.reuse, RZ ;  /* 0x00000004000c7210 */ /* 0x080fe20007f7e0ff */
[----:B------:R-:W-:Y:S01]  /*6280*/  IMAD R0, R6, 0x7f, RZ ;  /* 0x0000007f06007824 */ /* 0x000fe200078e02ff */
[-C--:B------:R-:W-:Y:S01]  /*6290*/  LEA.HI.X.SX32 R251, R220, R5.reuse, 0x2, P2 ;  /* 0x00000005dcfb7211 */ /* 0x080fe200010f16ff */
[----:B------:R-:W-:Y:S01]  /*62a0*/  LDGSTS.E [R133+0x1e8], desc[UR22][R210.64], !P5 ;  /* 0x001e8000d2857fae */ /* 0x000fe2000e9a1016 */
[----:B------:R-:W-:Y:S01]  /*62b0*/  IADD3 R36, P2, PT, R216, R4, RZ ;  /* 0x00000004d8247210 */ /* 0x000fe20007f5e0ff */
[----:B------:R-:W-:Y:S01]  /*62c0*/  VIADD R216, R252, 0xffffff83 ;  /* 0xffffff83fcd87836 */ /* 0x000fe20000000000 */
[-C--:B------:R-:W-:Y:S01]  /*62d0*/  LEA.HI.X.SX32 R13, R214, R5.reuse, 0x2, P3 ;  /* 0x00000005d60d7211 */ /* 0x080fe200018f16ff */
[----:B------:R1:W-:Y:S01]  /*62e0*/  STL.64 [R1+0x108], R250 ;  /* 0x000108fa01007387 */ /* 0x0003e20000100a00 */
[----:B------:R-:W-:Y:S01]  /*62f0*/  LEA.HI.X.SX32 R39, R2, R5, 0x2, P6 ;  /* 0x0000000502277211 */ /* 0x000fe200030f16ff */
[----:B------:R-:W-:Y:S01]  /*6300*/  IMAD R214, R3, R7, RZ ;  /* 0x0000000703d67224 */ /* 0x000fe200078e02ff */
[----:B------:R-:W-:Y:S01]  /*6310*/  LEA.HI.X.SX32 R37, R0, R5, 0x2, P2 ;  /* 0x0000000500257211 */ /* 0x000fe200010f16ff */
[----:B------:R-:W-:Y:S01]  /*6320*/  STL.64 [R1+0x110], R12 ;  /* 0x0001100c01007387 */ /* 0x000fe20000100a00 */
[----:B------:R-:W-:Y:S01]  /*6330*/  ISETP.GE.U32.AND P3, PT, R218, 0x7fffff05, PT ;  /* 0x7fffff05da00780c */ /* 0x000fe20003f66070 */
[----:B------:R-:W-:Y:S01]  /*6340*/  VIADD R0, R252, 0xffffff82 ;  /* 0xffffff82fc007836 */ /* 0x000fe20000000000 */
[----:B------:R-:W-:Y:S01]  /*6350*/  ISETP.GE.U32.AND P6, PT, R216, 0x7fffff04, PT ;  /* 0x7fffff04d800780c */ /* 0x000fe20003fc6070 */
[----:B------:R-:W-:Y:S01]  /*6360*/  STL.64 [R1+0x118], R38 ;  /* 0x0001182601007387 */ /* 0x000fe20000100a00 */
[----:B------:R-:W-:Y:S01]  /*6370*/  VIADD R216, R252, 0xffffff80 ;  /* 0xffffff80fcd87836 */ /* 0x000fe20000000000 */
[----:B------:R-:W-:-:S02]  /*6380*/  ISETP.GT.AND P0, PT, R132, 0x7f, PT ;  /* 0x0000007f8400780c */ /* 0x000fc40003f04270 */
[----:B------:R-:W-:Y:S01]  /*6390*/  STL.64 [R1+0x128], R36 ;  /* 0x0001282401007387 */ /* 0x000fe20000100a00 */
[C---:B------:R-:W-:Y:S02]  /*63a0*/  ISETP.GE.AND P5, PT, R3.reuse, R252, PT ;  /* 0x000000fc0300720c */ /* 0x040fe40003fa6270 */
[----:B------:R-:W-:Y:S01]  /*63b0*/  ISETP.GE.AND P2, PT, R3, R216, PT ;  /* 0x000000d80300720c */ /* 0x000fe20003f46270 */
[----:B------:R-:W2:Y:S01]  /*63c0*/  LDL.LU R25, [R1+0xa8] ;  /* 0x0000a80001197983 */ /* 0x000ea20000300800 */
[----:B------:R-:W-:Y:S02]  /*63d0*/  SEL R2, RZ, 0x4, !P0 ;  /* 0x00000004ff027807 */ /* 0x000fe40004000000 */
[----:B------:R-:W-:Y:S01]  /*63e0*/  ISETP.GE.U32.AND P4, PT, R0, 0x7fffff03, PT ;  /* 0x7fffff030000780c */ /* 0x000fe20003f86070 */
[----:B------:R-:W3:Y:S01]  /*63f0*/  LDL.LU R9, [R1+0xac] ;  /* 0x0000ac0001097983 */ /* 0x000ee20000300800 */
[----:B------:R-:W-:Y:S02]  /*6400*/  SEL R132, RZ, 0x4, P2 ;  /* 0x00000004ff847807 */ /* 0x000fe40001000000 */
[----:B------:R-:W-:Y:S01]  /*6410*/  SEL R2, R2, RZ, !P5 ;  /* 0x000000ff02027207 */ /* 0x000fe20006800000 */
[----:B------:R-:W4:Y:S01]  /*6420*/  LDL.LU R248, [R1+0xc8] ;  /* 0x0000c80001f87983 */ /* 0x000f220000300800 */
[----:B------:R-:W-:-:S02]  /*6430*/  LEA R0, P2, R214, UR18, 0x2 ;  /* 0x00000012d6007c11 */ /* 0x000fc4000f8410ff */
[----:B------:R-:W-:Y:S01]  /*6440*/  ISETP.GE.U32.AND P5, PT, R216, 0x7fffff01, PT ;  /* 0x7fffff01d800780c */ /* 0x000fe20003fa6070 */
[----:B------:R-:W4:Y:S04]  /*6450*/  LDL.LU R249, [R1+0xe8] ;  /* 0x0000e80001f97983 */ /* 0x000f280000300800 */
[----:B------:R-:W-:Y:S01]  /*6460*/  LDGSTS.E [R133+0x1ec], desc[UR22][R212.64], !P3 ;  /* 0x001ec000d4857fae */ /* 0x000fe2000d9a1016 */
[----:B------:R-:W-:Y:S02]  /*6470*/  ISETP.NE.U32.AND P3, PT, R2, RZ, PT ;  /* 0x000000ff0200720c */ /* 0x000fe40003f65070 */
[----:B------:R-:W-:Y:S01]  /*6480*/  LEA.HI.X.SX32 R2, R214, UR19, 0x2, P2 ;  /* 0x00000013d6027c11 */ /* 0x000fe200090f16ff */
[----:B------:R1:W-:Y:S01]  /*6490*/  LDGSTS.E [R133+0x1f0], desc[UR22][R250.64], !P6 ;  /* 0x001f0000fa857fae */ /* 0x0003e2000f1a1016 */
[----:B------:R-:W-:-:S02]  /*64a0*/  LEA R214, P6, R215, R0, 0x2 ;  /* 0x00000000d7d67211 */ /* 0x000fc400078c10ff */
[----:B------:R-:W-:Y:S01]  /*64b0*/  LEA R216, P2, R217, R0, 0x2 ;  /* 0x00000000d9d87211 */ /* 0x000fe200078410ff */
[----:B------:R-:W4:Y:S01]  /*64c0*/  LDL.LU R8, [R1+0x120] ;  /* 0x0001200001087983 */ /* 0x000f220000300800 */
[----:B------:R-:W-:Y:S02]  /*64d0*/  LEA.HI.X.SX32 R215, R215, R2, 0x2, P6 ;  /* 0x00000002d7d77211 */ /* 0x000fe400030f16ff */
[----:B------:R-:W-:Y:S01]  /*64e0*/  LEA R218, P6, R219, R0, 0x2 ;  /* 0x00000000dbda7211 */ /* 0x000fe200078c10ff */
[----:B------:R1:W-:Y:S01]  /*64f0*/  LDGSTS.E [R133+0x1f4], desc[UR22][R12.64], !P4 ;  /* 0x001f40000c857fae */ /* 0x0003e2000e1a1016 */
[----:B------:R-:W-:Y:S02]  /*6500*/  LEA.HI.X.SX32 R217, R217, R2, 0x2, P2 ;  /* 0x00000002d9d97211 */ /* 0x000fe400010f16ff */
[----:B------:R-:W-:Y:S02]  /*6510*/  LEA R220, P2, R221, R0, 0x2 ;  /* 0x00000000dddc7211 */ /* 0x000fe400078410ff */
[----:B------:R-:W-:-:S02]  /*6520*/  LEA.HI.X.SX32 R219, R219, R2, 0x2, P6 ;  /* 0x00000002dbdb7211 */ /* 0x000fc400030f16ff */
[----:B------:R-:W-:Y:S02]  /*6530*/  LEA R222, P6, R223, R0, 0x2 ;  /* 0x00000000dfde7211 */ /* 0x000fe400078c10ff */
[----:B------:R-:W-:Y:S02]  /*6540*/  LEA.HI.X.SX32 R221, R221, R2, 0x2, P2 ;  /* 0x00000002dddd7211 */ /* 0x000fe400010f16ff */
[C---:B------:R-:W-:Y:S02]  /*6550*/  LEA R10, P2, R224.reuse, R0, 0x2 ;  /* 0x00000000e00a7211 */ /* 0x040fe400078410ff */
[----:B------:R-:W-:Y:S02]  /*6560*/  LEA.HI.X.SX32 R223, R223, R2, 0x2, P6 ;  /* 0x00000002dfdf7211 */ /* 0x000fe400030f16ff */
[----:B------:R-:W-:Y:S02]  /*6570*/  LEA R16, P6, R225, R0, 0x2 ;  /* 0x00000000e1107211 */ /* 0x000fe400078c10ff */
[----:B------:R-:W-:-:S02]  /*6580*/  LEA.HI.X.SX32 R11, R224, R2, 0x2, P2 ;  /* 0x00000002e00b7211 */ /* 0x000fc400010f16ff */
[C---:B------:R-:W-:Y:S02]  /*6590*/  LEA R20, P2, R226.reuse, R0, 0x2 ;  /* 0x00000000e2147211 */ /* 0x040fe400078410ff */
[----:B------:R-:W-:Y:S02]  /*65a0*/  LEA.HI.X.SX32 R17, R225, R2, 0x2, P6 ;  /* 0x00000002e1117211 */ /* 0x000fe400030f16ff */
[----:B------:R-:W-:Y:S02]  /*65b0*/  LEA R224, P6, R227, R0, 0x2 ;  /* 0x00000000e3e07211 */ /* 0x000fe400078c10ff */
[----:B------:R-:W-:Y:S02]  /*65c0*/  LEA.HI.X.SX32 R21, R226, R2, 0x2, P2 ;  /* 0x00000002e2157211 */ /* 0x000fe400010f16ff */
[----:B------:R-:W-:Y:S02]  /*65d0*/  LEA R226, P2, R229, R0, 0x2 ;  /* 0x00000000e5e27211 */ /* 0x000fe400078410ff */
[----:B------:R-:W-:-:S02]  /*65e0*/  LEA.HI.X.SX32 R225, R227, R2, 0x2, P6 ;  /* 0x00000002e3e17211 */ /* 0x000fc400030f16ff */
[----:B------:R-:W-:Y:S02]  /*65f0*/  LEA R228, P6, R231, R0, 0x2 ;  /* 0x00000000e7e47211 */ /* 0x000fe400078c10ff */
[----:B------:R-:W-:Y:S02]  /*6600*/  LEA.HI.X.SX32 R227, R229, R2, 0x2, P2 ;  /* 0x00000002e5e37211 */ /* 0x000fe400010f16ff */
[C---:B------:R-:W-:Y:S02]  /*6610*/  LEA R230, P2, R232.reuse, R0, 0x2 ;  /* 0x00000000e8e67211 */ /* 0x040fe400078410ff */
[-C--:B------:R-:W-:Y:S02]  /*6620*/  LEA.HI.X.SX32 R229, R231, R2.reuse, 0x2, P6 ;  /* 0x00000002e7e57211 */ /* 0x080fe400030f16ff */
[----:B------:R-:W-:Y:S02]  /*6630*/  LEA.HI.X.SX32 R231, R232, R2, 0x2, P2 ;  /* 0x00000002e8e77211 */ /* 0x000fe400010f16ff */
[----:B------:R-:W-:-:S02]  /*6640*/  LEA R34, P6, R233, R0, 0x2 ;  /* 0x00000000e9227211 */ /* 0x000fc400078c10ff */
[C---:B------:R-:W-:Y:S02]  /*6650*/  LEA R28, P2, R234.reuse, R0, 0x2 ;  /* 0x00000000ea1c7211 */ /* 0x040fe400078410ff */
[-C--:B------:R-:W-:Y:S02]  /*6660*/  LEA.HI.X.SX32 R35, R233, R2.reuse, 0x2, P6 ;  /* 0x00000002e9237211 */ /* 0x080fe400030f16ff */
[----:B------:R-:W-:Y:S02]  /*6670*/  LEA.HI.X.SX32 R29, R234, R2, 0x2, P2 ;  /* 0x00000002ea1d7211 */ /* 0x000fe400010f16ff */
[CC--:B------:R-:W-:Y:S02]  /*6680*/  LEA R22, P6, R239.reuse, R0.reuse, 0x2 ;  /* 0x00000000ef167211 */ /* 0x0c0fe400078c10ff */
[----:B------:R-:W-:Y:S02]  /*6690*/  LEA R18, P2, R238, R0, 0x2 ;  /* 0x00000000ee127211 */ /* 0x000fe400078410ff */
[----:B------:R-:W-:-:S02]  /*66a0*/  LEA.HI.X.SX32 R23, R239, R2, 0x2, P6 ;  /* 0x00000002ef177211 */ /* 0x000fc400030f16ff */
[----:B------:R-:W-:Y:S02]  /*66b0*/  LEA.HI.X.SX32 R19, R238, R2, 0x2, P2 ;  /* 0x00000002ee137211 */ /* 0x000fe400010f16ff */
[CC--:B------:R-:W-:Y:S02]  /*66c0*/  LEA R232, P6, R236.reuse, R0.reuse, 0x2 ;  /* 0x00000000ece87211 */ /* 0x0c0fe400078c10ff */
        /* <DEDUP_REMOVED lines=8> */
[C---:B------:R-:W-:Y:S02]  /*6750*/  LEA R26, P2, R244.reuse, R0, 0x2 ;  /* 0x00000000f41a7211 */ /* 0x040fe400078410ff */
[-C--:B------:R-:W-:Y:S01]  /*6760*/  LEA.HI.X.SX32 R33, R241, R2.reuse, 0x2, P6 ;  /* 0x00000002f1217211 */ /* 0x080fe200030f16ff */
[----:B------:R-:W-:Y:S01]  /*6770*/  IMAD R241, R245, UR4, RZ ;  /* 0x00000004f5f17c24 */ /* 0x000fe2000f8e02ff */
[----:B------:R-:W-:-:S02]  /*6780*/  LEA.HI.X.SX32 R27, R244, R2, 0x2, P2 ;  /* 0x00000002f41b7211 */ /* 0x000fc400010f16ff */
[CC--:B-1----:R-:W-:Y:S02]  /*6790*/  LEA R250, P6, R243.reuse, R0.reuse, 0x2 ;  /* 0x00000000f3fa7211 */ /* 0x0c2fe400078c10ff */
[----:B------:R-:W-:Y:S02]  /*67a0*/  LEA R14, P2, R240, R0, 0x2 ;  /* 0x00000000f00e7211 */ /* 0x000fe400078410ff */
[-C--:B------:R-:W-:Y:S01]  /*67b0*/  LEA.HI.X.SX32 R251, R243, R2.reuse, 0x2, P6 ;  /* 0x00000002f3fb7211 */ /* 0x080fe200030f16ff */
[----:B------:R-:W-:Y:S01]  /*67c0*/  IMAD R243, R246, UR4, RZ ;  /* 0x00000004f6f37c24 */ /* 0x000fe2000f8e02ff */
[----:B------:R-:W-:Y:S02]  /*67d0*/  LEA.HI.X.SX32 R15, R240, R2, 0x2, P2 ;  /* 0x00000002f00f7211 */ /* 0x000fe400010f16ff */
[----:B------:R-:W-:Y:S01]  /*67e0*/  LEA R240, P2, R241, R0, 0x2 ;  /* 0x00000000f1f07211 */ /* 0x000fe200078410ff */
[----:B------:R-:W-:-:S03]  /*67f0*/  IMAD R245, R247, UR4, RZ ;  /* 0x00000004f7f57c24 */ /* 0x000fc6000f8e02ff */
[----:B------:R-:W-:Y:S02]  /*6800*/  LEA.HI.X.SX32 R241, R241, R2, 0x2, P2 ;  /* 0x00000002f1f17211 */ /* 0x000fe400010f16ff */
[----:B------:R-:W-:-:S04]  /*6810*/  LEA R242, P2, R243, R0, 0x2 ;  /* 0x00000000f3f27211 */ /* 0x000fc800078410ff */
[----:B------:R-:W-:Y:S02]  /*6820*/  LEA.HI.X.SX32 R243, R243, R2, 0x2, P2 ;  /* 0x00000002f3f37211 */ /* 0x000fe400010f16ff */
[C---:B------:R-:W-:Y:S02]  /*6830*/  LEA R244, P2, R245.reuse, R0, 0x2 ;  /* 0x00000000f5f47211 */ /* 0x040fe400078410ff */
[----:B------:R-:W-:Y:S02]  /*6840*/  ISETP.GE.U32.AND P6, PT, R24, 0x7fffff02, PT ;  /* 0x7fffff021800780c */ /* 0x000fe40003fc6070 */
[----:B------:R-:W-:Y:S01]  /*6850*/  LEA.HI.X.SX32 R245, R245, R2, 0x2, P2 ;  /* 0x00000002f5f57211 */ /* 0x000fe200010f16ff */
[----:B------:R-:W-:Y:S04]  /*6860*/  STL.64 [R1+0xb0], R10 ;  /* 0x0000b00a01007387 */ /* 0x000fe80000100a00 */
        /* <DEDUP_REMOVED lines=10> */
[----:B------:R-:W-:Y:S04]  /*6910*/  LDGSTS.E [R133+0x1f8], desc[UR22][R38.64], !P6 ;  /* 0x001f800026857fae */ /* 0x000fe8000f1a1016 */
[----:B------:R-:W-:Y:S04]  /*6920*/  LDGSTS.E [R133+0x1fc], desc[UR22][R36.64], !P5 ;  /* 0x001fc00024857fae */ /* 0x000fe8000e9a1016 */
[----:B------:R-:W0:Y:S01]  /*6930*/  LDGDEPBAR ;  /* 0x00000000000079af */ /* 0x000e220000000000 */
[----:B--2---:R-:W-:-:S02]  /*6940*/  IMAD R247, R25, UR4, RZ ;  /* 0x0000000419f77c24 */ /* 0x004fc4000f8e02ff */
[----:B---3--:R-:W-:-:S03]  /*6950*/  IMAD R24, R9, UR4, RZ ;  /* 0x0000000409187c24 */ /* 0x008fc6000f8e02ff */
[C---:B------:R-:W-:Y:S01]  /*6960*/  LEA R246, P2, R247.reuse, R0, 0x2 ;  /* 0x00000000f7f67211 */ /* 0x040fe200078410ff */
[----:B------:R-:W2:Y:S01]  /*6970*/  LDL R9, [R1+0x330] ;  /* 0x0003300001097983 */ /* 0x000ea20000100800 */
[----:B----4-:R-:W-:Y:S02]  /*6980*/  IMAD R3, R248, UR4, RZ ;  /* 0x00000004f8037c24 */ /* 0x010fe4000f8e02ff */
[----:B------:R-:W-:Y:S02]  /*6990*/  LEA.HI.X.SX32 R247, R247, R2, 0x2, P2 ;  /* 0x00000002f7f77211 */ /* 0x000fe400010f16ff */
[----:B------:R-:W-:Y:S01]  /*69a0*/  LEA R30, P2, R24, R0, 0x2 ;  /* 0x00000000181e7211 */ /* 0x000fe200078410ff */
[----:B------:R-:W-:-:S03]  /*69b0*/  IMAD R248, R249, UR4, RZ ;  /* 0x00000004f9f87c24 */ /* 0x000fc6000f8e02ff */
[----:B------:R-:W-:Y:S02]  /*69c0*/  LEA.HI.X.SX32 R31, R24, R2, 0x2, P2 ;  /* 0x00000002181f7211 */ /* 0x000fe400010f16ff */
[C---:B------:R-:W-:Y:S01]  /*69d0*/  LEA R24, P2, R3.reuse, R0, 0x2 ;  /* 0x0000000003187211 */ /* 0x040fe200078410ff */
[----:B------:R1:W-:Y:S03]  /*69e0*/  STL [R1+0xec], R248 ;  /* 0x0000ecf801007387 */ /* 0x0003e60000100800 */
[----:B------:R-:W-:Y:S01]  /*69f0*/  LEA.HI.X.SX32 R25, R3, R2, 0x2, P2 ;  /* 0x0000000203197211 */ /* 0x000fe200010f16ff */
[----:B------:R-:W-:Y:S02]  /*6a00*/  VIADD R3, R252, 0x7f ;  /* 0x0000007ffc037836 */ /* 0x000fe40000000000 */
[----:B------:R-:W1:Y:S04]  /*6a10*/  LDL.LU R252, [R1+0xec] ;  /* 0x0000ec0001fc7983 */ /* 0x000e680000300800 */
[----:B------:R-:W-:Y:S04]  /*6a20*/  STL.64 [R1+0xa8], R30 ;  /* 0x0000a81e01007387 */ /* 0x000fe80000100a00 */
[----:B------:R-:W-:Y:S01]  /*6a30*/  STL.64 [R1+0xc8], R24 ;  /* 0x0000c81801007387 */ /* 0x000fe20000100a00 */
[----:B-1----:R-:W-:-:S04]  /*6a40*/  LEA R248, P2, R252, R0, 0x2 ;  /* 0x00000000fcf87211 */ /* 0x002fc800078410ff */
[----:B------:R-:W-:Y:S02]  /*6a50*/  LEA.HI.X.SX32 R249, R252, R2, 0x2, P2 ;  /* 0x00000002fcf97211 */ /* 0x000fe400010f16ff */
[----:B------:R-:W1:Y:S01]  /*6a60*/  LDC R252, c[0x0][0x3a0] ;  /* 0x0000e800fffc7b82 */ /* 0x000e620000000800 */
[----:B------:R-:W-:Y:S01]  /*6a70*/  ISETP.GT.AND P2, PT, R3, 0xff, PT ;  /* 0x000000ff0300780c */ /* 0x000fe20003f44270 */
[----:B------:R-:W-:-:S05]  /*6a80*/  IMAD R3, R8, UR4, RZ ;  /* 0x0000000408037c24 */ /* 0x000fca000f8e02ff */
[----:B------:R-:W-:-:S04]  /*6a90*/  LEA R12, P4, R3, R0, 0x2 ;  /* 0x00000000030c7211 */ /* 0x000fc800078810ff */
[----:B------:R-:W-:Y:S01]  /*6aa0*/  LEA.HI.X.SX32 R13, R3, R2, 0x2, P4 ;  /* 0x00000002030d7211 */ /* 0x000fe200020f16ff */
[C---:B--2---:R-:W-:Y:S02]  /*6ab0*/  VIADD R2, R9.reuse, UR7 ;  /* 0x0000000709027c36 */ /* 0x044fe40008000000 */
[----:B-1----:R-:W-:Y:S01]  /*6ac0*/  VIADD R0, R252, 0xffffff7f ;  /* 0xffffff7ffc007836 */ /* 0x002fe20000000000 */
[----:B------:R-:W-:Y:S04]  /*6ad0*/  STL.64 [R1+0xe8], R248 ;  /* 0x0000e8f801007387 */ /* 0x000fe80000100a00 */
[----:B------:R-:W-:Y:S01]  /*6ae0*/  ISETP.GE.U32.AND P4, PT, R0, 0x7fffff00, PT ;  /* 0x7fffff000000780c */ /* 0x000fe20003f86070 */
[----:B------:R-:W-:Y:S01]  /*6af0*/  VIADD R0, R252, 0xffffff7e ;  /* 0xffffff7efc007836 */ /* 0x000fe20000000000 */
[----:B------:R-:W-:Y:S01]  /*6b00*/  LOP3.LUT R3, R9, 0x10, RZ, 0x3c, !PT ;  /* 0x0000001009037812 */ /* 0x000fe200078e3cff */
[----:B------:R-:W2:Y:S03]  /*6b10*/  LDL.LU.64 R38, [R1+0x4f8] ;  /* 0x0004f80001267983 */ /* 0x000ea60000300a00 */
[----:B------:R-:W-:Y:S01]  /*6b20*/  ISETP.GE.U32.AND P5, PT, R0, 0x7ffffeff, PT ;  /* 0x7ffffeff0000780c */ /* 0x000fe20003fa6070 */
[----:B------:R-:W-:Y:S01]  /*6b30*/  VIADD R0, R252, 0xffffff7d ;  /* 0xffffff7dfc007836 */ /* 0x000fe20000000000 */
[----:B------:R-:W-:Y:S04]  /*6b40*/  LDGSTS.E [R2+0x20000], desc[UR22][R214.64], P3 ;  /* 0x20000000d6027fae */ /* 0x000fe800099a1016 */
[----:B------:R-:W-:Y:S01]  /*6b50*/  STL.64 [R1+0x120], R12 ;  /* 0x0001200c01007387 */ /* 0x000fe20000100a00 */
[----:B------:R-:W-:Y:S01]  /*6b60*/  ISETP.GE.U32.AND P6, PT, R0, 0x7ffffefe, PT ;  /* 0x7ffffefe0000780c */ /* 0x000fe20003fc6070 */
[----:B------:R-:W-:-:S02]  /*6b70*/  IMAD.SHL.U32 R0, R6, 0x80, RZ ;  /* 0x0000008006007824 */ /* 0x000fc400078e00ff */
[----:B------:R-:W-:Y:S01]  /*6b80*/  LDGSTS.E [R2+0x20400], desc[UR22][R224.64], P3 ;  /* 0x20400000e0027fae */ /* 0x000fe200099a1016 */
[----:B------:R-:W-:-:S03]  /*6b90*/  VIADD R6, R3, UR7 ;  /* 0x0000000703067c36 */ /* 0x000fc60008000000 */
[----:B------:R-:W3:Y:S04]  /*6ba0*/  LDL.LU.64 R36, [R1+0x4f0] ;  /* 0x0004f00001247983 */ /* 0x000ee80000300a00 */
[----:B------:R-:W-:Y:S04]  /*6bb0*/  LDGSTS.E [R2+0x20800], desc[UR22][R232.64], P3 ;  /* 0x20800000e8027fae */ /* 0x000fe800099a1016 */
[----:B------:R1:W-:Y:S04]  /*6bc0*/  STL [R1+0x468], R2 ;  /* 0x0004680201007387 */ /* 0x0003e80000100800 */
[----:B------:R1:W-:Y:S04]  /*6bd0*/  LDGSTS.E [R2+0x20c00], desc[UR22][R240.64], P3 ;  /* 0x20c00000f0027fae */ /* 0x0003e800099a1016 */
[----:B------:R-:W-:Y:S01]  /*6be0*/  LDGSTS.E [R6+0x20080], desc[UR22][R216.64], P3 ;  /* 0x20080000d8067fae */ /* 0x000fe200099a1016 */
[----:B------:R-:W-:-:S03]  /*6bf0*/  LOP3.LUT R3, R9, 0x30, RZ, 0x3c, !PT ;  /* 0x0000003009037812 */ /* 0x000fc600078e3cff */
[----:B------:R-:W-:Y:S01]  /*6c00*/  LDGSTS.E [R6+0x20480], desc[UR22][R226.64], P3 ;  /* 0x20480000e2067fae */ /* 0x000fe200099a1016 */
[----:B-1----:R-:W-:-:S03]  /*6c10*/  LOP3.LUT R2, R9, 0x20, RZ, 0x3c, !PT ;  /* 0x0000002009027812 */ /* 0x002fc600078e3cff */
[----:B------:R-:W-:Y:S01]  /*6c20*/  LDGSTS.E [R6+0x20880], desc[UR22][R234.64], P3 ;  /* 0x20880000ea067fae */ /* 0x000fe200099a1016 */
[----:B------:R-:W-:-:S03]  /*6c30*/  IADD3 R2, PT, PT, R2, UR7, RZ ;  /* 0x0000000702027c10 */ /* 0x000fc6000fffe0ff */
[----:B------:R1:W-:Y:S04]  /*6c40*/  LDGSTS.E [R6+0x20c80], desc[UR22][R242.64], P3 ;  /* 0x20c80000f2067fae */ /* 0x0003e800099a1016 */
[----:B------:R-:W-:Y:S04]  /*6c50*/  LDGSTS.E [R2+0x20100], desc[UR22][R218.64], P3 ;  /* 0x20100000da027fae */ /* 0x000fe800099a1016 */
[----:B------:R-:W-:Y:S04]  /*6c60*/  LDGSTS.E [R2+0x20500], desc[UR22][R228.64], P3 ;  /* 0x20500000e4027fae */ /* 0x000fe800099a1016 */
[----:B------:R1:W-:Y:S04]  /*6c70*/  STL [R1+0x334], R6 ;  /* 0x0003340601007387 */ /* 0x0003e80000100800 */
[----:B------:R-:W-:Y:S04]  /*6c80*/  LDGSTS.E [R2+0x20900], desc[UR22][R236.64], P3 ;  /* 0x20900000ec027fae */ /* 0x000fe800099a1016 */
[----:B------:R4:W-:Y:S01]  /*6c90*/  STL [R1+0x430], R2 ;  /* 0x0004300201007387 */ /* 0x0009e20000100800 */
[----:B-1----:R-:W-:-:S03]  /*6ca0*/  VIADD R6, R3, UR7 ;  /* 0x0000000703067c36 */ /* 0x002fc60008000000 */
[----:B------:R4:W-:Y:S01]  /*6cb0*/  LDGSTS.E [R2+0x20d00], desc[UR22][R244.64], P3 ;  /* 0x20d00000f4027fae */ /* 0x0009e200099a1016 */
[----:B------:R-:W-:-:S03]  /*6cc0*/  LOP3.LUT R3, R9, 0x50, RZ, 0x3c, !PT ;  /* 0x0000005009037812 */ /* 0x000fc600078e3cff */
[----:B------:R-:W-:Y:S04]  /*6cd0*/  LDGSTS.E [R6+0x20180], desc[UR22][R220.64], P3 ;  /* 0x20180000dc067fae */ /* 0x000fe800099a1016 */
[----:B------:R-:W-:Y:S01]  /*6ce0*/  LDGSTS.E [R6+0x20580], desc[UR22][R230.64], P3 ;  /* 0x20580000e6067fae */ /* 0x000fe200099a1016 */
[----:B----4-:R-:W-:-:S03]  /*6cf0*/  LOP3.LUT R2, R9, 0x40, RZ, 0x3c, !PT ;  /* 0x0000004009027812 */ /* 0x010fc600078e3cff */
[----:B------:R-:W-:Y:S02]  /*6d00*/  LDGSTS.E [R6+0x20980], desc[UR22][R238.64], P3 ;  /* 0x20980000ee067fae */ /* 0x000fe400099a1016 */
[----:B------:R-:W-:Y:S02]  /*6d10*/  VIADD R2, R2, UR7 ;  /* 0x0000000702027c36 */ /* 0x000fe40008000000 */
[----:B------:R-:W-:Y:S01]  /*6d20*/  LDGSTS.E [R6+0x20d80], desc[UR22][R246.64], P3 ;  /* 0x20d80000f6067fae */ /* 0x000fe200099a1016 */
[----:B------:R-:W-:-:S03]  /*6d30*/  SEL R8, R132, RZ, P2 ;  /* 0x000000ff84087207 */ /* 0x000fc60001000000 */
[----:B------:R-:W-:Y:S01]  /*6d40*/  LDGSTS.E [R2+0x20200], desc[UR22][R222.64], P3 ;  /* 0x20200000de027fae */ /* 0x000fe200099a1016 */
[----:B------:R-:W-:-:S03]  /*6d50*/  VIADD R132, R3, UR7 ;  /* 0x0000000703847c36 */ /* 0x000fc60008000000 */
[----:B------:R-:W-:Y:S04]  /*6d60*/  LDGSTS.E [R2+0x20600], desc[UR22][R34.64], P3 ;  /* 0x2060000022027fae */ /* 0x000fe800099a1016 */
[----:B------:R-:W-:Y:S04]  /*6d70*/  STL [R1+0x434], R6 ;  /* 0x0004340601007387 */ /* 0x000fe80000100800 */
[----:B------:R-:W-:Y:S04]  /*6d80*/  LDGSTS.E [R2+0x20a00], desc[UR22][R32.64], P3 ;  /* 0x20a0000020027fae */ /* 0x000fe800099a1016 */
[----:B------:R1:W-:Y:S04]  /*6d90*/  STL [R1+0x438], R2 ;  /* 0x0004380201007387 */ /* 0x0003e80000100800 */
[----:B------:R1:W-:Y:S04]  /*6da0*/  LDGSTS.E [R2+0x20e00], desc[UR22][R30.64], P3 ;  /* 0x20e000001e027fae */ /* 0x0003e800099a1016 */
[----:B------:R-:W4:Y:S04]  /*6db0*/  LDL.LU.64 R34, [R1+0x4e8] ;  /* 0x0004e80001227983 */ /* 0x000f280000300a00 */
[----:B------:R-:W2:Y:S01]  /*6dc0*/  LDL.LU.64 R32, [R1+0x4e0] ;  /* 0x0004e00001207983 */ /* 0x000ea20000300a00 */
[----:B-1----:R-:W-:-:S03]  /*6dd0*/  LOP3.LUT R2, R9, 0x60, RZ, 0x3c, !PT ;  /* 0x0000006009027812 */ /* 0x002fc600078e3cff */
[----:B------:R-:W2:Y:S01]  /*6de0*/  LDL.LU.64 R30, [R1+0x4d8] ;  /* 0x0004d800011e7983 */ /* 0x000ea20000300a00 */
[----:B------:R-:W-:-:S03]  /*6df0*/  ISETP.NE.U32.AND P2, PT, R8, RZ, PT ;  /* 0x000000ff0800720c */ /* 0x000fc60003f45070 */
[----:B------:R-:W-:Y:S01]  /*6e00*/  STL [R1+0x43c], R132 ;  /* 0x00043c8401007387 */ /* 0x000fe20000100800 */
[----:B------:R-:W-:-:S03]  /*6e10*/  VIADD R6, R2, UR7 ;  /* 0x0000000702067c36 */ /* 0x000fc60008000000 */
[----:B------:R1:W-:Y:S01]  /*6e20*/  LDGSTS.E [R132+0x20280], desc[UR22][R10.64], P3 ;  /* 0x202800000a847fae */ /* 0x0003e200099a1016 */
[----:B------:R-:W-:-:S03]  /*6e30*/  LOP3.LUT R2, R9, 0x70, RZ, 0x3c, !PT ;  /* 0x0000007009027812 */ /* 0x000fc600078e3cff */
[----:B------:R-:W-:Y:S04]  /*6e40*/  LDGSTS.E [R132+0x20680], desc[UR22][R28.64], P3 ;  /* 0x206800001c847fae */ /* 0x000fe800099a1016 */
[----:B------:R-:W-:Y:S04]  /*6e50*/  LDGSTS.E [R132+0x20a80], desc[UR22][R26.64], P3 ;  /* 0x20a800001a847fae */ /* 0x000fe800099a1016 */
[----:B------:R-:W1:Y:S04]  /*6e60*/  LDL.LU.64 R10, [R1+0x90] ;  /* 0x00009000010a7983 */ /* 0x000e680000300a00 */
[----:B------:R-:W2:Y:S04]  /*6e70*/  LDL.LU.64 R28, [R1+0x4d0] ;  /* 0x0004d000011c7983 */ /* 0x000ea80000300a00 */
[----:B------:R-:W2:Y:S04]  /*6e80*/  LDL.LU.64 R26, [R1+0x4c8] ;  /* 0x0004c800011a7983 */ /* 0x000ea80000300a00 */
[----:B------:R-:W2:Y:S04]  /*6e90*/  LDL.LU.64 R8, [R1+0x88] ;  /* 0x0000880001087983 */ /* 0x000ea80000300a00 */
[----:B------:R-:W-:Y:S04]  /*6ea0*/  LDGSTS.E [R132+0x20e80], desc[UR22][R24.64], P3 ;  /* 0x20e8000018847fae */ /* 0x000fe800099a1016 */
[----:B------:R1:W-:Y:S04]  /*6eb0*/  LDGSTS.E [R6+0x20300], desc[UR22][R16.64], P3 ;  /* 0x2030000010067fae */ /* 0x0003e800099a1016 */
[----:B------:R-:W-:Y:S04]  /*6ec0*/  LDGSTS.E [R6+0x20700], desc[UR22][R22.64], P3 ;  /* 0x2070000016067fae */ /* 0x000fe800099a1016 */
[----:B------:R-:W3:Y:S04]  /*6ed0*/  LDL.LU.64 R24, [R1+0x4c0] ;  /* 0x0004c00001187983 */ /* 0x000ee80000300a00 */
[----:B------:R-:W-:Y:S04]  /*6ee0*/  STL [R1+0x440], R6 ;  /* 0x0004400601007387 */ /* 0x000fe80000100800 */
[----:B------:R-:W3:Y:S01]  /*6ef0*/  LDL.LU.64 R16, [R1+0x80] ;  /* 0x0000800001107983 */ /* 0x000ee20000300a00 */
[----:B------:R-:W-:-:S03]  /*6f00*/  VIADD R3, R2, UR7 ;  /* 0x0000000702037c36 */ /* 0x000fc60008000000 */
[----:B------:R-:W-:Y:S04]  /*6f10*/  LDGSTS.E [R6+0x20b00], desc[UR22][R250.64], P3 ;  /* 0x20b00000fa067fae */ /* 0x000fe800099a1016 */
[----:B------:R-:W4:Y:S04]  /*6f20*/  LDL.LU.64 R22, [R1+0x4b8] ;  /* 0x0004b80001167983 */ /* 0x000f280000300a00 */
[----:B------:R-:W-:Y:S04]  /*6f30*/  LDGSTS.E [R6+0x20f00], desc[UR22][R248.64], P3 ;  /* 0x20f00000f8067fae */ /* 0x000fe800099a1016 */
[----:B------:R-:W-:Y:S04]  /*6f40*/  LDGSTS.E [R3+0x20380], desc[UR22][R20.64], P3 ;  /* 0x2038000014037fae */ /* 0x000fe800099a1016 */
[----:B------:R-:W-:Y:S04]  /*6f50*/  LDGSTS.E [R3+0x20780], desc[UR22][R18.64], P3 ;  /* 0x2078000012037fae */ /* 0x000fe800099a1016 */
[----:B------:R-:W4:Y:S04]  /*6f60*/  LDL.LU.64 R248, [R1+0x78] ;  /* 0x0000780001f87983 */ /* 0x000f280000300a00 */
[----:B------:R-:W-:Y:S04]  /*6f70*/  STL [R1+0x444], R3 ;  /* 0x0004440301007387 */ /* 0x000fe80000100800 */
[----:B------:R-:W4:Y:S04]  /*6f80*/  LDL.LU.64 R250, [R1+0x70] ;  /* 0x0000700001fa7983 */ /* 0x000f280000300a00 */
[----:B------:R-:W-:Y:S04]  /*6f90*/  LDGSTS.E [R3+0x20b80], desc[UR22][R14.64], P3 ;  /* 0x20b800000e037fae */ /* 0x000fe800099a1016 */
[----:B------:R-:W-:Y:S04]  /*6fa0*/  LDGSTS.E [R3+0x20f80], desc[UR22][R12.64], P3 ;  /* 0x20f800000c037fae */ /* 0x000fe800099a1016 */
[----:B------:R-:W0:Y:S04]  /*6fb0*/  LDGDEPBAR ;  /* 0x00000000000079af */ /* 0x000e280000000000 */
[----:B------:R-:W4:Y:S01]  /*6fc0*/  LDL.LU.64 R14, [R1+0x68] ;  /* 0x00006800010e7983 */ /* 0x000f220000300a00 */
[----:B------:R-:W-:-:S03]  /*6fd0*/  VIADD R2, R252, 0xffffff7c ;  /* 0xffffff7cfc027836 */ /* 0x000fc60000000000 */
[----:B------:R-:W4:Y:S01]  /*6fe0*/  LDL.LU.64 R12, [R1+0x60] ;  /* 0x00006000010c7983 */ /* 0x000f220000300a00 */
[----:B------:R-:W-:Y:S01]  /*6ff0*/  IMAD.WIDE R4, R0, 0x4, R4 ;  /* 0x0000000400047825 */ /* 0x000fe200078e0204 */
[----:B------:R-:W-:Y:S01]  /*7000*/  BAR.SYNC.DEFER_BLOCKING 0x0 ;  /* 0x0000000000007b1d */ /* 0x000fe20000010000 */
[----:B------:R-:W-:Y:S02]  /*7010*/  ISETP.GE.U32.AND P3, PT, R2, 0x7ffffefd, PT ;  /* 0x7ffffefd0200780c */ /* 0x000fe40003f66070 */
[----:B------:R-:W-:-:S03]  /*7020*/  VIADD R2, R252, 0xffffff7b ;  /* 0xffffff7bfc027836 */ /* 0x000fc60000000000 */
[----:B------:R-:W-:Y:S01]  /*7030*/  @!PT LDS RZ, [RZ] ;  /* 0x00000000fffff984 */ /* 0x000fe20000000800 */
[----:B------:R-:W-:Y:S01]  /*7040*/  @!PT LDS RZ, [RZ] ;  /* 0x00000000fffff984 */ /* 0x000fe20000000800 */
[----:B------:R-:W-:Y:S01]  /*7050*/  @!PT LDS RZ, [RZ] ;  /* 0x00000000fffff984 */ /* 0x000fe20000000800 */
[----:B------:R-:W-:Y:S02]  /*7060*/  LDGSTS.E [R133+0x10000], desc[UR22][R4.64], !P4 ;  /* 0x1000000004857fae */ /* 0x000fe4000e1a1016 */
[----:B------:R-:W-:Y:S01]  /*7070*/  ISETP.GE.U32.AND P4, PT, R2, 0x7ffffefc, PT ;  /* 0x7ffffefc0200780c */ /* 0x000fe20003f86070 */
[----:B-1----:R-:W-:-:S05]  /*7080*/  IMAD.WIDE R10, R0, 0x4, R10 ;  /* 0x00000004000a7825 */ /* 0x002fca00078e020a */
[----:B------:R1:W-:Y:S04]  /*7090*/  STL.64 [R1+0x418], R10 ;  /* 0x0004180a01007387 */ /* 0x0003e80000100a00 */
[----:B------:R-:W-:Y:S01]  /*70a0*/  LDGSTS.E [R133+0x10004], desc[UR22][R10.64], !P5 ;  /* 0x100040000a857fae */ /* 0x000fe2000e9a1016 */
[----:B--2---:R-:W-:-:S05]  /*70b0*/  IMAD.WIDE R8, R0, 0x4, R8 ;  /* 0x0000000400087825 */ /* 0x004fca00078e0208 */
[----:B------:R-:W-:Y:S04]  /*70c0*/  LDGSTS.E [R133+0x10008], desc[UR22][R8.64], !P6 ;  /* 0x1000800008857fae */ /* 0x000fe8000f1a1016 */
[----:B-1----:R-:W2:Y:S04]  /*70d0*/  LDL.LU.64 R10, [R1+0x58] ;  /* 0x00005800010a7983 */ /* 0x002ea80000300a00 */
[----:B------:R1:W-:Y:S01]  /*70e0*/  STL.64 [R1+0x410], R8 ;  /* 0x0004100801007387 */ /* 0x0003e20000100a00 */
[----:B---3--:R-:W-:-:S03]  /*70f0*/  IMAD.WIDE R16, R0, 0x4, R16 ;  /* 0x0000000400107825 */ /* 0x008fc600078e0210 */
[----:B-1----:R-:W3:Y:S04]  /*7100*/  LDL.LU.64 R8, [R1+0x50] ;  /* 0x0000500001087983 */ /* 0x002ee80000300a00 */
[----:B------:R4:W-:Y:S04]  /*7110*/  STL.64 [R1+0x408], R16 ;  /* 0x0004081001007387 */ /* 0x0009e80000100a00 */
[----:B------:R4:W-:Y:S02]  /*7120*/  LDGSTS.E [R133+0x1000c], desc[UR22][R16.64], !P3 ;  /* 0x1000c00010857fae */ /* 0x0009e4000d9a1016 */
[----:B----4-:R-:W-:-:S02]  /*7130*/  IMAD.WIDE R16, R0, 0x4, R248 ;  /* 0x0000000400107825 */ /* 0x010fc400078e02f8 */
[----:B------:R-:W4:Y:S04]  /*7140*/  LDL.LU.64 R248, [R1+0x48] ;  /* 0x0000480001f87983 */ /* 0x000f280000300a00 */
[----:B------:R1:W-:Y:S04]  /*7150*/  STL.64 [R1+0x400], R16 ;  /* 0x0004001001007387 */ /* 0x0003e80000100a00 */
[----:B------:R1:W-:Y:S02]  /*7160*/  LDGSTS.E [R133+0x10010], desc[UR22][R16.64], !P4 ;  /* 0x1001000010857fae */ /* 0x0003e4000e1a1016 */
[----:B-1----:R-:W-:-:S02]  /*7170*/  IMAD.WIDE R16, R0, 0x4, R250 ;  /* 0x0000000400107825 */ /* 0x002fc400078e02fa */
[----:B------:R-:W4:Y:S02]  /*7180*/  LDL.LU.64 R250, [R1+0x40] ;  /* 0x0000400001fa7983 */ /* 0x000f240000300a00 */
[----:B------:R-:W-:-:S05]  /*7190*/  VIADD R2, R252, 0xffffff7a ;  /* 0xffffff7afc027836 */ /* 0x000fca0000000000 */
[----:B------:R-:W-:Y:S01]  /*71a0*/  ISETP.GE.U32.AND P5, PT, R2, 0x7ffffefb, PT ;  /* 0x7ffffefb0200780c */ /* 0x000fe20003fa6070 */
[----:B------:R-:W-:-:S05]  /*71b0*/  VIADD R2, R252, 0xffffff79 ;  /* 0xffffff79fc027836 */ /* 0x000fca0000000000 */
[----:B------:R-:W-:Y:S01]  /*71c0*/  ISETP.GE.U32.AND P6, PT, R2, 0x7ffffefa, PT ;  /* 0x7ffffefa0200780c */ /* 0x000fe20003fc6070 */
[----:B------:R-:W-:Y:S01]  /*71d0*/  VIADD R2, R252, 0xffffff78 ;  /* 0xffffff78fc027836 */ /* 0x000fe20000000000 */
[----:B------:R1:W-:Y:S01]  /*71e0*/  STL.64 [R1+0x3f8], R16 ;  /* 0x0003f81001007387 */ /* 0x0003e20000100a00 */
[----:B------:R-:W-:-:S03]  /*71f0*/  IMAD.WIDE R14, R0, 0x4, R14 ;  /* 0x00000004000e7825 */ /* 0x000fc600078e020e */
[----:B------:R-:W-:Y:S01]  /*7200*/  ISETP.GE.U32.AND P3, PT, R2, 0x7ffffef9, PT ;  /* 0x7ffffef90200780c */ /* 0x000fe20003f66070 */
[----:B------:R-:W-:Y:S01]  /*7210*/  VIADD R2, R252, 0xffffff77 ;  /* 0xffffff77fc027836 */ /* 0x000fe20000000000 */
[----:B------:R-:W4:Y:S01]  /*7220*/  LDL.LU.64 R18, [R1+0x38] ;  /* 0x0000380001127983 */ /* 0x000f220000300a00 */
[----:B------:R-:W-:-:S03]  /*7230*/  IMAD.WIDE R12, R0, 0x4, R12 ;  /* 0x00000004000c7825 */ /* 0x000fc600078e020c */
[----:B------:R-:W-:Y:S01]  /*7240*/  ISETP.GE.U32.AND P4, PT, R2, 0x7ffffef8, PT ;  /* 0x7ffffef80200780c */ /* 0x000fe20003f86070 */
[----:B------:R-:W-:Y:S01]  /*7250*/  LDGSTS.E [R133+0x10014], desc[UR22][R16.64], !P5 ;  /* 0x1001400010857fae */ /* 0x000fe2000e9a1016 */
[----:B------:R-:W-:-:S03]  /*7260*/  VIADD R2, R252, 0xffffff76 ;  /* 0xffffff76fc027836 */ /* 0x000fc60000000000 */
[----:B------:R1:W-:Y:S02]  /*7270*/  STL.64 [R1+0x3f0], R14 ;  /* 0x0003f00e01007387 */ /* 0x0003e40000100a00 */
[----:B------:R-:W-:Y:S02]  /*7280*/  ISETP.GE.U32.AND P5, PT, R2, 0x7ffffef7, PT ;  /* 0x7ffffef70200780c */ /* 0x000fe40003fa6070 */
[----:B------:R-:W-:Y:S04]  /*7290*/  LDGSTS.E [R133+0x10018], desc[UR22][R14.64], !P6 ;  /* 0x100180000e857fae */ /* 0x000fe8000f1a1016 */
[----:B-1----:R-:W4:Y:S01]  /*72a0*/  LDL.LU.64 R16, [R1+0x30] ;  /* 0x0000300001107983 */ /* 0x002f220000300a00 */
[----:B------:R-:W-:-:S03]  /*72b0*/  VIADD R2, R252, 0xffffff75 ;  /* 0xffffff75fc027836 */ /* 0x000fc60000000000 */
[----:B------:R1:W-:Y:S04]  /*72c0*/  STL.64 [R1+0x3e8], R12 ;  /* 0x0003e80c01007387 */ /* 0x0003e80000100a00 */
[----:B------:R-:W4:Y:S01]  /*72d0*/  LDL.LU.64 R14, [R1+0x28] ;  /* 0x00002800010e7983 */ /* 0x000f220000300a00 */
[----:B------:R-:W-:-:S03]  /*72e0*/  ISETP.GE.U32.AND P6, PT, R2, 0x7ffffef6, PT ;  /* 0x7ffffef60200780c */ /* 0x000fc60003fc6070 */
[----:B------:R-:W-:Y:S04]  /*72f0*/  LDGSTS.E [R133+0x1001c], desc[UR22][R12.64], !P3 ;  /* 0x1001c0000c857fae */ /* 0x000fe8000d9a1016 */
[----:B-1----:R-:W4:Y:S01]  /*7300*/  LDL.LU.64 R12, [R1+0x20] ;  /* 0x00002000010c7983 */ /* 0x002f220000300a00 */
[----:B--2---:R-:W-:-:S05]  /*7310*/  IMAD.WIDE R10, R0, 0x4, R10 ;  /* 0x00000004000a7825 */ /* 0x004fca00078e020a */
[----:B------:R1:W-:Y:S04]  /*7320*/  STL.64 [R1+0x3e0], R10 ;  /* 0x0003e00a01007387 */ /* 0x0003e80000100a00 */
[----:B------:R-:W-:Y:S01]  /*7330*/  LDGSTS.E [R133+0x10020], desc[UR22][R10.64], !P4 ;  /* 0x100200000a857fae */ /* 0x000fe2000e1a1016 */
[----:B---3--:R-:W-:-:S03]  /*7340*/  IMAD.WIDE R8, R0, 0x4, R8 ;  /* 0x0000000400087825 */ /* 0x008fc600078e0208 */
[----:B-1----:R-:W2:Y:S04]  /*7350*/  LDL.LU.64 R10, [R1+0x18] ;  /* 0x00001800010a7983 */ /* 0x002ea80000300a00 */
[----:B------:R1:W-:Y:S04]  /*7360*/  STL.64 [R1+0x3d8], R8 ;  /* 0x0003d80801007387 */ /* 0x0003e80000100a00 */
[----:B------:R-:W-:Y:S01]  /*7370*/  LDGSTS.E [R133+0x10024], desc[UR22][R8.64], !P5 ;  /* 0x1002400008857fae */ /* 0x000fe2000e9a1016 */
[----:B----4-:R-:W-:-:S03]  /*7380*/  IMAD.WIDE R20, R0, 0x4, R248 ;  /* 0x0000000400147825 */ /* 0x010fc600078e02f8 */
[----:B-1----:R-:W3:Y:S04]  /*7390*/  LDL.LU.64 R8, [R1+0x10] ;  /* 0x0000100001087983 */ /* 0x002ee80000300a00 */
[----:B------:R1:W-:Y:S04]  /*73a0*/  STL.64 [R1+0x3d0], R20 ;  /* 0x0003d01401007387 */ /* 0x0003e80000100a00 */
[----:B------:R1:W-:Y:S04]  /*73b0*/  LDGSTS.E [R133+0x10028], desc[UR22][R20.64], !P6 ;  /* 0x1002800014857fae */ /* 0x0003e8000f1a1016 */
[----:B------:R-:W4:Y:S01]  /*73c0*/  LDL.LU.64 R248, [R1+0x8] ;  /* 0x0000080001f87983 */ /* 0x000f220000300a00 */
[----:B-1----:R-:W-:-:S03]  /*73d0*/  IMAD.WIDE R20, R0, 0x4, R250 ;  /* 0x0000000400147825 */ /* 0x002fc600078e02fa */
[----:B------:R-:W4:Y:S01]  /*73e0*/  LDL.LU.64 R250, [R1] ;  /* 0x0000000001fa7983 */ /* 0x000f220000300a00 */
[----:B------:R-:W-:-:S05]  /*73f0*/  VIADD R2, R252, 0xffffff74 ;  /* 0xffffff74fc027836 */ /* 0x000fca0000000000 */
[----:B------:R-:W-:Y:S01]  /*7400*/  ISETP.GE.U32.AND P3, PT, R2, 0x7ffffef5, PT ;  /* 0x7ffffef50200780c */ /* 0x000fe20003f66070 */
[----:B------:R-:W-:-:S05]  /*7410*/  VIADD R2, R252, 0xffffff73 ;  /* 0xffffff73fc027836 */ /* 0x000fca0000000000 */
[----:B------:R-:W-:Y:S01]  /*7420*/  ISETP.GE.U32.AND P4, PT, R2, 0x7ffffef4, PT ;  /* 0x7ffffef40200780c */ /* 0x000fe20003f86070 */
[----:B------:R-:W-:-:S05]  /*7430*/  VIADD R2, R252, 0xffffff72 ;  /* 0xffffff72fc027836 */ /* 0x000fca0000000000 */
[----:B------:R-:W-:Y:S01]  /*7440*/  ISETP.GE.U32.AND P5, PT, R2, 0x7ffffef3, PT ;  /* 0x7ffffef30200780c */ /* 0x000fe20003fa6070 */
[----:B------:R-:W-:Y:S01]  /*7450*/  VIADD R2, R252, 0xffffff71 ;  /* 0xffffff71fc027836 */ /* 0x000fe20000000000 */
[----:B------:R-:W-:Y:S04]  /*7460*/  LDGSTS.E [R133+0x1002c], desc[UR22][R20.64], !P3 ;  /* 0x1002c00014857fae */ /* 0x000fe8000d9a1016 */
[----:B------:R-:W-:Y:S01]  /*7470*/  ISETP.GE.U32.AND P6, PT, R2, 0x7ffffef2, PT ;  /* 0x7ffffef20200780c */ /* 0x000fe20003fc6070 */
[----:B------:R-:W-:Y:S02]  /*7480*/  VIADD R2, R252, 0xffffff70 ;  /* 0xffffff70fc027836 */ /* 0x000fe40000000000 */
[----:B------:R-:W-:-:S03]  /*7490*/  IMAD.WIDE R18, R0, 0x4, R18 ;  /* 0x0000000400127825 */ /* 0x000fc600078e0212 */
[----:B------:R-:W-:Y:S01]  /*74a0*/  ISETP.GE.U32.AND P3, PT, R2, 0x7ffffef1, PT ;  /* 0x7ffffef10200780c */ /* 0x000fe20003f66070 */
[----:B------:R-:W-:Y:S01]  /*74b0*/  VIADD R2, R252, 0xffffff6f ;  /* 0xffffff6ffc027836 */ /* 0x000fe20000000000 */
[----:B------:R-:W-:Y:S01]  /*74c0*/  LDGSTS.E [R133+0x10030], desc[UR22][R18.64], !P4 ;  /* 0x1003000012857fae */ /* 0x000fe2000e1a1016 */
[----:B------:R-:W-:-:S03]  /*74d0*/  IMAD.WIDE R16, R0, 0x4, R16 ;  /* 0x0000000400107825 */ /* 0x000fc600078e0210 */
[----:B------:R-:W-:Y:S02]  /*74e0*/  ISETP.GE.U32.AND P4, PT, R2, 0x7ffffef0, PT ;  /* 0x7ffffef00200780c */ /* 0x000fe40003f86070 */
[----:B------:R-:W-:Y:S01]  /*74f0*/  IADD3 R2, PT, PT, R252, -0x92, RZ ;  /* 0xffffff6efc027810 */ /* 0x000fe20007ffe0ff */
[----:B------:R-:W-:Y:S03]  /*7500*/  LDGSTS.E [R133+0x10034], desc[UR22][R16.64], !P5 ;  /* 0x1003400010857fae */ /* 0x000fe6000e9a1016 */
[----:B------:R-:W-:Y:S01]  /*7510*/  ISETP.GE.U32.AND P5, PT, R2, 0x7ffffeef, PT ;  /* 0x7ffffeef0200780c */ /* 0x000fe20003fa6070 */
[----:B------:R-:W-:-:S04]  /*7520*/  IMAD.WIDE R14, R0, 0x4, R14 ;  /* 0x00000004000e7825 */ /* 0x000fc800078e020e */
[----:B------:R-:W-:Y:S01]  /*7530*/  VIADD R2, R252, 0xffffff6d ;  /* 0xffffff6dfc027836 */ /* 0x000fe20000000000 */
[----:B------:R-:W-:Y:S04]  /*7540*/  LDGSTS.E [R133+0x10038], desc[UR22][R14.64], !P6 ;  /* 0x100380000e857fae */ /* 0x000fe8000f1a1016 */
[----:B------:R-:W-:Y:S01]  /*7550*/  ISETP.GE.U32.AND P6, PT, R2, 0x7ffffeee, PT ;  /* 0x7ffffeee0200780c */ /* 0x000fe20003fc6070 */
[----:B------:R-:W-:Y:S01]  /*7560*/  VIADD R2, R252, 0xffffff6c ;  /* 0xffffff6cfc027836 */ /* 0x000fe20000000000 */
[----:B------:R1:W-:Y:S01]  /*7570*/  STL.64 [R1+0x3c8], R20 ;  /* 0x0003c81401007387 */ /* 0x0003e20000100a00 */
[----:B------:R-:W-:-:S05]  /*7580*/  IMAD.WIDE R12, R0, 0x4, R12 ;  /* 0x00000004000c7825 */ /* 0x000fca00078e020c */
[----:B------:R-:W-:Y:S01]  /*7590*/  LDGSTS.E [R133+0x1003c], desc[UR22][R12.64], !P3 ;  /* 0x1003c0000c857fae */ /* 0x000fe2000d9a1016 */
[----:B------:R-:W-:-:S03]  /*75a0*/  ISETP.GE.U32.AND P3, PT, R2, 0x7ffffeed, PT ;  /* 0x7ffffeed0200780c */ /* 0x000fc60003f66070 */
[----:B-1----:R-:W4:Y:S04]  /*75b0*/  LDL.LU.64 R20, [R1+0x4b0] ;  /* 0x0004b00001147983 */ /* 0x002f280000300a00 */
[----:B------:R1:W-:Y:S04]  /*75c0*/  STL.64 [R1+0x3c0], R18 ;  /* 0x0003c01201007387 */ /* 0x0003e80000100a00 */
[----:B-1----:R-:W4:Y:S04]  /*75d0*/  LDL.LU.64 R18, [R1+0x4a8] ;  /* 0x0004a80001127983 */ /* 0x002f280000300a00 */
[----:B------:R1:W-:Y:S04]  /*75e0*/  STL.64 [R1+0x3b8], R16 ;  /* 0x0003b81001007387 */ /* 0x0003e80000100a00 */
[----:B-1----:R-:W4:Y:S04]  /*75f0*/  LDL.LU.64 R16, [R1+0x4a0] ;  /* 0x0004a00001107983 */ /* 0x002f280000300a00 */
[----:B------:R1:W-:Y:S04]  /*7600*/  STL.64 [R1+0x3b0], R14 ;  /* 0x0003b00e01007387 */ /* 0x0003e80000100a00 */
[----:B-1----:R-:W4:Y:S04]  /*7610*/  LDL.LU.64 R14, [R1+0x498] ;  /* 0x00049800010e7983 */ /* 0x002f280000300a00 */
[----:B------:R1:W-:Y:S04]  /*7620*/  STL.64 [R1+0x3a8], R12 ;  /* 0x0003a80c01007387 */ /* 0x0003e80000100a00 */
[----:B-1----:R-:W4:Y:S01]  /*7630*/  LDL.LU.64 R12, [R1+0x490] ;  /* 0x00049000010c7983 */ /* 0x002f220000300a00 */
[----:B--2---:R-:W-:-:S05]  /*7640*/  IMAD.WIDE R10, R0, 0x4, R10 ;  /* 0x00000004000a7825 */ /* 0x004fca00078e020a */
[----:B------:R1:W-:Y:S04]  /*7650*/  STL.64 [R1+0x3a0], R10 ;  /* 0x0003a00a01007387 */ /* 0x0003e80000100a00 */
[----:B------:R-:W-:Y:S01]  /*7660*/  LDGSTS.E [R133+0x10040], desc[UR22][R10.64], !P4 ;  /* 0x100400000a857fae */ /* 0x000fe2000e1a1016 */
[----:B---3--:R-:W-:-:S03]  /*7670*/  IMAD.WIDE R8, R0, 0x4, R8 ;  /* 0x0000000400087825 */ /* 0x008fc600078e0208 */
[----:B-1----:R-:W2:Y:S04]  /*7680*/  LDL.LU.64 R10, [R1+0x488] ;  /* 0x00048800010a7983 */ /* 0x002ea80000300a00 */
[----:B------:R1:W-:Y:S04]  /*7690*/  STL.64 [R1+0x398], R8 ;  /* 0x0003980801007387 */ /* 0x0003e80000100a00 */
[----:B------:R3:W-:Y:S01]  /*76a0*/  LDGSTS.E [R133+0x10044], desc[UR22][R8.64], !P5 ;  /* 0x1004400008857fae */ /* 0x0007e2000e9a1016 */
[----:B----4-:R-:W-:-:S05]  /*76b0*/  IMAD.WIDE R248, R0, 0x4, R248 ;  /* 0x0000000400f87825 */ /* 0x010fca00078e02f8 */
[----:B------:R4:W-:Y:S04]  /*76c0*/  LDGSTS.E [R133+0x10048], desc[UR22][R248.64], !P6 ;  /* 0x10048000f8857fae */ /* 0x0009e8000f1a1016 */
[----:B-1----:R-:W3:Y:S01]  /*76d0*/  LDL.LU.64 R8, [R1+0x480] ;  /* 0x0004800001087983 */ /* 0x002ee20000300a00 */
[----:B------:R-:W-:-:S03]  /*76e0*/  IMAD.WIDE R250, R0, 0x4, R250 ;  /* 0x0000000400fa7825 */ /* 0x000fc600078e02fa */
[----:B------:R1:W-:Y:S04]  /*76f0*/  STL.64 [R1+0x390], R248 ;  /* 0x000390f801007387 */ /* 0x0003e80000100a00 */
[----:B------:R2:W-:Y:S04]  /*7700*/  LDGSTS.E [R133+0x1004c], desc[UR22][R250.64], !P3 ;  /* 0x1004c000fa857fae */ /* 0x0005e8000d9a1016 */
[----:B-1----:R-:W4:Y:S04]  /*7710*/  LDL.LU.64 R248, [R1+0x478] ;  /* 0x0004780001f87983 */ /* 0x002f280000300a00 */
[----:B------:R1:W-:Y:S04]  /*7720*/  STL.64 [R1+0x388], R250 ;  /* 0x000388fa01007387 */ /* 0x0003e80000100a00 */
[----:B-1----:R-:W2:Y:S01]  /*7730*/  LDL.LU.64 R250, [R1+0x470] ;  /* 0x0004700001fa7983 */ /* 0x002ea20000300a00 */
[----:B------:R-:W-:-:S05]  /*7740*/  VIADD R2, R252, 0xffffff6b ;  /* 0xffffff6bfc027836 */ /* 0x000fca0000000000 */
[----:B------:R-:W-:Y:S01]  /*7750*/  ISETP.GE.U32.AND P4, PT, R2, 0x7ffffeec, PT ;  /* 0x7ffffeec0200780c */ /* 0x000fe20003f86070 */
[----:B------:R-:W-:-:S05]  /*7760*/  VIADD R2, R252, 0xffffff6a ;  /* 0xffffff6afc027836 */ /* 0x000fca0000000000 */
[----:B------:R-:W-:Y:S01]  /*7770*/  ISETP.GE.U32.AND P5, PT, R2, 0x7ffffeeb, PT ;  /* 0x7ffffeeb0200780c */ /* 0x000fe20003fa6070 */
[----:B------:R-:W-:-:S05]  /*7780*/  VIADD R2, R252, 0xffffff69 ;  /* 0xffffff69fc027836 */ /* 0x000fca0000000000 */
[----:B------:R-:W-:Y:S01]  /*7790*/  ISETP.GE.U32.AND P6, PT, R2, 0x7ffffeea, PT ;  /* 0x7ffffeea0200780c */ /* 0x000fe20003fc6070 */
[----:B------:R-:W-:-:S05]  /*77a0*/  VIADD R2, R252, 0xffffff68 ;  /* 0xffffff68fc027836 */ /* 0x000fca0000000000 */
[----:B------:R-:W-:Y:S01]  /*77b0*/  ISETP.GE.U32.AND P3, PT, R2, 0x7ffffee9, PT ;  /* 0x7ffffee90200780c */ /* 0x000fe20003f66070 */
[----:B------:R-:W-:Y:S02]  /*77c0*/  VIADD R2, R252, 0xffffff67 ;  /* 0xffffff67fc027836 */ /* 0x000fe40000000000 */
[----:B---3--:R-:W-:-:S04]  /*77d0*/  IMAD.WIDE R8, R0, 0x4, R8 ;  /* 0x0000000400087825 */ /* 0x008fc800078e0208 */
[----:B----4-:R-:W-:-:S04]  /*77e0*/  IMAD.WIDE R248, R0, 0x4, R248 ;  /* 0x0000000400f87825 */ /* 0x010fc800078e02f8 */
[----:B--2---:R-:W-:-:S05]  /*77f0*/  IMAD.WIDE R250, R0, 0x4, R250 ;  /* 0x0000000400fa7825 */ /* 0x004fca00078e02fa */
[----:B------:R-:W-:Y:S04]  /*7800*/  STL.64 [R1+0x380], R250 ;  /* 0x000380fa01007387 */ /* 0x000fe80000100a00 */
[----:B------:R-:W-:Y:S01]  /*7810*/  LDGSTS.E [R133+0x10050], desc[UR22][R250.64], !P4 ;  /* 0x10050000fa857fae */ /* 0x000fe2000e1a1016 */
[----:B------:R-:W-:Y:S01]  /*7820*/  ISETP.GE.U32.AND P4, PT, R2, 0x7ffffee8, PT ;  /* 0x7ffffee80200780c */ /* 0x000fe20003f86070 */
[----:B------:R-:W-:Y:S02]  /*7830*/  VIADD R2, R252, 0xffffff66 ;  /* 0xffffff66fc027836 */ /* 0x000fe40000000000 */
[----:B------:R-:W-:Y:S04]  /*7840*/  STL.64 [R1+0x378], R248 ;  /* 0x000378f801007387 */ /* 0x000fe80000100a00 */
[----:B------:R-:W-:Y:S04]  /*7850*/  LDGSTS.E [R133+0x10054], desc[UR22][R248.64], !P5 ;  /* 0x10054000f8857fae */ /* 0x000fe8000e9a1016 */
[----:B------:R1:W-:Y:S04]  /*7860*/  STL.64 [R1+0x370], R8 ;  /* 0x0003700801007387 */ /* 0x0003e80000100a00 */
[----:B------:R1:W-:Y:S01]  /*7870*/  LDGSTS.E [R133+0x10058], desc[UR22][R8.64], !P6 ;  /* 0x1005800008857fae */ /* 0x0003e2000f1a1016 */
[----:B------:R-:W-:Y:S01]  /*7880*/  ISETP.GE.U32.AND P5, PT, R2, 0x7ffffee7, PT ;  /* 0x7ffffee70200780c */ /* 0x000fe20003fa6070 */
[----:B------:R-:W-:-:S02]  /*7890*/  VIADD R2, R252, 0xffffff65 ;  /* 0xffffff65fc027836 */ /* 0x000fc40000000000 */
[----:B-1----:R-:W-:-:S05]  /*78a0*/  IMAD.WIDE R8, R0, 0x4, R10 ;  /* 0x0000000400087825 */ /* 0x002fca00078e020a */
[----:B------:R1:W-:Y:S04]  /*78b0*/  STL.64 [R1+0x368], R8 ;  /* 0x0003680801007387 */ /* 0x0003e80000100a00 */
[----:B------:R1:W-:Y:S01]  /*78c0*/  LDGSTS.E [R133+0x1005c], desc[UR22][R8.64], !P3 ;  /* 0x1005c00008857fae */ /* 0x0003e2000d9a1016 */
[----:B------:R-:W-:Y:S01]  /*78d0*/  ISETP.GE.U32.AND P6, PT, R2, 0x7ffffee6, PT ;  /* 0x7ffffee60200780c */ /* 0x000fe20003fc6070 */
[----:B------:R-:W-:Y:S02]  /*78e0*/  VIADD R2, R252, 0xffffff64 ;  /* 0xffffff64fc027836 */ /* 0x000fe40000000000 */
        /* <DEDUP_REMOVED lines=48> */
[----:B------:R-:W-:Y:S02]  /*7bf0*/  ISETP.GE.U32.AND P4, PT, R2, 0x7ffffedc, PT ;  /* 0x7ffffedc0200780c */ /* 0x000fe40003f86070 */
[----:B------:R-:W-:Y:S01]  /*7c00*/  IADD3 R2, PT, PT, R252, -0xa6, RZ ;  /* 0xffffff5afc027810 */ /* 0x000fe20007ffe0ff */
        /* <DEDUP_REMOVED lines=374> */
[----:B-1----:R-:W-:-:S05]  /*9370*/  IMAD.WIDE R8, R0, 0x4, R184 ;  /* 0x0000000400087825 */ /* 0x002fca00078e02b8 */
[----:B------:R1:W-:Y:S04]  /*9380*/  STL.64 [R1+0x18], R8 ;  /* 0x0000180801007387 */ /* 0x0003e80000100a00 */
[----:B------:R1:W-:Y:S01]  /*9390*/  LDGSTS.E [R133+0x101b4], desc[UR22][R8.64], !P5 ;  /* 0x101b400008857fae */ /* 0x0003e2000e9a1016 */
[----:B------:R-:W-:Y:S02]  /*93a0*/  VIADD R2, R252, 0xffffff0f ;  /* 0xffffff0ffc027836 */ /* 0x000fe40000000000 */
[----:B-1----:R-:W-:-:S05]  /*93b0*/  IMAD.WIDE R8, R0, 0x4, R186 ;  /* 0x0000000400087825 */ /* 0x002fca00078e02ba */
[----:B------:R1:W-:Y:S04]  /*93c0*/  STL.64 [R1+0x10], R8 ;  /* 0x0000100801007387 */ /* 0x0003e80000100a00 */
[----:B------:R1:W-:Y:S01]  /*93d0*/  LDGSTS.E [R133+0x101b8], desc[UR22][R8.64], !P6 ;  /* 0x101b800008857fae */ /* 0x0003e2000f1a1016 */
[----:B------:R-:W-:Y:S01]  /*93e0*/  ISETP.GE.U32.AND P4, PT, R2, 0x7ffffe90, PT ;  /* 0x7ffffe900200780c */ /* 0x000fe20003f86070 */
[----:B-1----:R-:W-:-:S05]  /*93f0*/  IMAD.WIDE R8, R0, 0x4, R188 ;  /* 0x0000000400087825 */ /* 0x002fca00078e02bc */
[----:B------:R1:W-:Y:S04]  /*9400*/  STL.64 [R1+0x8], R8 ;  /* 0x0000080801007387 */ /* 0x0003e80000100a00 */
[----:B------:R1:W-:Y:S02]  /*9410*/  LDGSTS.E [R133+0x101bc], desc[UR22][R8.64], !P3 ;  /* 0x101bc00008857fae */ /* 0x0003e4000d9a1016 */
[----:B-1----:R-:W-:-:S05]  /*9420*/  IMAD.WIDE R8, R0, 0x4, R190 ;  /* 0x0000000400087825 */ /* 0x002fca00078e02be */
[----:B------:R1:W-:Y:S04]  /*9430*/  STL.64 [R1], R8 ;  /* 0x0000000801007387 */ /* 0x0003e80000100a00 */
[----:B------:R-:W2:Y:S04]  /*9440*/  LDL.LU.64 R10, [R1+0x98] ;  /* 0x00009800010a7983 */ /* 0x000ea80000300a00 */
[----:B------:R-:W3:Y:S04]  /*9450*/  LDL.LU.64 R50, [R1+0xa0] ;  /* 0x0000a00001327983 */ /* 0x000ee80000300a00 */
[----:B------:R-:W4:Y:S04]  /*9460*/  LDL.LU.64 R48, [R1+0xa8] ;  /* 0x0000a80001307983 */ /* 0x000f280000300a00 */
[----:B------:R-:W3:Y:S04]  /*9470*/  LDL.LU.64 R46, [R1+0xb0] ;  /* 0x0000b000012e7983 */ /* 0x000ee80000300a00 */
[----:B------:R-:W3:Y:S04]  /*9480*/  LDL.LU.64 R44, [R1+0xb8] ;  /* 0x0000b800012c7983 */ /* 0x000ee80000300a00 */
[----:B------:R-:W-:Y:S04]  /*9490*/  LDGSTS.E [R133+0x101c0], desc[UR22][R8.64], !P4 ;  /* 0x101c000008857fae */ /* 0x000fe8000e1a1016 */
[----:B------:R-:W3:Y:S04]  /*94a0*/  LDL.LU.64 R42, [R1+0xc0] ;  /* 0x0000c000012a7983 */ /* 0x000ee80000300a00 */
[----:B-1----:R-:W3:Y:S04]  /*94b0*/  LDL.LU.64 R8, [R1+0xc8] ;  /* 0x0000c80001087983 */ /* 0x002ee80000300a00 */
[----:B------:R-:W4:Y:S04]  /*94c0*/  LDL.LU.64 R40, [R1+0xd0] ;  /* 0x0000d00001287983 */ /* 0x000f280000300a00 */
[----:B------:R-:W4:Y:S04]  /*94d0*/  LDL.LU.64 R38, [R1+0xd8] ;  /* 0x0000d80001267983 */ /* 0x000f280000300a00 */
[----:B------:R-:W4:Y:S04]  /*94e0*/  LDL.LU.64 R36, [R1+0xe0] ;  /* 0x0000e00001247983 */ /* 0x000f280000300a00 */
[----:B------:R-:W4:Y:S04]  /*94f0*/  LDL.LU.64 R34, [R1+0xe8] ;  /* 0x0000e80001227983 */ /* 0x000f280000300a00 */
[----:B------:R-:W4:Y:S04]  /*9500*/  LDL.LU.64 R32, [R1+0xf0] ;  /* 0x0000f00001207983 */ /* 0x000f280000300a00 */
[----:B------:R-:W4:Y:S04]  /*9510*/  LDL.LU.64 R30, [R1+0xf8] ;  /* 0x0000f800011e7983 */ /* 0x000f280000300a00 */
[----:B------:R-:W4:Y:S01]  /*9520*/  LDL.LU.64 R28, [R1+0x100] ;  /* 0x00010000011c7983 */ /* 0x000f220000300a00 */
[----:B------:R-:W-:-:S03]  /*9530*/  IMAD.SHL.U32 R134, R7, 0x80, RZ ;  /* 0x0000008007867824 */ /* 0x000fc600078e00ff */
[----:B------:R-:W4:Y:S04]  /*9540*/  LDL.LU.64 R26, [R1+0x108] ;  /* 0x00010800011a7983 */ /* 0x000f280000300a00 */
[----:B------:R-:W4:Y:S04]  /*9550*/  LDL.LU.64 R24, [R1+0x110] ;  /* 0x0001100001187983 */ /* 0x000f280000300a00 */
[----:B------:R-:W4:Y:S04]  /*9560*/  LDL.LU.64 R22, [R1+0x118] ;  /* 0x0001180001167983 */ /* 0x000f280000300a00 */
[----:B------:R-:W4:Y:S01]  /*9570*/  LDL.LU.64 R20, [R1+0x128] ;  /* 0x0001280001147983 */ /* 0x000f220000300a00 */
[----:B------:R-:W-:-:S03]  /*9580*/  IMAD.WIDE R16, R134, 0x4, R214 ;  /* 0x0000000486107825 */ /* 0x000fc600078e02d6 */
[----:B------:R-:W4:Y:S01]  /*9590*/  LDL.LU.64 R18, [R1+0x120] ;  /* 0x0001200001127983 */ /* 0x000f220000300a00 */
[----:B------:R-:W-:-:S03]  /*95a0*/  IMAD.WIDE R14, R134, 0x4, R224 ;  /* 0x00000004860e7825 */ /* 0x000fc600078e02e0 */
[----:B------:R-:W4:Y:S04]  /*95b0*/  LDL R13, [R1+0x468] ;  /* 0x00046800010d7983 */ /* 0x000f280000100800 */
[----:B------:R1:W-:Y:S04]  /*95c0*/  STL.64 [R1+0x428], R16 ;  /* 0x0004281001007387 */ /* 0x0003e80000100a00 */
[----:B------:R1:W-:Y:S01]  /*95d0*/  STL.64 [R1+0x420], R14 ;  /* 0x0004200e01007387 */ /* 0x0003e20000100a00 */
[----:B------:R-:W-:Y:S02]  /*95e0*/  VIADD R2, R252, 0xffffff0e ;  /* 0xffffff0efc027836 */ /* 0x000fe40000000000 */
[----:B--2---:R-:W-:-:S02]  /*95f0*/  IMAD.WIDE R164, R134, 0x4, R10 ;  /* 0x0000000486a47825 */ /* 0x004fc400078e020a */
[----:B------:R-:W2:Y:S04]  /*9600*/  LDL R10, [R1+0x334] ;  /* 0x00033400010a7983 */ /* 0x000ea80000100800 */
[----:B------:R-:W2:Y:S01]  /*9610*/  LDL R11, [R1+0x430] ;  /* 0x00043000010b7983 */ /* 0x000ea20000100800 */
[----:B---3--:R-:W-:-:S03]  /*9620*/  IMAD.WIDE R152, R134, 0x4, R8 ;  /* 0x0000000486987825 */ /* 0x008fc600078e0208 */
[----:B------:R-:W3:Y:S04]  /*9630*/  LDL R8, [R1+0x434] ;  /* 0x0004340001087983 */ /* 0x000ee80000100800 */
[----:B------:R-:W3:Y:S01]  /*9640*/  LDL R9, [R1+0x438] ;  /* 0x0004380001097983 */ /* 0x000ee20000100800 */
[----:B------:R-:W-:Y:S01]  /*9650*/  ISETP.GE.U32.AND P5, PT, R2, 0x7ffffe8f, PT ;  /* 0x7ffffe8f0200780c */ /* 0x000fe20003fa6070 */
[----:B------:R-:W-:-:S05]  /*9660*/  VIADD R2, R252, 0xffffff0d ;  /* 0xffffff0dfc027836 */ /* 0x000fca0000000000 */
[----:B------:R-:W-:Y:S01]  /*9670*/  ISETP.GE.U32.AND P6, PT, R2, 0x7ffffe8e, PT ;  /* 0x7ffffe8e0200780c */ /* 0x000fe20003fc6070 */
[----:B------:R-:W-:-:S05]  /*9680*/  VIADD R2, R252, 0xffffff0c ;  /* 0xffffff0cfc027836 */ /* 0x000fca0000000000 */
[----:B------:R-:W-:Y:S01]  /*9690*/  ISETP.GE.U32.AND P3, PT, R2, 0x7ffffe8d, PT ;  /* 0x7ffffe8d0200780c */ /* 0x000fe20003f66070 */
[----:B------:R-:W-:Y:S02]  /*96a0*/  VIADD R2, R252, 0xffffff0b ;  /* 0xffffff0bfc027836 */ /* 0x000fe40000000000 */
[----:B------:R-:W-:-:S03]  /*96b0*/  IMAD.WIDE R250, R0, 0x4, R192 ;  /* 0x0000000400fa7825 */ /* 0x000fc600078e02c0 */
[----:B------:R-:W-:Y:S02]  /*96c0*/  ISETP.GE.U32.AND P4, PT, R2, 0x7ffffe8c, PT ;  /* 0x7ffffe8c0200780c */ /* 0x000fe40003f86070 */
[----:B------:R-:W-:Y:S01]  /*96d0*/  IADD3 R2, PT, PT, R252, -0xf6, RZ ;  /* 0xffffff0afc027810 */ /* 0x000fe20007ffe0ff */
[----:B------:R-:W-:Y:S01]  /*96e0*/  LDGSTS.E [R133+0x101c4], desc[UR22][R250.64], !P5 ;  /* 0x101c4000fa857fae */ /* 0x000fe2000e9a1016 */
[----:B------:R-:W-:Y:S02]  /*96f0*/  IMAD.WIDE R248, R0, 0x4, R194 ;  /* 0x0000000400f87825 */ /* 0x000fe400078e02c2 */
[----:B------:R-:W-:Y:S02]  /*9700*/  ISETP.GE.U32.AND P5, PT, R2, 0x7ffffe8b, PT ;  /* 0x7ffffe8b0200780c */ /* 0x000fe40003fa6070 */
[----:B------:R-:W-:Y:S01]  /*9710*/  VIADD R2, R252, 0xffffff09 ;  /* 0xffffff09fc027836 */ /* 0x000fe20000000000 */
[----:B------:R-:W-:Y:S01]  /*9720*/  LDGSTS.E [R133+0x101c8], desc[UR22][R248.64], !P6 ;  /* 0x101c8000f8857fae */ /* 0x000fe2000f1a1016 */
[----:B------:R-:W-:-:S03]  /*9730*/  IMAD.WIDE R196, R0, 0x4, R196 ;  /* 0x0000000400c47825 */ /* 0x000fc600078e02c4 */
[----:B------:R-:W-:Y:S01]  /*9740*/  ISETP.GE.U32.AND P6, PT, R2, 0x7ffffe8a, PT ;  /* 0x7ffffe8a0200780c */ /* 0x000fe20003fc6070 */
        /* <DEDUP_REMOVED lines=30> */
[----:B------:R-:W-:-:S04]  /*9930*/  IMAD.WIDE R212, R0, 0x4, R212 ;  /* 0x0000000400d47825 */ /* 0x000fc800078e02d4 */
[----:B------:R-:W-:Y:S01]  /*9940*/  VIADD R135, R252, 0xffffff00 ;  /* 0xffffff00fc877836 */ /* 0x000fe20000000000 */
[----:B------:R-:W-:Y:S01]  /*9950*/  ISETP.GE.U32.AND P6, PT, R2, 0x7ffffe82, PT ;  /* 0x7ffffe820200780c */ /* 0x000fe20003fc6070 */
[----:B------:R-:W-:Y:S03]  /*9960*/  LDGSTS.E [R133+0x101ec], desc[UR22][R212.64], !P3 ;  /* 0x101ec000d4857fae */ /* 0x000fe6000d9a1016 */
[----:B------:R-:W-:Y:S01]  /*9970*/  ISETP.GE.U32.AND P3, PT, R135, 0x7ffffe81, PT ;  /* 0x7ffffe818700780c */ /* 0x000fe20003f66070 */
[----:B----4-:R-:W-:-:S04]  /*9980*/  IMAD.WIDE R174, R0, 0x4, R26 ;  /* 0x0000000400ae7825 */ /* 0x010fc800078e021a */
[C---:B------:R-:W-:Y:S01]  /*9990*/  IMAD.WIDE R172, R0.reuse, 0x4, R24 ;  /* 0x0000000400ac7825 */ /* 0x040fe200078e0218 */
[----:B------:R-:W-:Y:S03]  /*99a0*/  LDGSTS.E [R133+0x101f0], desc[UR22][R174.64], !P4 ;  /* 0x101f0000ae857fae */ /* 0x000fe6000e1a1016 */
[C---:B------:R-:W-:Y:S01]  /*99b0*/  IMAD.WIDE R170, R0.reuse, 0x4, R22 ;  /* 0x0000000400aa7825 */ /* 0x040fe200078e0216 */
[----:B------:R-:W-:Y:S03]  /*99c0*/  LDGSTS.E [R133+0x101f4], desc[UR22][R172.64], !P5 ;  /* 0x101f4000ac857fae */ /* 0x000fe6000e9a1016 */
[----:B------:R-:W-:Y:S01]  /*99d0*/  IMAD.WIDE R168, R0, 0x4, R20 ;  /* 0x0000000400a87825 */ /* 0x000fe200078e0214 */
[----:B------:R-:W-:Y:S03]  /*99e0*/  LDGSTS.E [R133+0x101f8], desc[UR22][R170.64], !P6 ;  /* 0x101f8000aa857fae */ /* 0x000fe6000f1a1016 */
[C---:B------:R-:W-:Y:S01]  /*99f0*/  IMAD.WIDE R232, R134.reuse, 0x4, R232 ;  /* 0x0000000486e87825 */ /* 0x040fe200078e02e8 */
[----:B------:R-:W-:Y:S03]  /*9a00*/  LDGSTS.E [R133+0x101fc], desc[UR22][R168.64], !P3 ;  /* 0x101fc000a8857fae */ /* 0x000fe6000d9a1016 */
[C---:B------:R-:W-:Y:S01]  /*9a10*/  IMAD.WIDE R240, R134.reuse, 0x4, R240 ;  /* 0x0000000486f07825 */ /* 0x040fe200078e02f0 */
[----:B------:R-:W0:Y:S03]  /*9a20*/  LDGDEPBAR ;  /* 0x00000000000079af */ /* 0x000e260000000000 */
[C---:B------:R-:W-:Y:S01]  /*9a30*/  IMAD.WIDE R224, R134.reuse, 0x4, R216 ;  /* 0x0000000486e07825 */ /* 0x040fe200078e02d8 */
[----:B------:R-:W-:Y:S03]  /*9a40*/  LDGSTS.E [R13+0x24000], desc[UR22][R16.64], P2 ;  /* 0x24000000100d7fae */ /* 0x000fe600091a1016 */
[C---:B------:R-:W-:Y:S01]  /*9a50*/  IMAD.WIDE R226, R134.reuse, 0x4, R226 ;  /* 0x0000000486e27825 */ /* 0x040fe200078e02e2 */
[----:B------:R-:W-:Y:S03]  /*9a60*/  LDGSTS.E [R13+0x24400], desc[UR22][R14.64], P2 ;  /* 0x244000000e0d7fae */ /* 0x000fe600091a1016 */
[C---:B------:R-:W-:Y:S01]  /*9a70*/  IMAD.WIDE R234, R134.reuse, 0x4, R234 ;  /* 0x0000000486ea7825 */ /* 0x040fe200078e02ea */
[----:B------:R-:W-:Y:S03]  /*9a80*/  LDGSTS.E [R13+0x24800], desc[UR22][R232.64], P2 ;  /* 0x24800000e80d7fae */ /* 0x000fe600091a1016 */
[C---:B------:R-:W-:Y:S01]  /*9a90*/  IMAD.WIDE R242, R134.reuse, 0x4, R242 ;  /* 0x0000000486f27825 */ /* 0x040fe200078e02f2 */
[----:B------:R-:W-:Y:S03]  /*9aa0*/  LDGSTS.E [R13+0x24c00], desc[UR22][R240.64], P2 ;  /* 0x24c00000f00d7fae */ /* 0x000fe600091a1016 */
[----:B------:R-:W-:-:S04]  /*9ab0*/  IMAD.WIDE R218, R134, 0x4, R218 ;  /* 0x0000000486da7825 */ /* 0x000fc800078e02da */
        /* <DEDUP_REMOVED lines=12> */
[C---:B------:R-:W-:Y:S01]  /*9b80*/  IMAD.WIDE R154, R134.reuse, 0x4, R42 ;  /* 0x00000004869a7825 */ /* 0x040fe200078e022a */
[----:B--2---:R-:W-:Y:S04]  /*9b90*/  LDGSTS.E [R10+0x24080], desc[UR22][R224.64], P2 ;  /* 0x24080000e00a7fae */ /* 0x004fe800091a1016 */
[----:B------:R-:W-:Y:S04]  /*9ba0*/  LDGSTS.E [R10+0x24480], desc[UR22][R226.64], P2 ;  /* 0x24480000e20a7fae */ /* 0x000fe800091a1016 */
[----:B------:R-:W-:Y:S04]  /*9bb0*/  LDGSTS.E [R10+0x24880], desc[UR22][R234.64], P2 ;  /* 0x24880000ea0a7fae */ /* 0x000fe800091a1016 */
[----:B------:R-:W-:Y:S04]  /*9bc0*/  LDGSTS.E [R10+0x24c80], desc[UR22][R242.64], P2 ;  /* 0x24c80000f20a7fae */ /* 0x000fe800091a1016 */
[----:B------:R-:W-:Y:S04]  /*9bd0*/  LDGSTS.E [R11+0x24100], desc[UR22][R218.64], P2 ;  /* 0x24100000da0b7fae */ /* 0x000fe800091a1016 */
[----:B------:R-:W-:Y:S04]  /*9be0*/  LDGSTS.E [R11+0x24500], desc[UR22][R228.64], P2 ;  /* 0x24500000e40b7fae */ /* 0x000fe800091a1016 */
[----:B------:R-:W-:Y:S04]  /*9bf0*/  LDGSTS.E [R11+0x24900], desc[UR22][R236.64], P2 ;  /* 0x24900000ec0b7fae */ /* 0x000fe800091a1016 */
[----:B------:R-:W-:Y:S04]  /*9c00*/  LDGSTS.E [R11+0x24d00], desc[UR22][R244.64], P2 ;  /* 0x24d00000f40b7fae */ /* 0x000fe800091a1016 */
[----:B---3--:R-:W-:Y:S04]  /*9c10*/  LDGSTS.E [R8+0x24180], desc[UR22][R220.64], P2 ;  /* 0x24180000dc087fae */ /* 0x008fe800091a1016 */
[----:B------:R-:W-:Y:S04]  /*9c20*/  LDGSTS.E [R8+0x24580], desc[UR22][R230.64], P2 ;  /* 0x24580000e6087fae */ /* 0x000fe800091a1016 */
[----:B------:R-:W-:Y:S04]  /*9c30*/  LDGSTS.E [R8+0x24980], desc[UR22][R238.64], P2 ;  /* 0x24980000ee087fae */ /* 0x000fe800091a1016 */
[----:B------:R-:W-:Y:S04]  /*9c40*/  LDGSTS.E [R8+0x24d80], desc[UR22][R246.64], P2 ;  /* 0x24d80000f6087fae */ /* 0x000fe800091a1016 */
[----:B------:R-:W-:Y:S04]  /*9c50*/  LDGSTS.E [R9+0x24200], desc[UR22][R222.64], P2 ;  /* 0x24200000de097fae */ /* 0x000fe800091a1016 */
[----:B------:R-:W-:Y:S04]  /*9c60*/  LDGSTS.E [R9+0x24600], desc[UR22][R164.64], P2 ;  /* 0x24600000a4097fae */ /* 0x000fe800091a1016 */
[----:B------:R-:W-:Y:S04]  /*9c70*/  LDGSTS.E [R9+0x24a00], desc[UR22][R162.64], P2 ;  /* 0x24a00000a2097fae */ /* 0x000fe800091a1016 */
[----:B------:R2:W-:Y:S04]  /*9c80*/  LDGSTS.E [R9+0x24e00], desc[UR22][R160.64], P2 ;  /* 0x24e00000a0097fae */ /* 0x0005e800091a1016 */
[----:B------:R-:W-:Y:S04]  /*9c90*/  LDGSTS.E [R132+0x24280], desc[UR22][R158.64], P2 ;  /* 0x242800009e847fae */ /* 0x000fe800091a1016 */
[----:B------:R-:W-:Y:S04]  /*9ca0*/  LDGSTS.E [R132+0x24680], desc[UR22][R156.64], P2 ;  /* 0x246800009c847fae */ /* 0x000fe800091a1016 */
[----:B------:R-:W-:Y:S01]  /*9cb0*/  LDGSTS.E [R132+0x24a80], desc[UR22][R154.64], P2 ;  /* 0x24a800009a847fae */ /* 0x000fe200091a1016 */
[C---:B------:R-:W-:Y:S01]  /*9cc0*/  IMAD.WIDE R150, R134.reuse, 0x4, R40 ;  /* 0x0000000486967825 */ /* 0x040fe200078e0228 */
[----:B--2---:R-:W2:Y:S02]  /*9cd0*/  LDC R9, c[0x0][0x3a0] ;  /* 0x0000e800ff097b82 */ /* 0x004ea40000000800 */
[----:B------:R-:W-:Y:S01]  /*9ce0*/  LDGSTS.E [R132+0x24e80], desc[UR22][R152.64], P2 ;  /* 0x24e8000098847fae */ /* 0x000fe200091a1016 */
[----:B------:R-:W-:-:S03]  /*9cf0*/  IMAD.WIDE R148, R134, 0x4, R38 ;  /* 0x0000000486947825 */ /* 0x000fc600078e0226 */
[----:B------:R-:W-:Y:S01]  /*9d00*/  LDGSTS.E [R6+0x24300], desc[UR22][R150.64], P2 ;  /* 0x2430000096067fae */ /* 0x000fe200091a1016 */
[----:B------:R-:W-:-:S03]  /*9d10*/  IMAD.WIDE R146, R134, 0x4, R36 ;  /* 0x0000000486927825 */ /* 0x000fc600078e0224 */
[----:B------:R-:W-:Y:S04]  /*9d20*/  LDGSTS.E [R6+0x24700], desc[UR22][R148.64], P2 ;  /* 0x2470000094067fae */ /* 0x000fe800091a1016 */
[----:B------:R-:W5:Y:S01]  /*9d30*/  LDL.LU R132, [R1+0x46c] ;  /* 0x00046c0001847983 */ /* 0x000f620000300800 */
[----:B------:R-:W-:-:S03]  /*9d40*/  IMAD.WIDE R144, R134, 0x4, R34 ;  /* 0x0000000486907825 */ /* 0x000fc600078e0222 */
[----:B------:R-:W-:Y:S01]  /*9d50*/  LDGSTS.E [R6+0x24b00], desc[UR22][R146.64], P2 ;  /* 0x24b0000092067fae */ /* 0x000fe200091a1016 */
[----:B------:R-:W-:-:S03]  /*9d60*/  IMAD.WIDE R142, R134, 0x4, R32 ;  /* 0x00000004868e7825 */ /* 0x000fc600078e0220 */
[----:B------:R3:W-:Y:S01]  /*9d70*/  LDGSTS.E [R6+0x24f00], desc[UR22][R144.64], P2 ;  /* 0x24f0000090067fae */ /* 0x0007e200091a1016 */
[----:B------:R-:W-:-:S03]  /*9d80*/  IMAD.WIDE R140, R134, 0x4, R30 ;  /* 0x00000004868c7825 */ /* 0x000fc600078e021e */
[----:B------:R-:W-:Y:S01]  /*9d90*/  LDGSTS.E [R3+0x24380], desc[UR22][R142.64], P2 ;  /* 0x243800008e037fae */ /* 0x000fe200091a1016 */
[----:B------:R-:W-:-:S03]  /*9da0*/  IMAD.WIDE R138, R134, 0x4, R28 ;  /* 0x00000004868a7825 */ /* 0x000fc600078e021c */
[----:B------:R-:W-:Y:S01]  /*9db0*/  LDGSTS.E [R3+0x24780], desc[UR22][R140.64], P2 ;  /* 0x247800008c037fae */ /* 0x000fe200091a1016 */
[----:B---3--:R-:W3:Y:S01]  /*9dc0*/  S2R R6, SR_CgaCtaId ;  /* 0x0000000000067919 */ /* 0x008ee20000008800 */
[----:B------:R-:W-:Y:S02]  /*9dd0*/  IMAD.WIDE R166, R134, 0x4, R18 ;  /* 0x0000000486a67825 */ /* 0x000fe400078e0212 */
[----:B------:R-:W-:Y:S04]  /*9de0*/  LDGSTS.E [R3+0x24b80], desc[UR22][R138.64], P2 ;  /* 0x24b800008a037fae */ /* 0x000fe800091a1016 */
[----:B------:R4:W-:Y:S04]  /*9df0*/  LDGSTS.E [R3+0x24f80], desc[UR22][R166.64], P2 ;  /* 0x24f80000a6037fae */ /* 0x0009e800091a1016 */
[----:B------:R-:W0:Y:S01]  /*9e00*/  LDGDEPBAR ;  /* 0x00000000000079af */ /* 0x000e220000000000 */
[----:B----4-:R-:W4:Y:S01]  /*9e10*/  S2R R3, SR_TID.X ;  /* 0x0000000000037919 */ /* 0x010f220000002100 */
[----:B------:R-:W-:-:S02]  /*9e20*/  IMAD.SHL.U32 R2, R0, 0x4, RZ ;  /* 0x0000000400027824 */ /* 0x000fc400078e00ff */
[----:B------:R-:W-:Y:S02]  /*9e30*/  VIADD R252, R252, 0xfffffeff ;  /* 0xfffffefffcfc7836 */ /* 0x000fe40000000000 */
[----:B--2---:R-:W-:Y:S01]  /*9e40*/  VIADD R9, R9, 0x7f ;  /* 0x0000007f09097836 */ /* 0x004fe20000000000 */
[----:B------:R-:W-:Y:S02]  /*9e50*/  IADD3 R136, P2, PT, R4, R2, RZ ;  /* 0x0000000204887210 */ /* 0x000fe40007f5e0ff */
[----:B---3--:R-:W-:Y:S02]  /*9e60*/  LOP3.LUT P3, RZ, R6, UR6, RZ, 0xfc, !PT ;  /* 0x0000000606ff7c12 */ /* 0x008fe4000f86fcff */
[----:B------:R-:W-:Y:S01]  /*9e70*/  SHF.R.S32.HI R6, RZ, 0x1f, R0 ;  /* 0x0000001fff067819 */ /* 0x000fe20000011400 */
[----:B------:R-:W-:Y:S01]  /*9e80*/  UIADD3 UR11, UPT, UPT, UR8, 0x40, URZ ;  /* 0x00000040080b7890 */ /* 0x000fe2000fffe0ff */
[----:B------:R-:W-:-:S04]  /*9e90*/  DEPBAR.LE SB0, 0x2 ;  /* 0x000080800000791a */ /* 0x000fc80000000000 */
[----:B------:R-:W-:Y:S01]  /*9ea0*/  SHF.L.U64.HI R0, R0, 0x2, R6 ;  /* 0x0000000200007819 */ /* 0x000fe20000010206 */
[----:B------:R-:W-:Y:S01]  /*9eb0*/  BAR.SYNC.DEFER_BLOCKING 0x0 ;  /* 0x0000000000007b1d */ /* 0x000fe20000010000 */
[----:B------:R-:W-:-:S03]  /*9ec0*/  ISETP.GE.U32.AND P4, PT, R252, 0x7ffffe80, PT ;  /* 0x7ffffe80fc00780c */ /* 0x000fc60003f86070 */
[----:B------:R-:W-:Y:S01]  /*9ed0*/  IMAD.X R137, R5, 0x1, R0, P2 ;  /* 0x0000000105897824 */ /* 0x000fe200010e0600 */
[----:B------:R-:W-:Y:S02]  /*9ee0*/  ISETP.LT.OR P2, PT, R9, 0x80, P3 ;  /* 0x000000800900780c */ /* 0x000fe40001f41670 */
[----:B----4-:R-:W-:Y:S01]  /*9ef0*/  LOP3.LUT R3, R3, 0x7f, RZ, 0xc0, !PT ;  /* 0x0000007f03037812 */ /* 0x010fe200078ec0ff */
[----:B-1----:R-:W-:Y:S10]  /*9f00*/  @!P0 BRA `(.L_x_12) ;  /* 0x0000000000848947 */ /* 0x002ff40003800000 */
[----:B------:R-:W-:Y:S04]  /*9f10*/  LDS.128 R4, [R133] ;  /* 0x0000000085047984 */ /* 0x000fe80000000c00 */
[----:B------:R-:W-:Y:S04]  /*9f20*/  LDS.128 R8, [R133+0x10] ;  /* 0x0000100085087984 */ /* 0x000fe80000000c00 */
        /* <DEDUP_REMOVED lines=29> */
[----:B------:R-:W1:Y:S02]  /*a100*/  LDS.128 R128, [R133+0x1f0] ;  /* 0x0001f00085807984 */ /* 0x000e640000000c00 */
[----:B-1----:R1:W-:Y:S02]  /*a110*/  STTM.x128 tmem[UR9+0x40], R4 ;  /* 0x00004004000079ed */ /* 0x0023e400083c0009 */
.L_x_12:
[----:B------:R-:W2:Y:S02]  /*a120*/  FENCE.VIEW.ASYNC.T ;  /* 0x00000000000073c6 */ /* 0x000ea40000000200 */
[----:B--2---:R-:W-:Y:S06]  /*a130*/  BAR.SYNC.DEFER_BLOCKING 0x0 ;  /* 0x0000000000007b1d */ /* 0x004fec0000010000 */
[----:B------:R-:W-:Y:S01]  /*a140*/  @!PT LDS RZ, [RZ] ;  /* 0x00000000fffff984 */ /* 0x000fe20000000800 */
[----:B------:R-:W-:Y:S01]  /*a150*/  @!PT LDS RZ, [RZ] ;  /* 0x00000000fffff984 */ /* 0x000fe20000000800 */
[----:B------:R-:W-:Y:S01]  /*a160*/  @!PT LDS RZ, [RZ] ;  /* 0x00000000fffff984 */ /* 0x000fe20000000800 */
[----:B------:R-:W-:Y:S01]  /*a170*/  @!PT LDS RZ, [RZ] ;  /* 0x00000000fffff984 */ /* 0x000fe20000000800 */
[----:B------:R-:W-:-:S00]  /*a180*/  MEMBAR.ALL.CTA ;  /* 0x0000000000007992 */ /* 0x000fc00000008000 */
[----:B------:R-:W-:Y:S06]  /*a190*/  MEMBAR.ALL.GPU ;  /* 0x0000000000007992 */ /* 0x000fec000000a000 */
[----:B------:R-:W-:-:S00]  /*a1a0*/  ERRBAR ;  /* 0x00000000000079ab */ /* 0x000fc00000000000 */
[----:B------:R-:W-:Y:S08]  /*a1b0*/  CGAERRBAR ;  /* 0x00000000000075ab */ /* 0x000ff00000000000 */
[----:B------:R-:W-:Y:S06]  /*a1c0*/  UCGABAR_ARV ;  /* 0x00000000000079c7 */ /* 0x000fec0008000000 */
[----:B------:R-:W-:Y:S01]  /*a1d0*/  UCGABAR_WAIT ;  /* 0x0000000000007dc7 */ /* 0x000fe20008000000 */
[----:B------:R-:W-:Y:S01]  /*a1e0*/  CCTL.IVALL ;  /* 0x00000000ff00798f */ /* 0x000fe20002000000 */
[----:B------:R-:W-:Y:S05]  /*a1f0*/  @P2 BRA `(.L_x_13) ;  /* 0x00000004003c2947 */ /* 0x000fea0003800000 */
[----:B------:R-:W-:Y:S01]  /*a200*/  UIADD3 UR17, UPT, UPT, UR7, 0x20000, URZ ;  /* 0x0002000007117890 */ /* 0x000fe2000fffe0ff */
[----:B------:R-:W-:Y:S01]  /*a210*/  UMOV UR20, URZ ;  /* 0x000000ff00147c82 */ /* 0x000fe20008000000 */
[----:B------:R-:W-:Y:S02]  /*a220*/  UIADD3 UR25, UPT, UPT, UR8, 0x48, URZ ;  /* 0x0000004808197890 */ /* 0x000fe4000fffe0ff */
[----:B------:R-:W-:Y:S02]  /*a230*/  USHF.R.U32.HI UR70, URZ, 0x4, UR17 ;  /* 0x00000004ff467899 */ /* 0x000fe40008011611 */
[----:B------:R-:W-:Y:S02]  /*a240*/  UIADD3 UR24, UPT, UPT, UR8, 0x50, URZ ;  /* 0x0000005008187890 */ /* 0x000fe4000fffe0ff */
[----:B------:R-:W-:Y:S02]  /*a250*/  USGXT.U32 UR70, UR70, 0xe ;  /* 0x0000000e4646789a */ /* 0x000fe40008000000 */
[----:B------:R-:W-:-:S02]  /*a260*/  UIADD3 UR13, UPT, UPT, UR8, 0x58, URZ ;  /* 0x00000058080d7890 */ /* 0x000fc4000fffe0ff */
[----:B------:R-:W-:Y:S02]  /*a270*/  UIADD3 UR60, UP1, UPT, UR70, 0x2, URZ ;  /* 0x00000002463c7890 */ /* 0x000fe4000ff3e0ff */
[----:B------:R-:W-:Y:S02]  /*a280*/  UIADD3 UR5, UPT, UPT, UR8, 0x60, URZ ;  /* 0x0000006008057890 */ /* 0x000fe4000fffe0ff */
[----:B------:R-:W-:Y:S02]  /*a290*/  UIADD3.X UR61, UPT, UPT, UR20, 0x40004040, URZ, UP1, !UPT ;  /* 0x40004040143d7890 */ /* 0x000fe40008ffe4ff */
[----:B------:R-:W-:Y:S02]  /*a2a0*/  UIADD3 UR4, UPT, UPT, UR8, 0x68, URZ ;  /* 0x0000006808047890 */ /* 0x000fe4000fffe0ff */
[----:B------:R-:W-:Y:S02]  /*a2b0*/  UIADD3.64 UR66, UPT, UPT, UR60, 0x2, URZ ;  /* 0x000000023c427897 */ /* 0x000fe4000fffe0ff */
[----:B------:R-:W-:-:S02]  /*a2c0*/  UIADD3.64 UR58, UPT, UPT, UR60, 0x4, URZ ;  /* 0x000000043c3a7897 */ /* 0x000fc4000fffe0ff */
[----:B------:R-:W-:Y:S02]  /*a2d0*/  UIADD3.64 UR56, UPT, UPT, UR60, 0xfe, URZ ;  /* 0x000000fe3c387897 */ /* 0x000fe4000fffe0ff */
[----:B------:R-:W-:Y:S02]  /*a2e0*/  UIADD3.64 UR54, UPT, UPT, UR60, 0x100, URZ ;  /* 0x000001003c367897 */ /* 0x000fe4000fffe0ff */
[----:B------:R-:W-:Y:S02]  /*a2f0*/  UIADD3 UR6, UPT, UPT, UR8, 0x70, URZ ;  /* 0x0000007008067890 */ /* 0x000fe4000fffe0ff */
[----:B------:R-:W-:Y:S01]  /*a300*/  UIADD3.64 UR52, UPT, UPT, UR60, 0x102, URZ ;  /* 0x000001023c347897 */ /* 0x000fe2000fffe0ff */
[----:B------:R-:W-:Y:S01]  /*a310*/  UMOV UR72, 0x0 ;  /* 0x0000000000487882 */ /* 0x000fe20000000000 */
[----:B------:R-:W-:Y:S01]  /*a320*/  UMOV UR73, 0x10100910 ;  /* 0x1010091000497882 */ /* 0x000fe20000000000 */
[----:B------:R-:W-:Y:S02]  /*a330*/  UIADD3 UR12, UPT, UPT, UR8, 0x78, URZ ;  /* 0x00000078080c7890 */ /* 0x000fe4000fffe0ff */
[----:B------:R-:W-:Y:S01]  /*a340*/  UIADD3.64 UR50, UPT, UPT, UR60, 0x104, URZ ;  /* 0x000001043c327897 */ /* 0x000fe2000fffe0ff */
[----:B------:R-:W-:Y:S01]  /*a350*/  UMOV UR71, 0x40004040 ;  /* 0x4000404000477882 */ /* 0x000fe20000000000 */
[----:B------:R-:W-:Y:S01]  /*a360*/  UMOV UR68, 0x0 ;  /* 0x0000000000447882 */ /* 0x000fe20000000000 */
[----:B------:R-:W-:Y:S01]  /*a370*/  UMOV UR69, 0x10100910 ;  /* 0x1010091000457882 */ /* 0x000fe20000000000 */
[----:B------:R-:W-:-:S02]  /*a380*/  UIADD3 UR14, UPT, UPT, UR8, 0x80, URZ ;  /* 0x00000080080e7890 */ /* 0x000fc4000fffe0ff */
[----:B------:R2:W-:Y:S01]  /*a390*/  UTCHMMA.2CTA tmem[UR11], gdesc[UR70], tmem[UR8], tmem[UR72], idesc[UR73], !UPT ;  /* 0x00ff48460b0079ea */ /* 0x0005e2000fa00008 */
[----:B------:R-:W-:Y:S02]  /*a3a0*/  UIADD3.64 UR48, UPT, UPT, UR60, 0x1fe, URZ ;  /* 0x000001fe3c307897 */ /* 0x000fe4000fffe0ff */
[----:B------:R-:W-:Y:S01]  /*a3b0*/  UTCHMMA.2CTA tmem[UR25], gdesc[UR60], tmem[UR8], tmem[UR68], idesc[UR69], UPT ;  /* 0x00ff443c190079ea */ /* 0x000fe2000ba00008 */
[----:B------:R-:W-:Y:S01]  /*a3c0*/  UMOV UR64, 0x0 ;  /* 0x0000000000407882 */ /* 0x000fe20000000000 */
[----:B------:R-:W-:Y:S01]  /*a3d0*/  UMOV UR65, 0x10100910 ;  /* 0x1010091000417882 */ /* 0x000fe20000000000 */
[----:B------:R-:W-:Y:S02]  /*a3e0*/  UIADD3 UR15, UPT, UPT, UR8, 0x88, URZ ;  /* 0x00000088080f7890 */ /* 0x000fe4000fffe0ff */
[----:B------:R3:W-:Y:S01]  /*a3f0*/  UTCHMMA.2CTA tmem[UR24], gdesc[UR66], tmem[UR8], tmem[UR64], idesc[UR65], UPT ;  /* 0x00ff4042180079ea */ /* 0x0007e2000ba00008 */
[----:B------:R-:W-:Y:S01]  /*a400*/  UIADD3.64 UR44, UPT, UPT, UR60, 0x200, URZ ;  /* 0x000002003c2c7897 */ /* 0x000fe2000fffe0ff */
[----:B------:R-:W-:Y:S01]  /*a410*/  UTCHMMA.2CTA tmem[UR13], gdesc[UR58], tmem[UR8], tmem[UR72], idesc[UR73], UPT ;  /* 0x00ff483a0d0079ea */ /* 0x000fe2000ba00008 */
[----:B------:R-:W-:-:S02]  /*a420*/  UIADD3 UR16, UPT, UPT, UR8, 0x90, URZ ;  /* 0x0000009008107890 */ /* 0x000fc4000fffe0ff */
[----:B------:R-:W-:Y:S01]  /*a430*/  UTCHMMA.2CTA tmem[UR5], gdesc[UR56], tmem[UR8], tmem[UR64], idesc[UR65], UPT ;  /* 0x00ff4038050079ea */ /* 0x000fe2000ba00008 */
[----:B------:R-:W-:Y:S01]  /*a440*/  UIADD3.64 UR40, UPT, UPT, UR60, 0x202, URZ ;  /* 0x000002023c287897 */ /* 0x000fe2000fffe0ff */
[----:B------:R-:W-:Y:S01]  /*a450*/  UTCHMMA.2CTA tmem[UR4], gdesc[UR54], tmem[UR8], tmem[UR68], idesc[UR69], UPT ;  /* 0x00ff4436040079ea */ /* 0x000fe2000ba00008 */
[----:B------:R-:W-:Y:S02]  /*a460*/  UIADD3 UR17, UPT, UPT, UR8, 0x98, URZ ;  /* 0x0000009808117890 */ /* 0x000fe4000fffe0ff */
[----:B------:R-:W-:Y:S02]  /*a470*/  UIADD3.64 UR36, UPT, UPT, UR60, 0x204, URZ ;  /* 0x000002043c247897 */ /* 0x000fe4000fffe0ff */
[----:B------:R-:W-:Y:S02]  /*a480*/  UIADD3 UR18, UPT, UPT, UR8, 0xa0, URZ ;  /* 0x000000a008127890 */ /* 0x000fe4000fffe0ff */
[----:B------:R-:W-:Y:S02]  /*a490*/  UIADD3.64 UR32, UPT, UPT, UR60, 0x2fe, URZ ;  /* 0x000002fe3c207897 */ /* 0x000fe4000fffe0ff */
[----:B------:R-:W-:-:S02]  /*a4a0*/  UIADD3 UR19, UPT, UPT, UR8, 0xa8, URZ ;  /* 0x000000a808137890 */ /* 0x000fc4000fffe0ff */
[----:B------:R-:W-:Y:S01]  /*a4b0*/  UIADD3.64 UR28, UPT, UPT, UR60, 0x300, URZ ;  /* 0x000003003c1c7897 */ /* 0x000fe2000fffe0ff */
[----:B--2---:R-:W-:Y:S01]  /*a4c0*/  UMOV UR70, 0x0 ;  /* 0x0000000000467882 */ /* 0x004fe20000000000 */
[----:B------:R-:W-:Y:S01]  /*a4d0*/  UMOV UR71, 0x10100910 ;  /* 0x1010091000477882 */ /* 0x000fe20000000000 */
[----:B------:R-:W-:Y:S02]  /*a4e0*/  UIADD3 UR74, UPT, UPT, UR8, 0xb0, URZ ;  /* 0x000000b0084a7890 */ /* 0x000fe4000fffe0ff */
[----:B------:R-:W-:Y:S01]  /*a4f0*/  UTCHMMA.2CTA tmem[UR6], gdesc[UR52], tmem[UR8], tmem[UR70], idesc[UR71], UPT ;  /* 0x00ff4634060079ea */ /* 0x000fe2000ba00008 */
[----:B---3--:R-:W-:Y:S01]  /*a500*/  UIADD3.64 UR24, UPT, UPT, UR60, 0x302, URZ ;  /* 0x000003023c187897 */ /* 0x008fe2000fffe0ff */
[----:B------:R2:W-:Y:S01]  /*a510*/  UTCHMMA.2CTA tmem[UR12], gdesc[UR50], tmem[UR8], tmem[UR72], idesc[UR73], UPT ;  /* 0x00ff48320c0079ea */ /* 0x0005e2000ba00008 */
[----:B------:R-:W-:Y:S01]  /*a520*/  UMOV UR76, 0x0 ;  /* 0x00000000004c7882 */ /* 0x000fe20000000000 */
[----:B------:R-:W-:Y:S01]  /*a530*/  UMOV UR77, 0x10100910 ;  /* 0x10100910004d7882 */ /* 0x000fe20000000000 */
[----:B------:R-:W-:-:S02]  /*a540*/  UIADD3 UR75, UPT, UPT, UR8, 0xb8, URZ ;  /* 0x000000b8084b7890 */ /* 0x000fc4000fffe0ff */
[----:B------:R3:W-:Y:S01]  /*a550*/  UTCHMMA.2CTA tmem[UR14], gdesc[UR48], tmem[UR8], tmem[UR76], idesc[UR77], UPT ;  /* 0x00ff4c300e0079ea */ /* 0x0007e2000ba00008 */
[----:B------:R-:W-:Y:S01]  /*a560*/  UIADD3.64 UR62, UPT, UPT, UR60, 0x304, URZ ;  /* 0x000003043c3e7897 */ /* 0x000fe2000fffe0ff */
[----:B------:R-:W-:Y:S01]  /*a570*/  UMOV UR46, 0x0 ;  /* 0x00000000002e7882 */ /* 0x000fe20000000000 */
[----:B------:R-:W-:Y:S01]  /*a580*/  UMOV UR47, 0x10100910 ;  /* 0x10100910002f7882 */ /* 0x000fe20000000000 */
[----:B------:R-:W-:Y:S01]  /*a590*/  UMOV UR42, 0x0 ;  /* 0x00000000002a7882 */ /* 0x000fe20000000000 */
[----:B------:R-:W-:Y:S01]  /*a5a0*/  UMOV UR43, 0x10100910 ;  /* 0x10100910002b7882 */ /* 0x000fe20000000000 */
[----:B------:R-:W-:Y:S01]  /*a5b0*/  UMOV UR38, 0x0 ;  /* 0x0000000000267882 */ /* 0x000fe20000000000 */
[----:B------:R-:W-:Y:S01]  /*a5c0*/  UMOV UR39, 0x10100910 ;  /* 0x1010091000277882 */ /* 0x000fe20000000000 */
[----:B------:R3:W-:Y:S01]  /*a5d0*/  UTCHMMA.2CTA tmem[UR15], gdesc[UR44], tmem[UR8], tmem[UR46], idesc[UR47], UPT ;  /* 0x00ff2e2c0f0079ea */ /* 0x0007e2000ba00008 */
        /* <DEDUP_REMOVED lines=12> */
[----:B--2---:R-:W-:Y:S01]  /*a6a0*/  UMOV UR73, 0x3 ;  /* 0x0000000300497882 */ /* 0x004fe20000000000 */
[----:B------:R3:W-:Y:S01]  /*a6b0*/  UTCHMMA.2CTA tmem[UR74], gdesc[UR24], tmem[UR8], tmem[UR26], idesc[UR27], UPT ;  /* 0x00ff1a184a0079ea */ /* 0x0007e2000ba00008 */
[----:B------:R3:W-:Y:S01]  /*a6c0*/  UTCHMMA.2CTA tmem[UR75], gdesc[UR62], tmem[UR8], tmem[UR20], idesc[UR21], UPT ;  /* 0x00ff143e4b0079ea */ /* 0x0007e2000ba00008 */
[----:B------:R3:W-:Y:S01]  /*a6d0*/  UTCBAR.2CTA.MULTICAST [UR10], URZ, UR73 ;  /* 0x000000ff0a0073e9 */ /* 0x0007e20008200849 */
[----:B------:R-:W-:Y:S01]  /*a6e0*/  NOP ;  /* 0x0000000000007918 */ /* 0x000fe20000000000 */
.L_x_13:
[----:B-1----:R-:W2:Y:S01]  /*a6f0*/  LDL.LU.64 R8, [R1+0x418] ;  /* 0x0004180001087983 */ /* 0x002ea20000300a00 */
[----:B------:R-:W1:Y:S03]  /*a700*/  LDC R4, c[0x0][0x3a0] ;  /* 0x0000e800ff047b82 */ /* 0x000e660000000800 */
[----:B------:R-:W4:Y:S04]  /*a710*/  LDL.LU.64 R14, [R1+0x410] ;  /* 0x00041000010e7983 */ /* 0x000f280000300a00 */
[----:B---3--:R-:W3:Y:S01]  /*a720*/  LDL.LU.64 R6, [R1+0x408] ;  /* 0x0004080001067983 */ /* 0x008ee20000300a00 */
[----:B------:R-:W2:Y:S03]  /*a730*/  LDC R252, c[0x0][0x3a0] ;  /* 0x0000e800fffc7b82 */ /* 0x000ea60000000800 */
[----:B------:R-:W3:Y:S04]  /*a740*/  LDL.LU.64 R10, [R1+0x400] ;  /* 0x00040000010a7983 */ /* 0x000ee80000300a00 */
[----:B------:R-:W3:Y:S04]  /*a750*/  LDL.LU.64 R12, [R1+0x3f8] ;  /* 0x0003f800010c7983 */ /* 0x000ee80000300a00 */
[----:B------:R-:W-:Y:S04]  /*a760*/  STL.64 [R1+0x4a0], R148 ;  /* 0x0004a09401007387 */ /* 0x000fe80000100a00 */
[----:B------:R-:W-:Y:S01]  /*a770*/  STL.64 [R1+0x498], R146 ;  /* 0x0004989201007387 */ /* 0x000fe20000100a00 */
[----:B-1----:R-:W-:-:S03]  /*a780*/  VIADD R4, R4, 0xfffffefe ;  /* 0xfffffefe04047836 */ /* 0x002fc60000000000 */
[----:B------:R-:W-:Y:S01]  /*a790*/  STL.64 [R1+0x490], R144 ;  /* 0x0004909001007387 */ /* 0x000fe20000100a00 */
[----:B------:R-:W-:Y:S01]  /*a7a0*/  BAR.SYNC.DEFER_BLOCKING 0x0 ;  /* 0x0000000000007b1d */ /* 0x000fe20000010000 */
[----:B------:R-:W-:-:S07]  /*a7b0*/  ISETP.GE.U32.AND P0, PT, R4, 0x7ffffe7f, PT ;  /* 0x7ffffe7f0400780c */ /* 0x000fce0003f06070 */
[----:B------:R-:W1:Y:S01]  /*a7c0*/  LDC R4, c[0x0][0x3a0] ;  /* 0x0000e800ff047b82 */ /* 0x000e620000000800 */
[----:B------:R-:W-:Y:S04]  /*a7d0*/  STL.64 [R1+0x488], R142 ;  /* 0x0004888e01007387 */ /* 0x000fe80000100a00 */
[----:B------:R1:W-:Y:S04]  /*a7e0*/  STL.64 [R1+0x480], R140 ;  /* 0x0004808c01007387 */ /* 0x0003e80000100a00 */
[----:B------:R1:W-:Y:S04]  /*a7f0*/  STL.64 [R1+0x478], R138 ;  /* 0x0004788a01007387 */ /* 0x0003e80000100a00 */
[----:B------:R-:W-:Y:S04]  /*a800*/  STL.64 [R1+0x470], R166 ;  /* 0x000470a601007387 */ /* 0x000fe80000100a00 */
[----:B------:R-:W-:Y:S01]  /*a810*/  @!PT LDS RZ, [RZ] ;  /* 0x00000000fffff984 */ /* 0x000fe20000000800 */
[----:B------:R-:W-:Y:S01]  /*a820*/  @!PT LDS RZ, [RZ] ;  /* 0x00000000fffff984 */ /* 0x000fe20000000800 */
[----:B------:R-:W-:Y:S01]  /*a830*/  @!PT LDS RZ, [RZ] ;  /* 0x00000000fffff984 */ /* 0x000fe20000000800 */
[----:B------:R-:W-:Y:S01]  /*a840*/  LDGSTS.E [R133], desc[UR22][R136.64], !P4 ;  /* 0x0000000088857fae */ /* 0x000fe2000e1a1016 */
[----:B--2---:R-:W-:-:S05]  /*a850*/  IADD3 R216, P2, PT, R8, R2, RZ ;  /* 0x0000000208d87210 */ /* 0x004fca0007f5e0ff */
[--C-:B------:R-:W-:Y:S02]  /*a860*/  IMAD.X R217, R9, 0x1, R0.reuse, P2 ;  /* 0x0000000109d97824 */ /* 0x100fe400010e0600 */
[----:B------:R-:W2:Y:S01]  /*a870*/  LDL.LU.64 R8, [R1+0x3f0] ;  /* 0x0003f00001087983 */ /* 0x000ea20000300a00 */
[-C--:B----4-:R-:W-:Y:S01]  /*a880*/  IADD3 R214, P2, PT, R14, R2.reuse, RZ ;  /* 0x000000020ed67210 */ /* 0x090fe20007f5e0ff */
[----:B-1----:R-:W-:Y:S02]  /*a890*/  VIADD R4, R4, 0xfffffefd ;  /* 0xfffffefd04047836 */ /* 0x002fe40000000000 */
[----:B------:R-:W-:Y:S02]  /*a8a0*/  LDGSTS.E [R133+0x4], desc[UR22][R216.64], !P0 ;  /* 0x00004000d8857fae */ /* 0x000fe4000c1a1016 */
[----:B------:R-:W-:Y:S01]  /*a8b0*/  IMAD.X R215, R15, 0x1, R0, P2 ;  /* 0x000000010fd77824 */ /* 0x000fe200010e0600 */
[----:B---3--:R-:W-:Y:S01]  /*a8c0*/  IADD3 R194, P2, PT, R6, R2, RZ ;  /* 0x0000000206c27210 */ /* 0x008fe20007f5e0ff */
[----:B------:R-:W3:Y:S01]  /*a8d0*/  LDL.LU.64 R14, [R1+0x3e8] ;  /* 0x0003e800010e7983 */ /* 0x000ee20000300a00 */
[----:B------:R-:W-:-:S02]  /*a8e0*/  ISETP.GE.U32.AND P0, PT, R4, 0x7ffffe7e, PT ;  /* 0x7ffffe7e0400780c */ /* 0x000fc40003f06070 */
[----:B------:R-:W1:Y:S01]  /*a8f0*/  LDC R4, c[0x0][0x3a0] ;  /* 0x0000e800ff047b82 */ /* 0x000e620000000800 */
[----:B------:R-:W-:Y:S02]  /*a900*/  IMAD.X R195, R7, 0x1, R0, P2 ;  /* 0x0000000107c37824 */ /* 0x000fe400010e0600 */
[----:B------:R-:W4:Y:S01]  /*a910*/  LDL.LU.64 R6, [R1+0x3e0] ;  /* 0x0003e00001067983 */ /* 0x000f220000300a00 */
[----:B------:R-:W-:-:S05]  /*a920*/  IADD3 R192, P2, PT, R10, R2, RZ ;  /* 0x000000020ac07210 */ /* 0x000fca0007f5e0ff */
[----:B------:R-:W-:Y:S02]  /*a930*/  IMAD.X R193, R11, 0x1, R0, P2 ;  /* 0x000000010bc17824 */ /* 0x000fe400010e0600 */
[----:B------:R-:W4:Y:S01]  /*a940*/  LDL.LU.64 R10, [R1+0x3d8] ;  /* 0x0003d800010a7983 */ /* 0x000f220000300a00 */
[----:B------:R-:W-:-:S03]  /*a950*/  IADD3 R190, P2, PT, R12, R2, RZ ;  /* 0x000000020cbe7210 */ /* 0x000fc60007f5e0ff */
[----:B------:R-:W-:Y:S02]  /*a960*/  LDGSTS.E [R133+0x8], desc[UR22][R214.64], !P0 ;  /* 0x00008000d6857fae */ /* 0x000fe4000c1a1016 */
[----:B------:R-:W-:Y:S02]  /*a970*/  IMAD.X R191, R13, 0x1, R0, P2 ;  /* 0x000000010dbf7824 */ /* 0x000fe400010e0600 */
[----:B------:R-:W4:Y:S01]  /*a980*/  LDL.LU.64 R12, [R1+0x3d0] ;  /* 0x0003d000010c7983 */ /* 0x000f220000300a00 */
[----:B--2---:R-:W-:-:S05]  /*a990*/  IADD3 R188, P2, PT, R8, R2, RZ ;  /* 0x0000000208bc7210 */ /* 0x004fca0007f5e0ff */
[----:B------:R-:W-:Y:S02]  /*a9a0*/  IMAD.X R189, R9, 0x1, R0, P2 ;  /* 0x0000000109bd7824 */ /* 0x000fe400010e0600 */
[----:B------:R-:W2:Y:S01]  /*a9b0*/  LDL.LU.64 R8, [R1+0x3c8] ;  /* 0x0003c80001087983 */ /* 0x000ea20000300a00 */
[----:B---3--:R-:W-:-:S05]  /*a9c0*/  IADD3 R186, P2, PT, R14, R2, RZ ;  /* 0x000000020eba7210 */ /* 0x008fca0007f5e0ff */
[--C-:B------:R-:W-:Y:S01]  /*a9d0*/  IMAD.X R187, R15, 0x1, R0.reuse, P2 ;  /* 0x000000010fbb7824 */ /* 0x100fe200010e0600 */
[-C--:B----4-:R-:W-:Y:S01]  /*a9e0*/  IADD3 R184, P2, PT, R6, R2.reuse, RZ ;  /* 0x0000000206b87210 */ /* 0x090fe20007f5e0ff */
[----:B------:R-:W3:Y:S04]  /*a9f0*/  LDL.LU.64 R14, [R1+0x3c0] ;  /* 0x0003c000010e7983 */ /* 0x000ee80000300a00 */
[----:B------:R-:W-:Y:S02]  /*aa00*/  IMAD.X R185, R7, 0x1, R0, P2 ;  /* 0x0000000107b97824 */ /* 0x000fe400010e0600 */
[----:B------:R-:W4:Y:S01]  /*aa10*/  LDL.LU.64 R6, [R1+0x3b8] ;  /* 0x0003b80001067983 */ /* 0x000f220000300a00 */
[----:B------:R-:W-:-:S05]  /*aa20*/  IADD3 R182, P2, PT, R10, R2, RZ ;  /* 0x000000020ab67210 */ /* 0x000fca0007f5e0ff */
[----:B------:R-:W-:Y:S02]  /*aa30*/  IMAD.X R183, R11, 0x1, R0, P2 ;  /* 0x000000010bb77824 */ /* 0x000fe400010e0600 */
[----:B------:R-:W4:Y:S01]  /*aa40*/  LDL.LU.64 R10, [R1+0x3b0] ;  /* 0x0003b000010a7983 */ /* 0x000f220000300a00 */
[----:B------:R-:W-:-:S05]  /*aa50*/  IADD3 R180, P2, PT, R12, R2, RZ ;  /* 0x000000020cb47210 */ /* 0x000fca0007f5e0ff */
        /* <DEDUP_REMOVED lines=62> */
[----:B-1----:R-:W-:-:S04]  /*ae40*/  IADD3 R4, PT, PT, R4, -0x104, RZ ;  /* 0xfffffefc04047810 */ /* 0x002fc80007ffe0ff */
[----:B------:R-:W-:Y:S02]  /*ae50*/  ISETP.GE.U32.AND P0, PT, R4, 0x7ffffe7d, PT ;  /* 0x7ffffe7d0400780c */ /* 0x000fe40003f06070 */
[----:B------:R-:W1:Y:S11]  /*ae60*/  LDC R4, c[0x0][0x3a0] ;  /* 0x0000e800ff047b82 */ /* 0x000e760000000800 */
[----:B------:R-:W-:Y:S01]  /*ae70*/  LDGSTS.E [R133+0xc], desc[UR22][R194.64], !P0 ;  /* 0x0000c000c2857fae */ /* 0x000fe2000c1a1016 */
[----:B-1----:R-:W-:-:S05]  /*ae80*/  VIADD R4, R4, 0xfffffefb ;  /* 0xfffffefb04047836 */ /* 0x002fca0000000000 */
        /* <DEDUP_REMOVED lines=11> */
[----:B--2---:R-:W-:-:S05]  /*af40*/  IADD3 R64, P2, PT, R8, R2, RZ ;  /* 0x0000000208407210 */ /* 0x004fca0007f5e0ff */
[----:B------:R-:W-:Y:S02]  /*af50*/  IMAD.X R65, R9, 0x1, R0, P2 ;  /* 0x0000000109417824 */ /* 0x000fe400010e0600 */
[----:B------:R-:W2:Y:S01]  /*af60*/  LDL.LU.64 R8, [R1+0x2f8] ;  /* 0x0002f80001087983 */ /* 0x000ea20000300a00 */
[----:B-1----:R-:W-:Y:S01]  /*af70*/  VIADD R4, R4, 0xfffffef8 ;  /* 0xfffffef804047836 */ /* 0x002fe20000000000 */
[----:B---3--:R-:W-:-:S04]  /*af80*/  IADD3 R62, P2, PT, R14, R2, RZ ;  /* 0x000000020e3e7210 */ /* 0x008fc80007f5e0ff */
[----:B------:R-:W-:Y:S01]  /*af90*/  ISETP.GE.U32.AND P0, PT, R4, 0x7ffffe79, PT ;  /* 0x7ffffe790400780c */ /* 0x000fe20003f06070 */
[----:B------:R-:W-:Y:S01]  /*afa0*/  IMAD.X R63, R15, 0x1, R0, P2 ;  /* 0x000000010f3f7824 */ /* 0x000fe200010e0600 */
[----:B------:R-:W1:Y:S01]  /*afb0*/  LDC R4, c[0x0][0x3a0] ;  /* 0x0000e800ff047b82 */ /* 0x000e620000000800 */
[----:B------:R-:W3:Y:S01]  /*afc0*/  LDL.LU.64 R14, [R1+0x2f0] ;  /* 0x0002f000010e7983 */ /* 0x000ee20000300a00 */
[----:B----4-:R-:W-:-:S05]  /*afd0*/  IADD3 R60, P2, PT, R6, R2, RZ ;  /* 0x00000002063c7210 */ /* 0x010fca0007f5e0ff */
[----:B------:R-:W-:Y:S02]  /*afe0*/  IMAD.X R61, R7, 0x1, R0, P2 ;  /* 0x00000001073d7824 */ /* 0x000fe400010e0600 */
[----:B------:R-:W4:Y:S01]  /*aff0*/  LDL.LU.64 R6, [R1+0x2e8] ;  /* 0x0002e80001067983 */ /* 0x000f220000300a00 */
[----:B------:R-:W-:-:S03]  /*b000*/  IADD3 R58, P2, PT, R10, R2, RZ ;  /* 0x000000020a3a7210 */ /* 0x000fc60007f5e0ff */
[----:B------:R-:W-:Y:S01]  /*b010*/  LDGSTS.E [R133+0x1c], desc[UR22][R186.64], !P0 ;  /* 0x0001c000ba857fae */ /* 0x000fe2000c1a1016 */
[----:B-1----:R-:W-:-:S05]  /*b020*/  VIADD R4, R4, 0xfffffef7 ;  /* 0xfffffef704047836 */ /* 0x002fca0000000000 */
[----:B------:R-:W-:Y:S02]  /*b030*/  ISETP.GE.U32.AND P0, PT, R4, 0x7ffffe78, PT ;  /* 0x7ffffe780400780c */ /* 0x000fe40003f06070 */
[----:B------:R-:W1:Y:S01]  /*b040*/  LDC R4, c[0x0][0x3a0] ;  /* 0x0000e800ff047b82 */ /* 0x000e620000000800 */
[----:B------:R-:W-:Y:S02]  /*b050*/  IMAD.X R59, R11, 0x1, R0, P2 ;  /* 0x000000010b3b7824 */ /* 0x000fe400010e0600 */
[----:B------:R-:W3:Y:S08]  /*b060*/  LDL.LU.64 R10, [R1+0x2e0] ;  /* 0x0002e000010a7983 */ /* 0x000ef00000300a00 */
[----:B------:R-:W-:Y:S01]  /*b070*/  LDGSTS.E [R133+0x20], desc[UR22][R184.64], !P0 ;  /* 0x00020000b8857fae */ /* 0x000fe2000c1a1016 */
[----:B-1----:R-:W-:-:S05]  /*b080*/  VIADD R4, R4, 0xfffffef6 ;  /* 0xfffffef604047836 */ /* 0x002fca0000000000 */
[----:B------:R-:W-:Y:S02]  /*b090*/  ISETP.GE.U32.AND P0, PT, R4, 0x7ffffe77, PT ;  /* 0x7ffffe770400780c */ /* 0x000fe40003f06070 */
[----:B------:R-:W1:Y:S11]  /*b0a0*/  LDC R4, c[0x0][0x3a0] ;  /* 0x0000e800ff047b82 */ /* 0x000e760000000800 */
[----:B------:R-:W-:Y:S01]  /*b0b0*/  LDGSTS.E [R133+0x24], desc[UR22][R182.64], !P0 ;  /* 0x00024000b6857fae */ /* 0x000fe2000c1a1016 */
[----:B-1----:R-:W-:-:S05]  /*b0c0*/  VIADD R4, R4, 0xfffffef5 ;  /* 0xfffffef504047836 */ /* 0x002fca0000000000 */
[----:B------:R-:W-:Y:S02]  /*b0d0*/  ISETP.GE.U32.AND P0, PT, R4, 0x7ffffe76, PT ;  /* 0x7ffffe760400780c */ /* 0x000fe40003f06070 */
[----:B------:R-:W1:Y:S01]  /*b0e0*/  LDC R4, c[0x0][0x3a0] ;  /* 0x0000e800ff047b82 */ /* 0x000e620000000800 */
[----:B------:R-:W-:-:S05]  /*b0f0*/  IADD3 R56, P2, PT, R12, R2, RZ ;  /* 0x000000020c387210 */ /* 0x000fca0007f5e0ff */
[----:B------:R-:W-:Y:S02]  /*b100*/  IMAD.X R57, R13, 0x1, R0, P2 ;  /* 0x000000010d397824 */ /* 0x000fe400010e0600 */
[----:B------:R-:W3:Y:S04]  /*b110*/  LDL.LU.64 R12, [R1+0x2d8] ;  /* 0x0002d800010c7983 */ /* 0x000ee80000300a00 */
        /* <DEDUP_REMOVED lines=9> */
[----:B-1----:R-:W-:-:S04]  /*b1b0*/  IADD3 R4, PT, PT, R4, -0x10e, RZ ;  /* 0xfffffef204047810 */ /* 0x002fc80007ffe0ff */
[----:B------:R-:W-:Y:S02]  /*b1c0*/  ISETP.GE.U32.AND P0, PT, R4, 0x7ffffe73, PT ;  /* 0x7ffffe730400780c */ /* 0x000fe40003f06070 */
[----:B------:R-:W1:Y:S11]  /*b1d0*/  LDC R4, c[0x0][0x3a0] ;  /* 0x0000e800ff047b82 */ /* 0x000e760000000800 */
[----:B------:R-:W-:Y:S01]  /*b1e0*/  LDGSTS.E [R133+0x34], desc[UR22][R130.64], !P0 ;  /* 0x0003400082857fae */ /* 0x000fe2000c1a1016 */
[----:B--2---:R-:W-:-:S05]  /*b1f0*/  IADD3 R54, P2, PT, R8, R2, RZ ;  /* 0x0000000208367210 */ /* 0x004fca0007f5e0ff */
[----:B------:R-:W-:Y:S02]  /*b200*/  IMAD.X R55, R9, 0x1, R0, P2 ;  /* 0x0000000109377824 */ /* 0x000fe400010e0600 */
[----:B------:R-:W2:Y:S01]  /*b210*/  LDL.LU.64 R8, [R1+0x2d0] ;  /* 0x0002d00001087983 */ /* 0x000ea20000300a00 */
        /* <DEDUP_REMOVED lines=11> */
[----:B---3--:R-:W-:-:S10]  /*b2d0*/  IADD3 R52, P2, PT, R14, R2, RZ ;  /* 0x000000020e347210 */ /* 0x008fd40007f5e0ff */
[----:B------:R-:W-:Y:S01]  /*b2e0*/  LDGSTS.E [R133+0x40], desc[UR22][R120.64], !P0 ;  /* 0x0004000078857fae */ /* 0x000fe2000c1a1016 */
[----:B------:R-:W-:Y:S02]  /*b2f0*/  IMAD.X R53, R15, 0x1, R0, P2 ;  /* 0x000000010f357824 */ /* 0x000fe400010e0600 */
[----:B-1----:R-:W-:Y:S01]  /*b300*/  VIADD R4, R4, 0xfffffeee ;  /* 0xfffffeee04047836 */ /* 0x002fe20000000000 */
[----:B------:R-:W3:Y:S04]  /*b310*/  LDL.LU.64 R14, [R1+0x2c8] ;  /* 0x0002c800010e7983 */ /* 0x000ee80000300a00 */
[----:B------:R-:W-:Y:S02]  /*b320*/  ISETP.GE.U32.AND P0, PT, R4, 0x7ffffe6f, PT ;  /* 0x7ffffe6f0400780c */ /* 0x000fe40003f06070 */
[----:B------:R-:W1:Y:S01]  /*b330*/  LDC R4, c[0x0][0x3a0] ;  /* 0x0000e800ff047b82 */ /* 0x000e620000000800 */
[----:B----4-:R-:W-:-:S05]  /*b340*/  IADD3 R50, P2, PT, R6, R2, RZ ;  /* 0x0000000206327210 */ /* 0x010fca0007f5e0ff */
[----:B------:R-:W-:Y:S02]  /*b350*/  IMAD.X R51, R7, 0x1, R0, P2 ;  /* 0x0000000107337824 */ /* 0x000fe400010e0600 */
[----:B------:R-:W4:Y:S04]  /*b360*/  LDL.LU.64 R6, [R1+0x2c0] ;  /* 0x0002c00001067983 */ /* 0x000f280000300a00 */
        /* <DEDUP_REMOVED lines=47> */
[----:B-1----:R-:W-:-:S05]  /*b660*/  VIADD R4, R4, 0xfffffee4 ;  /* 0xfffffee404047836 */ /* 0x002fca0000000000 */
[----:B------:R-:W-:Y:S02]  /*b670*/  ISETP.GE.U32.AND P0, PT, R4, 0x7ffffe65, PT ;  /* 0x7ffffe650400780c */ /* 0x000fe40003f06070 */
[----:B------:R-:W1:Y:S01]  /*b680*/  LDC R4, c[0x0][0x3a0] ;  /* 0x0000e800ff047b82 */ /* 0x000e620000000800 */
[--C-:B------:R-:W-:Y:S01]  /*b690*/  IMAD.X R43, R15, 0x1, R0.reuse, P2 ;  /* 0x000000010f2b7824 */ /* 0x100fe200010e0600 */
[----:B----4-:R-:W-:Y:S01]  /*b6a0*/  IADD3 R40, P2, PT, R6, R2, RZ ;  /* 0x0000000206287210 */ /* 0x010fe20007f5e0ff */
[----:B------:R-:W3:Y:S04]  /*b6b0*/  LDL.LU.64 R14, [R1+0x2a0] ;  /* 0x0002a000010e7983 */ /* 0x000ee80000300a00 */
        /* <DEDUP_REMOVED lines=17> */
[----:B------:R-:W-:-:S10]  /*b7d0*/  IADD3 R36, P2, PT, R12, R2, RZ ;  /* 0x000000020c247210 */ /* 0x000fd40007f5e0ff */
[----:B------:R-:W-:Y:S01]  /*b7e0*/  LDGSTS.E [R133+0x78], desc[UR22][R66.64], !P0 ;  /* 0x0007800042857fae */ /* 0x000fe2000c1a1016 */
[----:B-1----:R-:W-:-:S05]  /*b7f0*/  VIADD R4, R4, 0xfffffee0 ;  /* 0xfffffee004047836 */ /* 0x002fca0000000000 */
[----:B------:R-:W-:Y:S02]  /*b800*/  ISETP.GE.U32.AND P0, PT, R4, 0x7ffffe61, PT ;  /* 0x7ffffe610400780c */ /* 0x000fe40003f06070 */
[----:B------:R-:W1:Y:S01]  /*b810*/  LDC R4, c[0x0][0x3a0] ;  /* 0x0000e800ff047b82 */ /* 0x000e620000000800 */
[----:B------:R-:W-:Y:S02]  /*b820*/  IMAD.X R37, R13, 0x1, R0, P2 ;  /* 0x000000010d257824 */ /* 0x000fe400010e0600 */
[----:B------:R-:W3:Y:S08]  /*b830*/  LDL.LU.64 R12, [R1+0x288] ;  /* 0x00028800010c7983 */ /* 0x000ef00000300a00 */
[----:B------:R-:W-:Y:S01]  /*b840*/  LDGSTS.E [R133+0x7c], desc[UR22][R64.64], !P0 ;  /* 0x0007c00040857fae */ /* 0x000fe2000c1a1016 */
[----:B-1----:R-:W-:Y:S01]  /*b850*/  VIADD R4, R4, 0xfffffedf ;  /* 0xfffffedf04047836 */ /* 0x002fe20000000000 */
[----:B--2---:R-:W-:-:S05]  /*b860*/  IADD3 R34, P2, PT, R8, R2, RZ ;  /* 0x0000000208227210 */ /* 0x004fca0007f5e0ff */
[----:B------:R-:W-:Y:S02]  /*b870*/  IMAD.X R35, R9, 0x1, R0, P2 ;  /* 0x0000000109237824 */ /* 0x000fe400010e0600 */
[----:B------:R-:W2:Y:S01]  /*b880*/  LDL.LU.64 R8, [R1+0x280] ;  /* 0x0002800001087983 */ /* 0x000ea20000300a00 */
[----:B------:R-:W-:Y:S02]  /*b890*/  ISETP.GE.U32.AND P0, PT, R4, 0x7ffffe60, PT ;  /* 0x7ffffe600400780c */ /* 0x000fe40003f06070 */
[----:B------:R-:W1:Y:S11]  /*b8a0*/  LDC R4, c[0x0][0x3a0] ;  /* 0x0000e800ff047b82 */ /* 0x000e760000000800 */
[----:B------:R-:W-:Y:S01]  /*b8b0*/  LDGSTS.E [R133+0x80], desc[UR22][R62.64], !P0 ;  /* 0x000800003e857fae */ /* 0x000fe2000c1a1016 */
        /* <DEDUP_REMOVED lines=19> */
[----:B---3--:R-:W-:-:S05]  /*b9f0*/  IADD3 R32, P2, PT, R14, R2, RZ ;  /* 0x000000020e207210 */ /* 0x008fca0007f5e0ff */
[--C-:B------:R-:W-:Y:S01]  /*ba00*/  IMAD.X R33, R15, 0x1, R0.reuse, P2 ;  /* 0x000000010f217824 */ /* 0x100fe200010e0600 */
[----:B----4-:R-:W-:Y:S01]  /*ba10*/  IADD3 R30, P2, PT, R6, R2, RZ ;  /* 0x00000002061e7210 */ /* 0x010fe20007f5e0ff */
[----:B------:R-:W3:Y:S04]  /*ba20*/  LDL.LU.64 R14, [R1+0x278] ;  /* 0x00027800010e7983 */ /* 0x000ee80000300a00 */
[----:B------:R-:W-:Y:S01]  /*ba30*/  IMAD.X R31, R7, 0x1, R0, P2 ;  /* 0x00000001071f7824 */ /* 0x000fe200010e0600 */
[----:B------:R-:W-:Y:S04]  /*ba40*/  LDGSTS.E [R133+0x94], desc[UR22][R52.64], !P0 ;  /* 0x0009400034857fae */ /* 0x000fe8000c1a1016 */
[----:B------:R-:W4:Y:S01]  /*ba50*/  LDL.LU.64 R6, [R1+0x270] ;  /* 0x0002700001067983 */ /* 0x000f220000300a00 */
        /* <DEDUP_REMOVED lines=22> */
[----:B--2---:R-:W-:-:S05]  /*bbc0*/  IADD3 R24, P2, PT, R8, R2, RZ ;  /* 0x0000000208187210 */ /* 0x004fca0007f5e0ff */
[----:B------:R-:W-:Y:S02]  /*bbd0*/  IMAD.X R25, R9, 0x1, R0, P2 ;  /* 0x0000000109197824 */ /* 0x000fe400010e0600 */
[----:B------:R-:W2:Y:S01]  /*bbe0*/  LDL.LU.64 R8, [R1+0x258] ;  /* 0x0002580001087983 */ /* 0x000ea20000300a00 */
[----:B-1----:R-:W-:-:S03]  /*bbf0*/  VIADD R4, R4, 0xfffffed5 ;  /* 0xfffffed504047836 */ /* 0x002fc60000000000 */
[----:B------:R-:W2:Y:S02]  /*bc00*/  LDL.LU.64 R72, [R1+0x250] ;  /* 0x0002500001487983 */ /* 0x000ea40000300a00 */
        /* <DEDUP_REMOVED lines=23> */
[----:B------:R-:W-:Y:S01]  /*bd80*/  IMAD.X R23, R15, 0x1, R0, P2 ;  /* 0x000000010f177824 */ /* 0x000fe200010e0600 */
[----:B----4-:R-:W-:-:S04]  /*bd90*/  IADD3 R20, P2, PT, R6, R2, RZ ;  /* 0x0000000206147210 */ /* 0x010fc80007f5e0ff */
[----:B------:R-:W-:Y:S01]  /*bda0*/  LDGSTS.E [R133+0xbc], desc[UR22][R32.64], !P0 ;  /* 0x000bc00020857fae */ /* 0x000fe2000c1a1016 */
[----:B------:R-:W-:-:S03]  /*bdb0*/  IMAD.X R21, R7, 0x1, R0, P2 ;  /* 0x0000000107157824 */ /* 0x000fc600010e0600 */
[----:B------:R-:W3:Y:S01]  /*bdc0*/  LDL.LU.64 R6, [R1+0x248] ;  /* 0x0002480001067983 */ /* 0x000ee20000300a00 */
[----:B-1----:R-:W-:-:S05]  /*bdd0*/  VIADD R4, R4, 0xfffffecf ;  /* 0xfffffecf04047836 */ /* 0x002fca0000000000 */
[----:B------:R-:W-:Y:S02]  /*bde0*/  ISETP.GE.U32.AND P0, PT, R4, 0x7ffffe50, PT ;  /* 0x7ffffe500400780c */ /* 0x000fe40003f06070 */
[----:B------:R-:W1:Y:S01]  /*bdf0*/  LDC R4, c[0x0][0x3a0] ;  /* 0x0000e800ff047b82 */ /* 0x000e620000000800 */
[----:B------:R-:W-:-:S05]  /*be00*/  IADD3 R18, P2, PT, R10, R2, RZ ;  /* 0x000000020a127210 */ /* 0x000fca0007f5e0ff */
[----:B------:R-:W-:Y:S02]  /*be10*/  IMAD.X R19, R11, 0x1, R0, P2 ;  /* 0x000000010b137824 */ /* 0x000fe400010e0600 */
[----:B------:R-:W4:Y:S04]  /*be20*/  LDL.LU.64 R10, [R1+0x240] ;  /* 0x00024000010a7983 */ /* 0x000f280000300a00 */
[----:B------:R-:W-:Y:S04]  /*be30*/  LDGSTS.E [R133+0xc0], desc[UR22][R30.64], !P0 ;  /* 0x000c00001e857fae */ /* 0x000fe8000c1a1016 */
[----:B------:R-:W3:Y:S04]  /*be40*/  LDL.LU.64 R14, [R1+0x238] ;  /* 0x00023800010e7983 */ /* 0x000ee80000300a00 */
[----:B------:R-:W3:Y:S01]  /*be50*/  LDL.LU.64 R68, [R1+0x230] ;  /* 0x0002300001447983 */ /* 0x000ee20000300a00 */
        /* <DEDUP_REMOVED lines=12> */
[----:B------:R-:W-:-:S05]  /*bf20*/  IMAD.X R17, R13, 0x1, R0, P2 ;  /* 0x000000010d117824 */ /* 0x000fca00010e0600 */
[----:B------:R-:W-:Y:S01]  /*bf30*/  LDGSTS.E [R133+0xcc], desc[UR22][R24.64], !P0 ;  /* 0x000cc00018857fae */ /* 0x000fe2000c1a1016 */
[----:B--2---:R-:W-:-:S05]  /*bf40*/  IADD3 R12, P2, PT, R8, R2, RZ ;  /* 0x00000002080c7210 */ /* 0x004fca0007f5e0ff */
[----:B------:R-:W-:Y:S01]  /*bf50*/  IMAD.X R13, R9, 0x1, R0, P2 ;  /* 0x00000001090d7824 */ /* 0x000fe200010e0600 */
[----:B------:R-:W-:Y:S01]  /*bf60*/  IADD3 R8, P2, PT, R72, R2, RZ ;  /* 0x0000000248087210 */ /* 0x000fe20007f5e0ff */
[----:B-1----:R-:W-:-:S05]  /*bf70*/  VIADD R4, R4, 0xfffffecb ;  /* 0xfffffecb04047836 */ /* 0x002fca0000000000 */
[----:B------:R-:W-:Y:S02]  /*bf80*/  ISETP.GE.U32.AND P0, PT, R4, 0x7ffffe4c, PT ;  /* 0x7ffffe4c0400780c */ /* 0x000fe40003f06070 */
[----:B------:R-:W1:Y:S01]  /*bf90*/  LDC R4, c[0x0][0x3a0] ;  /* 0x0000e800ff047b82 */ /* 0x000e620000000800 */
[----:B------:R-:W-:Y:S02]  /*bfa0*/  IMAD.X R9, R73, 0x1, R0, P2 ;  /* 0x0000000149097824 */ /* 0x000fe400010e0600 */
[----:B------:R-:W2:Y:S04]  /*bfb0*/  LDL.LU.64 R72, [R1+0x228] ;  /* 0x0002280001487983 */ /* 0x000ea80000300a00 */
[----:B------:R-:W2:Y:S04]  /*bfc0*/  LDL.LU.64 R76, [R1+0x220] ;  /* 0x00022000014c7983 */ /* 0x000ea80000300a00 */
[----:B------:R-:W-:Y:S04]  /*bfd0*/  LDGSTS.E [R133+0xd0], desc[UR22][R22.64], !P0 ;  /* 0x000d000016857fae */ /* 0x000fe8000c1a1016 */
[----:B------:R-:W2:Y:S04]  /*bfe0*/  LDL.LU.64 R80, [R1+0x218] ;  /* 0x0002180001507983 */ /* 0x000ea80000300a00 */
[----:B------:R-:W2:Y:S04]  /*bff0*/  LDL.LU.64 R84, [R1+0x210] ;  /* 0x0002100001547983 */ /* 0x000ea80000300a00 */
[----:B------:R-:W2:Y:S01]  /*c000*/  LDL.LU.64 R88, [R1+0x208] ;  /* 0x0002080001587983 */ /* 0x000ea20000300a00 */
[----:B-1----:R-:W-:-:S03]  /*c010*/  IADD3 R4, PT, PT, R4, -0x136, RZ ;  /* 0xfffffeca04047810 */ /* 0x002fc60007ffe0ff */
[----:B------:R-:W2:Y:S01]  /*c020*/  LDL.LU.64 R92, [R1+0x200] ;  /* 0x00020000015c7983 */ /* 0x000ea20000300a00 */
[----:B------:R-:W-:Y:S02]  /*c030*/  ISETP.GE.U32.AND P0, PT, R4, 0x7ffffe4b, PT ;  /* 0x7ffffe4b0400780c */ /* 0x000fe40003f06070 */
[----:B------:R-:W1:Y:S01]  /*c040*/  LDC R4, c[0x0][0x3a0] ;  /* 0x0000e800ff047b82 */ /* 0x000e620000000800 */
[----:B------:R-:W2:Y:S04]  /*c050*/  LDL.LU.64 R96, [R1+0x1f8] ;  /* 0x0001f80001607983 */ /* 0x000ea80000300a00 */
[----:B------:R-:W2:Y:S04]  /*c060*/  LDL.LU.64 R100, [R1+0x1f0] ;  /* 0x0001f00001647983 */ /* 0x000ea80000300a00 */
[----:B------:R-:W2:Y:S04]  /*c070*/  LDL.LU.64 R104, [R1+0x1e8] ;  /* 0x0001e80001687983 */ /* 0x000ea80000300a00 */
[----:B------:R-:W-:Y:S04]  /*c080*/  LDGSTS.E [R133+0xd4], desc[UR22][R20.64], !P0 ;  /* 0x000d400014857fae */ /* 0x000fe8000c1a1016 */
[----:B------:R-:W2:Y:S04]  /*c090*/  LDL.LU.64 R108, [R1+0x1e0] ;  /* 0x0001e000016c7983 */ /* 0x000ea80000300a00 */
[----:B------:R-:W2:Y:S01]  /*c0a0*/  LDL.LU.64 R112, [R1+0x1d8] ;  /* 0x0001d80001707983 */ /* 0x000ea20000300a00 */
[----:B-1----:R-:W-:-:S03]  /*c0b0*/  VIADD R4, R4, 0xfffffec9 ;  /* 0xfffffec904047836 */ /* 0x002fc60000000000 */
[----:B------:R-:W2:Y:S02]  /*c0c0*/  LDL.LU.64 R116, [R1+0x1d0] ;  /* 0x0001d00001747983 */ /* 0x000ea40000300a00 */
[----:B------:R-:W-:Y:S02]  /*c0d0*/  ISETP.GE.U32.AND P0, PT, R4, 0x7ffffe4a, PT ;  /* 0x7ffffe4a0400780c */ /* 0x000fe40003f06070 */
[----:B------:R-:W2:Y:S01]  /*c0e0*/  LDL.LU.64 R122, [R1+0x1c8] ;  /* 0x0001c800017a7983 */ /* 0x000ea20000300a00 */
[----:B------:R-:W1:Y:S03]  /*c0f0*/  LDC R4, c[0x0][0x3a0] ;  /* 0x0000e800ff047b82 */ /* 0x000e660000000800 */
[----:B------:R-:W2:Y:S04]  /*c100*/  LDL.LU.64 R128, [R1+0x1c0] ;  /* 0x0001c00001807983 */ /* 0x000ea80000300a00 */
[----:B------:R-:W2:Y:S04]  /*c110*/  LDL.LU.64 R140, [R1+0x1b8] ;  /* 0x0001b800018c7983 */ /* 0x000ea80000300a00 */
[----:B------:R-:W-:Y:S04]  /*c120*/  LDGSTS.E [R133+0xd8], desc[UR22][R18.64], !P0 ;  /* 0x000d800012857fae */ /* 0x000fe8000c1a1016 */
[----:B------:R-:W2:Y:S04]  /*c130*/  LDL.LU.64 R148, [R1+0x1b0] ;  /* 0x0001b00001947983 */ /* 0x000ea80000300a00 */
[----:B------:R-:W2:Y:S04]  /*c140*/  LDL.LU.64 R146, [R1+0x1a8] ;  /* 0x0001a80001927983 */ /* 0x000ea80000300a00 */
[----:B------:R-:W2:Y:S01]  /*c150*/  LDL.LU.64 R144, [R1+0x1a0] ;  /* 0x0001a00001907983 */ /* 0x000ea20000300a00 */
[----:B-1----:R-:W-:-:S03]  /*c160*/  VIADD R4, R4, 0xfffffec8 ;  /* 0xfffffec804047836 */ /* 0x002fc60000000000 */
[----:B------:R-:W2:Y:S02]  /*c170*/  LDL.LU.64 R142, [R1+0x198] ;  /* 0x00019800018e7983 */ /* 0x000ea40000300a00 */
        /* <DEDUP_REMOVED lines=13> */
[----:B---3--:R-:W-:Y:S02]  /*c250*/  IADD3 R4, P2, PT, R6, R2, RZ ;  /* 0x0000000206047210 */ /* 0x008fe40007f5e0ff */
[----:B------:R-:W1:Y:S03]  /*c260*/  LDC R6, c[0x0][0x3a0] ;  /* 0x0000e800ff067b82 */ /* 0x000e660000000800 */
[----:B------:R-:W-:-:S06]  /*c270*/  IMAD.X R5, R7, 0x1, R0, P2 ;  /* 0x0000000107057824 */ /* 0x000fcc00010e0600 */
[----:B------:R-:W-:Y:S01]  /*c280*/  LDGSTS.E [R133+0xe8], desc[UR22][R4.64], !P0 ;  /* 0x000e800004857fae */ /* 0x000fe2000c1a1016 */
[----:B-1----:R-:W-:-:S05]  /*c290*/  VIADD R6, R6, 0xfffffec4 ;  /* 0xfffffec406067836 */ /* 0x002fca0000000000 */
[----:B------:R-:W-:Y:S02]  /*c2a0*/  ISETP.GE.U32.AND P0, PT, R6, 0x7ffffe45, PT ;  /* 0x7ffffe450600780c */ /* 0x000fe40003f06070 */
[----:B----4-:R-:W-:Y:S02]  /*c2b0*/  IADD3 R6, P2, PT, R10, R2, RZ ;  /* 0x000000020a067210 */ /* 0x010fe40007f5e0ff */
[----:B------:R-:W1:Y:S03]  /*c2c0*/  LDC R10, c[0x0][0x3a0] ;  /* 0x0000e800ff0a7b82 */ /* 0x000e660000000800 */
[----:B------:R-:W-:-:S06]  /*c2d0*/  IMAD.X R7, R11, 0x1, R0, P2 ;  /* 0x000000010b077824 */ /* 0x000fcc00010e0600 */
[----:B------:R-:W-:Y:S01]  /*c2e0*/  LDGSTS.E [R133+0xec], desc[UR22][R6.64], !P0 ;  /* 0x000ec00006857fae */ /* 0x000fe2000c1a1016 */
[----:B-1----:R-:W-:-:S05]  /*c2f0*/  VIADD R10, R10, 0xfffffec3 ;  /* 0xfffffec30a0a7836 */ /* 0x002fca0000000000 */
[----:B------:R-:W-:Y:S02]  /*c300*/  ISETP.GE.U32.AND P0, PT, R10, 0x7ffffe44, PT ;  /* 0x7ffffe440a00780c */ /* 0x000fe40003f06070 */
[----:B------:R-:W-:Y:S02]  /*c310*/  IADD3 R10, P2, PT, R14, R2, RZ ;  /* 0x000000020e0a7210 */ /* 0x000fe40007f5e0ff */
        /* <DEDUP_REMOVED lines=11> */
[----:B--2---:R-:W-:Y:S02]  /*c3d0*/  IADD3 R68, P2, PT, R72, R2, RZ ;  /* 0x0000000248447210 */ /* 0x004fe40007f5e0ff */
[----:B------:R-:W1:Y:S03]  /*c3e0*/  LDC R72, c[0x0][0x3a0] ;  /* 0x0000e800ff487b82 */ /* 0x000e660000000800 */
[----:B------:R-:W-:-:S06]  /*c3f0*/  IMAD.X R69, R73, 0x1, R0, P2 ;  /* 0x0000000149457824 */ /* 0x000fcc00010e0600 */
[----:B------:R-:W-:Y:S01]  /*c400*/  LDGSTS.E [R133+0xf8], desc[UR22][R68.64], !P0 ;  /* 0x000f800044857fae */ /* 0x000fe2000c1a1016 */
[----:B-1----:R-:W-:-:S04]  /*c410*/  IADD3 R72, PT, PT, R72, -0x140, RZ ;  /* 0xfffffec048487810 */ /* 0x002fc80007ffe0ff */
        /* <DEDUP_REMOVED lines=79> */
[----:B------:R-:W-:-:S05]  /*c910*/  IADD3 R128, P2, PT, R140, R2, RZ ;  /* 0x000000028c807210 */ /* 0x000fca0007f5e0ff */
[--C-:B------:R-:W-:Y:S02]  /*c920*/  IMAD.X R129, R141, 0x1, R0.reuse, P2 ;  /* 0x000000018d817824 */ /* 0x100fe400010e0600 */
[----:B------:R-:W2:Y:S01]  /*c930*/  LDL.LU.64 R140, [R1+0x190] ;  /* 0x00019000018c7983 */ /* 0x000ea20000300a00 */
[----:B------:R-:W-:Y:S01]  /*c940*/  IADD3 R138, P2, PT, R148, R2, RZ ;  /* 0x00000002948a7210 */ /* 0x000fe20007f5e0ff */
[----:B------:R-:W-:Y:S02]  /*c950*/  VIADD R252, R252, 0xfffffeb2 ;  /* 0xfffffeb2fcfc7836 */ /* 0x000fe40000000000 */
[----:B------:R-:W-:Y:S02]  /*c960*/  LDGSTS.E [R133+0x130], desc[UR22][R128.64], !P0 ;  /* 0x0013000080857fae */ /* 0x000fe4000c1a1016 */
[----:B------:R-:W-:-:S05]  /*c970*/  IMAD.X R139, R149, 0x1, R0, P2 ;  /* 0x00000001958b7824 */ /* 0x000fca00010e0600 */
[----:B------:R1:W-:Y:S04]  /*c980*/  STL.64 [R1+0xa0], R138 ;  /* 0x0000a08a01007387 */ /* 0x0003e80000100a00 */
[----:B------:R-:W3:Y:S01]  /*c990*/  LDL.LU.64 R148, [R1+0x188] ;  /* 0x0001880001947983 */ /* 0x000ee20000300a00 */
[----:B------:R-:W-:Y:S02]  /*c9a0*/  ISETP.GE.U32.AND P0, PT, R252, 0x7ffffe33, PT ;  /* 0x7ffffe33fc00780c */ /* 0x000fe40003f06070 */
[----:B------:R-:W4:Y:S11]  /*c9b0*/  LDC R252, c[0x0][0x3a0] ;  /* 0x0000e800fffc7b82 */ /* 0x000f360000000800 */
[----:B------:R1:W-:Y:S02]  /*c9c0*/  LDGSTS.E [R133+0x134], desc[UR22][R138.64], !P0 ;  /* 0x001340008a857fae */ /* 0x0003e4000c1a1016 */
[----:B-1----:R-:W-:-:S05]  /*c9d0*/  IADD3 R138, P2, PT, R146, R2, RZ ;  /* 0x00000002928a7210 */ /* 0x002fca0007f5e0ff */
[----:B------:R-:W-:Y:S02]  /*c9e0*/  IMAD.X R139, R147, 0x1, R0, P2 ;  /* 0x00000001938b7824 */ /* 0x000fe400010e0600 */
[----:B----4-:R-:W-:-:S03]  /*c9f0*/  VIADD R252, R252, 0xfffffeb1 ;  /* 0xfffffeb1fcfc7836 */ /* 0x010fc60000000000 */
[----:B------:R1:W-:Y:S04]  /*ca00*/  STL.64 [R1+0xa8], R138 ;  /* 0x0000a88a01007387 */ /* 0x0003e80000100a00 */
[----:B------:R-:W4:Y:S01]  /*ca10*/  LDL.LU.64 R146, [R1+0x180] ;  /* 0x0001800001927983 */ /* 0x000f220000300a00 */
[----:B------:R-:W-:Y:S02]  /*ca20*/  ISETP.GE.U32.AND P0, PT, R252, 0x7ffffe32, PT ;  /* 0x7ffffe32fc00780c */ /* 0x000fe40003f06070 */
[----:B------:R-:W1:Y:S11]  /*ca30*/  LDC R252, c[0x0][0x3a0] ;  /* 0x0000e800fffc7b82 */ /* 0x000e760000000800 */
[----:B------:R1:W-:Y:S02]  /*ca40*/  LDGSTS.E [R133+0x138], desc[UR22][R138.64], !P0 ;  /* 0x001380008a857fae */ /* 0x0003e4000c1a1016 */
[----:B-1----:R-:W-:-:S05]  /*ca50*/  IADD3 R138, P2, PT, R144, R2, RZ ;  /* 0x00000002908a7210 */ /* 0x002fca0007f5e0ff */
[----:B------:R-:W-:-:S05]  /*ca60*/  IMAD.X R139, R145, 0x1, R0, P2 ;  /* 0x00000001918b7824 */ /* 0x000fca00010e0600 */
[----:B------:R1:W-:Y:S04]  /*ca70*/  STL.64 [R1+0xb0], R138 ;  /* 0x0000b08a01007387 */ /* 0x0003e80000100a00 */
[----:B------:R-:W4:Y:S01]  /*ca80*/  LDL.LU.64 R144, [R1+0x178] ;  /* 0x0001780001907983 */ /* 0x000f220000300a00 */
[----:B------:R-:W-:-:S05]  /*ca90*/  VIADD R252, R252, 0xfffffeb0 ;  /* 0xfffffeb0fcfc7836 */ /* 0x000fca0000000000 */
        /* <DEDUP_REMOVED lines=11> */
[----:B--2---:R-:W-:-:S05]  /*cb50*/  IADD3 R138, P2, PT, R140, R2, RZ ;  /* 0x000000028c8a7210 */ /* 0x004fca0007f5e0ff */
[----:B------:R-:W-:-:S05]  /*cb60*/  IMAD.X R139, R141, 0x1, R0, P2 ;  /* 0x000000018d8b7824 */ /* 0x000fca00010e0600 */
[----:B------:R3:W-:Y:S04]  /*cb70*/  STL.64 [R1+0xc0], R138 ;  /* 0x0000c08a01007387 */ /* 0x0007e80000100a00 */
[----:B------:R-:W2:Y:S01]  /*cb80*/  LDL.LU.64 R140, [R1+0x168] ;  /* 0x00016800018c7983 */ /* 0x000ea20000300a00 */
[----:B-1----:R-:W-:-:S05]  /*cb90*/  VIADD R252, R252, 0xfffffeae ;  /* 0xfffffeaefcfc7836 */ /* 0x002fca0000000000 */
[----:B------:R-:W-:Y:S02]  /*cba0*/  ISETP.GE.U32.AND P0, PT, R252, 0x7ffffe2f, PT ;  /* 0x7ffffe2ffc00780c */ /* 0x000fe40003f06070 */
[----:B------:R-:W1:Y:S11]  /*cbb0*/  LDC R252, c[0x0][0x3a0] ;  /* 0x0000e800fffc7b82 */ /* 0x000e760000000800 */
[----:B------:R3:W-:Y:S02]  /*cbc0*/  LDGSTS.E [R133+0x144], desc[UR22][R138.64], !P0 ;  /* 0x001440008a857fae */ /* 0x0007e4000c1a1016 */
[----:B---3--:R-:W-:-:S05]  /*cbd0*/  IADD3 R138, P2, PT, R148, R2, RZ ;  /* 0x00000002948a7210 */ /* 0x008fca0007f5e0ff */
[----:B------:R-:W-:Y:S02]  /*cbe0*/  IMAD.X R139, R149, 0x1, R0, P2 ;  /* 0x00000001958b7824 */ /* 0x000fe400010e0600 */
[----:B-1----:R-:W-:-:S03]  /*cbf0*/  VIADD R252, R252, 0xfffffead ;  /* 0xfffffeadfcfc7836 */ /* 0x002fc60000000000 */
[----:B------:R4:W-:Y:S04]  /*cc00*/  STL.64 [R1+0xc8], R138 ;  /* 0x0000c88a01007387 */ /* 0x0009e80000100a00 */
[----:B------:R-:W3:Y:S01]  /*cc10*/  LDL.LU.64 R148, [R1+0x160] ;  /* 0x0001600001947983 */ /* 0x000ee20000300a00 */
[----:B------:R-:W-:Y:S02]  /*cc20*/  ISETP.GE.U32.AND P0, PT, R252, 0x7ffffe2e, PT ;  /* 0x7ffffe2efc00780c */ /* 0x000fe40003f06070 */
[----:B------:R-:W1:Y:S11]  /*cc30*/  LDC R252, c[0x0][0x3a0] ;  /* 0x0000e800fffc7b82 */ /* 0x000e760000000800 */
[----:B------:R4:W-:Y:S02]  /*cc40*/  LDGSTS.E [R133+0x148], desc[UR22][R138.64], !P0 ;  /* 0x001480008a857fae */ /* 0x0009e4000c1a1016 */
[----:B----4-:R-:W-:-:S05]  /*cc50*/  IADD3 R138, P2, PT, R146, R2, RZ ;  /* 0x00000002928a7210 */ /* 0x010fca0007f5e0ff */
[----:B------:R-:W-:Y:S01]  /*cc60*/  IMAD.X R139, R147, 0x1, R0, P2 ;  /* 0x00000001938b7824 */ /* 0x000fe200010e0600 */
[----:B-1----:R-:W-:-:S04]  /*cc70*/  IADD3 R252, PT, PT, R252, -0x154, RZ ;  /* 0xfffffeacfcfc7810 */ /* 0x002fc80007ffe0ff */
        /* <DEDUP_REMOVED lines=38> */
[----:B------:R-:W-:Y:S02]  /*cee0*/  IMAD.X R139, R147, 0x1, R0, P2 ;  /* 0x00000001938b7824 */ /* 0x000fe400010e0600 */
[----:B-1----:R-:W-:-:S03]  /*cef0*/  VIADD R252, R252, 0xfffffea7 ;  /* 0xfffffea7fcfc7836 */ /* 0x002fc60000000000 */
        /* <DEDUP_REMOVED lines=109> */
[----:B---3--:R-:W-:Y:S01]  /*d5d0*/  IADD3 R138, P2, PT, R148, R2, RZ ;  /* 0x00000002948a7210 */ /* 0x008fe20007f5e0ff */
[----:B-1----:R-:W-:-:S04]  /*d5e0*/  VIADD R252, R252, 0xfffffe99 ;  /* 0xfffffe99fcfc7836 */ /* 0x002fc80000000000 */
[----:B------:R-:W-:Y:S01]  /*d5f0*/  IMAD.X R139, R149, 0x1, R0, P2 ;  /* 0x00000001958b7824 */ /* 0x000fe200010e0600 */
[----:B------:R-:W-:Y:S02]  /*d600*/  ISETP.GE.U32.AND P0, PT, R252, 0x7ffffe1a, PT ;  /* 0x7ffffe1afc00780c */ /* 0x000fe40003f06070 */
[----:B------:R-:W1:Y:S02]  /*d610*/  LDC R252, c[0x0][0x3a0] ;  /* 0x0000e800fffc7b82 */ /* 0x000e640000000800 */
[----:B------:R4:W-:Y:S04]  /*d620*/  STL.64 [R1+0x168], R138 ;  /* 0x0001688a01007387 */ /* 0x0009e80000100a00 */
[----:B------:R-:W3:Y:S05]  /*d630*/  LDL.LU.64 R148, [R1+0x28] ;  /* 0x0000280001947983 */ /* 0x000eea0000300a00 */
[----:B------:R4:W-:Y:S01]  /*d640*/  LDGSTS.E [R133+0x198], desc[UR22][R138.64], !P0 ;  /* 0x001980008a857fae */ /* 0x0009e2000c1a1016 */
[----:B-1----:R-:W-:-:S02]  /*d650*/  IADD3 R252, PT, PT, R252, -0x168, RZ ;  /* 0xfffffe98fcfc7810 */ /* 0x002fc40007ffe0ff */
[----:B----4-:R-:W-:-:S05]  /*d660*/  IADD3 R138, P2, PT, R146, R2, RZ ;  /* 0x00000002928a7210 */ /* 0x010fca0007f5e0ff */
[----:B------:R-:W-:Y:S01]  /*d670*/  IMAD.X R139, R147, 0x1, R0, P2 ;  /* 0x00000001938b7824 */ /* 0x000fe200010e0600 */
[----:B------:R-:W-:Y:S02]  /*d680*/  ISETP.GE.U32.AND P0, PT, R252, 0x7ffffe19, PT ;  /* 0x7ffffe19fc00780c */ /* 0x000fe40003f06070 */
[----:B------:R-:W1:Y:S02]  /*d690*/  LDC R252, c[0x0][0x3a0] ;  /* 0x0000e800fffc7b82 */ /* 0x000e640000000800 */
[----:B------:R4:W-:Y:S04]  /*d6a0*/  STL.64 [R1+0x170], R138 ;  /* 0x0001708a01007387 */ /* 0x0009e80000100a00 */
[----:B------:R-:W3:Y:S05]  /*d6b0*/  LDL.LU.64 R146, [R1+0x20] ;  /* 0x0000200001927983 */ /* 0x000eea0000300a00 */
[----:B------:R4:W-:Y:S01]  /*d6c0*/  LDGSTS.E [R133+0x19c], desc[UR22][R138.64], !P0 ;  /* 0x0019c0008a857fae */ /* 0x0009e2000c1a1016 */
[----:B-1----:R-:W-:Y:S01]  /*d6d0*/  VIADD R252, R252, 0xfffffe97 ;  /* 0xfffffe97fcfc7836 */ /* 0x002fe20000000000 */
[----:B----4-:R-:W-:-:S05]  /*d6e0*/  IADD3 R138, P2, PT, R144, R2, RZ ;  /* 0x00000002908a7210 */ /* 0x010fca0007f5e0ff */
[----:B------:R-:W-:Y:S01]  /*d6f0*/  IMAD.X R139, R145, 0x1, R0, P2 ;  /* 0x00000001918b7824 */ /* 0x000fe200010e0600 */
[----:B------:R-:W-:Y:S02]  /*d700*/  ISETP.GE.U32.AND P0, PT, R252, 0x7ffffe18, PT ;  /* 0x7ffffe18fc00780c */ /* 0x000fe40003f06070 */
[----:B------:R-:W1:Y:S02]  /*d710*/  LDC R252, c[0x0][0x3a0] ;  /* 0x0000e800fffc7b82 */ /* 0x000e640000000800 */
[----:B------:R4:W-:Y:S04]  /*d720*/  STL.64 [R1+0x178], R138 ;  /* 0x0001788a01007387 */ /* 0x0009e80000100a00 */
[----:B------:R-:W3:Y:S05]  /*d730*/  LDL.LU.64 R144, [R1+0x18] ;  /* 0x0000180001907983 */ /* 0x000eea0000300a00 */
[----:B------:R4:W-:Y:S01]  /*d740*/  LDGSTS.E [R133+0x1a0], desc[UR22][R138.64], !P0 ;  /* 0x001a00008a857fae */ /* 0x0009e2000c1a1016 */
[----:B-1----:R-:W-:-:S05]  /*d750*/  VIADD R252, R252, 0xfffffe96 ;  /* 0xfffffe96fcfc7836 */ /* 0x002fca0000000000 */
[----:B------:R-:W-:Y:S02]  /*d760*/  ISETP.GE.U32.AND P0, PT, R252, 0x7ffffe17, PT ;  /* 0x7ffffe17fc00780c */ /* 0x000fe40003f06070 */
[----:B------:R-:W1:Y:S01]  /*d770*/  LDC R252, c[0x0][0x3a0] ;  /* 0x0000e800fffc7b82 */ /* 0x000e620000000800 */
[----:B----4-:R-:W-:-:S05]  /*d780*/  IADD3 R138, P2, PT, R142, R2, RZ ;  /* 0x000000028e8a7210 */ /* 0x010fca0007f5e0ff */
[----:B------:R-:W-:Y:S02]  /*d790*/  IMAD.X R139, R143, 0x1, R0, P2 ;  /* 0x000000018f8b7824 */ /* 0x000fe400010e0600 */
[----:B------:R-:W4:Y:S04]  /*d7a0*/  LDL.LU.64 R142, [R1+0x10] ;  /* 0x00001000018e7983 */ /* 0x000f280000300a00 */
[----:B------:R2:W-:Y:S04]  /*d7b0*/  STL.64 [R1+0x180], R138 ;  /* 0x0001808a01007387 */ /* 0x0005e80000100a00 */
[----:B------:R2:W-:Y:S01]  /*d7c0*/  LDGSTS.E [R133+0x1a4], desc[UR22][R138.64], !P0 ;  /* 0x001a40008a857fae */ /* 0x0005e2000c1a1016 */
[----:B-1----:R-:W-:-:S03]  /*d7d0*/  VIADD R252, R252, 0xfffffe95 ;  /* 0xfffffe95fcfc7836 */ /* 0x002fc60000000000 */
[----:B------:R-:W4:Y:S02]  /*d7e0*/  LDL.LU.64 R140, [R1+0x8] ;  /* 0x00000800018c7983 */ /* 0x000f240000300a00 */
[----:B------:R-:W-:Y:S02]  /*d7f0*/  ISETP.GE.U32.AND P0, PT, R252, 0x7ffffe16, PT ;  /* 0x7ffffe16fc00780c */ /* 0x000fe40003f06070 */
[----:B------:R-:W1:Y:S01]  /*d800*/  LDC R252, c[0x0][0x3a0] ;  /* 0x0000e800fffc7b82 */ /* 0x000e620000000800 */
[----:B--2---:R-:W-:-:S05]  /*d810*/  IADD3 R138, P2, PT, R166, R2, RZ ;  /* 0x00000002a68a7210 */ /* 0x004fca0007f5e0ff */
[----:B------:R-:W-:-:S05]  /*d820*/  IMAD.X R139, R167, 0x1, R0, P2 ;  /* 0x00000001a78b7824 */ /* 0x000fca00010e0600 */
[----:B------:R2:W-:Y:S04]  /*d830*/  STL.64 [R1+0x188], R138 ;  /* 0x0001888a01007387 */ /* 0x0005e80000100a00 */
[----:B------:R-:W-:Y:S04]  /*d840*/  LDGSTS.E [R133+0x1a8], desc[UR22][R138.64], !P0 ;  /* 0x001a80008a857fae */ /* 0x000fe8000c1a1016 */
[----:B--2---:R-:W2:Y:S01]  /*d850*/  LDL.LU.64 R138, [R1] ;  /* 0x00000000018a7983 */ /* 0x004ea20000300a00 */
[----:B-1----:R-:W-:-:S05]  /*d860*/  VIADD R252, R252, 0xfffffe94 ;  /* 0xfffffe94fcfc7836 */ /* 0x002fca0000000000 */
[----:B------:R-:W-:Y:S02]  /*d870*/  ISETP.GE.U32.AND P0, PT, R252, 0x7ffffe15, PT ;  /* 0x7ffffe15fc00780c */ /* 0x000fe40003f06070 */
[----:B------:R-:W1:Y:S01]  /*d880*/  LDC R252, c[0x0][0x3a0] ;  /* 0x0000e800fffc7b82 */ /* 0x000e620000000800 */
[----:B---3--:R-:W-:-:S05]  /*d890*/  IADD3 R166, P2, PT, R148, R2, RZ ;  /* 0x0000000294a67210 */ /* 0x008fca0007f5e0ff */
[----:B------:R-:W-:Y:S02]  /*d8a0*/  IMAD.X R167, R149, 0x1, R0, P2 ;  /* 0x0000000195a77824 */ /* 0x000fe400010e0600 */
[----:B------:R-:W3:Y:S04]  /*d8b0*/  LDL.LU.64 R148, [R1+0x4a0] ;  /* 0x0004a00001947983 */ /* 0x000ee80000300a00 */
[----:B------:R1:W-:Y:S02]  /*d8c0*/  LDGSTS.E [R133+0x1ac], desc[UR22][R166.64], !P0 ;  /* 0x001ac000a6857fae */ /* 0x0003e4000c1a1016 */
[----:B-1----:R-:W-:-:S05]  /*d8d0*/  VIADD R252, R252, 0xfffffe93 ;  /* 0xfffffe93fcfc7836 */ /* 0x002fca0000000000 */
[----:B------:R-:W-:Y:S02]  /*d8e0*/  ISETP.GE.U32.AND P0, PT, R252, 0x7ffffe14, PT ;  /* 0x7ffffe14fc00780c */ /* 0x000fe40003f06070 */
[----:B------:R-:W1:Y:S01]  /*d8f0*/  LDC R252, c[0x0][0x3a0] ;  /* 0x0000e800fffc7b82 */ /* 0x000e620000000800 */
[----:B------:R1:W-:Y:S02]  /*d900*/  STL.64 [R1+0x190], R166 ;  /* 0x000190a601007387 */ /* 0x0003e40000100a00 */
[----:B-1----:R-:W-:Y:S01]  /*d910*/  IADD3 R166, P2, PT, R146, R2, RZ ;  /* 0x0000000292a67210 */ /* 0x002fe20007f5e0ff */
[----:B------:R-:W-:-:S04]  /*d920*/  VIADD R252, R252, 0xfffffe92 ;  /* 0xfffffe92fcfc7836 */ /* 0x000fc80000000000 */
[----:B------:R-:W-:Y:S02]  /*d930*/  IMAD.X R167, R147, 0x1, R0, P2 ;  /* 0x0000000193a77824 */ /* 0x000fe400010e0600 */
[----:B------:R-:W3:Y:S04]  /*d940*/  LDL.LU.64 R146, [R1+0x498] ;  /* 0x0004980001927983 */ /* 0x000ee80000300a00 */
[----:B------:R1:W-:Y:S01]  /*d950*/  LDGSTS.E [R133+0x1b0], desc[UR22][R166.64], !P0 ;  /* 0x001b0000a6857fae */ /* 0x0003e2000c1a1016 */
        /* <DEDUP_REMOVED lines=11> */
[----:B----4-:R-:W-:Y:S01]  /*da10*/  IADD3 R166, P2, PT, R142, R2, RZ ;  /* 0x000000028ea67210 */ /* 0x010fe20007f5e0ff */
[----:B-1----:R-:W-:-:S04]  /*da20*/  VIADD R252, R252, 0xfffffe90 ;  /* 0xfffffe90fcfc7836 */ /* 0x002fc80000000000 */
[----:B------:R-:W-:Y:S02]  /*da30*/  IMAD.X R167, R143, 0x1, R0, P2 ;  /* 0x000000018fa77824 */ /* 0x000fe400010e0600 */
[----:B------:R-:W4:Y:S04]  /*da40*/  LDL.LU.64 R142, [R1+0x488] ;  /* 0x00048800018e7983 */ /* 0x000f280000300a00 */
[----:B------:R1:W-:Y:S01]  /*da50*/  LDGSTS.E [R133+0x1b8], desc[UR22][R166.64], !P0 ;  /* 0x001b8000a6857fae */ /* 0x0003e2000c1a1016 */
[----:B------:R-:W-:Y:S02]  /*da60*/  ISETP.GE.U32.AND P0, PT, R252, 0x7ffffe11, PT ;  /* 0x7ffffe11fc00780c */ /* 0x000fe40003f06070 */
[----:B------:R-:W2:Y:S01]  /*da70*/  LDC R252, c[0x0][0x3a0] ;  /* 0x0000e800fffc7b82 */ /* 0x000ea20000000800 */
[----:B------:R1:W-:Y:S02]  /*da80*/  STL.64 [R1+0x1a8], R166 ;  /* 0x0001a8a601007387 */ /* 0x0003e40000100a00 */
[----:B-1----:R-:W-:-:S05]  /*da90*/  IADD3 R166, P2, PT, R140, R2, RZ ;  /* 0x000000028ca67210 */ /* 0x002fca0007f5e0ff */
[----:B------:R-:W-:Y:S02]  /*daa0*/  IMAD.X R167, R141, 0x1, R0, P2 ;  /* 0x000000018da77824 */ /* 0x000fe400010e0600 */
[----:B------:R-:W3:Y:S01]  /*dab0*/  LDL.LU.64 R140, [R1+0x480] ;  /* 0x00048000018c7983 */ /* 0x000ee20000300a00 */
[----:B--2---:R-:W-:-:S03]  /*dac0*/  VIADD R252, R252, 0xfffffe8f ;  /* 0xfffffe8ffcfc7836 */ /* 0x004fc60000000000 */
[----:B------:R1:W-:Y:S02]  /*dad0*/  LDGSTS.E [R133+0x1bc], desc[UR22][R166.64], !P0 ;  /* 0x001bc000a6857fae */ /* 0x0003e4000c1a1016 */
[----:B------:R-:W-:Y:S02]  /*dae0*/  ISETP.GE.U32.AND P0, PT, R252, 0x7ffffe10, PT ;  /* 0x7ffffe10fc00780c */ /* 0x000fe40003f06070 */
[----:B------:R1:W-:Y:S01]  /*daf0*/  STL.64 [R1+0x1b0], R166 ;  /* 0x0001b0a601007387 */ /* 0x0003e20000100a00 */
[----:B------:R-:W2:Y:S02]  /*db00*/  LDC R252, c[0x0][0x3a0] ;  /* 0x0000e800fffc7b82 */ /* 0x000ea40000000800 */
[----:B--2---:R-:W-:Y:S02]  /*db10*/  IADD3 R252, PT, PT, R252, -0x172, RZ ;  /* 0xfffffe8efcfc7810 */ /* 0x004fe40007ffe0ff */
[----:B-1----:R-:W-:-:S05]  /*db20*/  IADD3 R166, P2, PT, R138, R2, RZ ;  /* 0x000000028aa67210 */ /* 0x002fca0007f5e0ff */
[----:B------:R-:W-:Y:S02]  /*db30*/  IMAD.X R167, R139, 0x1, R0, P2 ;  /* 0x000000018ba77824 */ /* 0x000fe400010e0600 */
[----:B------:R-:W2:Y:S04]  /*db40*/  LDL.LU.64 R138, [R1+0x478] ;  /* 0x00047800018a7983 */ /* 0x000ea80000300a00 */
[----:B------:R1:W-:Y:S04]  /*db50*/  STL.64 [R1+0x1b8], R166 ;  /* 0x0001b8a601007387 */ /* 0x0003e80000100a00 */
[----:B------:R1:W-:Y:S02]  /*db60*/  LDGSTS.E [R133+0x1c0], desc[UR22][R166.64], !P0 ;  /* 0x001c0000a6857fae */ /* 0x0003e4000c1a1016 */
[----:B-1----:R-:W-:-:S02]  /*db70*/  IADD3 R166, P2, PT, R250, R2, RZ ;  /* 0x00000002faa67210 */ /* 0x002fc40007f5e0ff */
[----:B------:R-:W1:Y:S01]  /*db80*/  LDC R250, c[0x0][0x3a0] ;  /* 0x0000e800fffa7b82 */ /* 0x000e620000000800 */
[----:B------:R-:W-:Y:S02]  /*db90*/  ISETP.GE.U32.AND P0, PT, R252, 0x7ffffe0f, PT ;  /* 0x7ffffe0ffc00780c */ /* 0x000fe40003f06070 */
[----:B------:R-:W-:-:S05]  /*dba0*/  IMAD.X R167, R251, 0x1, R0, P2 ;  /* 0x00000001fba77824 */ /* 0x000fca00010e0600 */
[----:B------:R-:W2:Y:S06]  /*dbb0*/  LDC R252, c[0x0][0x3a0] ;  /* 0x0000e800fffc7b82 */ /* 0x000eac0000000800 */
[----:B------:R-:W-:Y:S01]  /*dbc0*/  LDGSTS.E [R133+0x1c4], desc[UR22][R166.64], !P0 ;  /* 0x001c4000a6857fae */ /* 0x000fe2000c1a1016 */
[----:B-1----:R-:W-:-:S05]  /*dbd0*/  VIADD R250, R250, 0xfffffe8d ;  /* 0xfffffe8dfafa7836 */ /* 0x002fca0000000000 */
[----:B------:R-:W-:Y:S02]  /*dbe0*/  ISETP.GE.U32.AND P0, PT, R250, 0x7ffffe0e, PT ;  /* 0x7ffffe0efa00780c */ /* 0x000fe40003f06070 */
[-C--:B------:R-:W-:Y:S02]  /*dbf0*/  IADD3 R250, P2, PT, R248, R2.reuse, RZ ;  /* 0x00000002f8fa7210 */ /* 0x080fe40007f5e0ff */
[----:B------:R-:W1:Y:S03]  /*dc00*/  LDC R248, c[0x0][0x3a0] ;  /* 0x0000e800fff87b82 */ /* 0x000e660000000800 */
[----:B------:R-:W-:Y:S01]  /*dc10*/  IMAD.X R251, R249, 0x1, R0, P2 ;  /* 0x00000001f9fb7824 */ /* 0x000fe200010e0600 */
[----:B------:R1:W-:Y:S05]  /*dc20*/  STL.64 [R1+0x1c0], R166 ;  /* 0x0001c0a601007387 */ /* 0x0003ea0000100a00 */
[----:B------:R1:W-:Y:S04]  /*dc30*/  LDGSTS.E [R133+0x1c8], desc[UR22][R250.64], !P0 ;  /* 0x001c8000fa857fae */ /* 0x0003e8000c1a1016 */
[----:B-1----:R-:W2:Y:S04]  /*dc40*/  LDL.LU.64 R166, [R1+0x470] ;  /* 0x0004700001a67983 */ /* 0x002ea80000300a00 */
[----:B------:R1:W-:Y:S02]  /*dc50*/  STL.64 [R1+0x1c8], R250 ;  /* 0x0001c8fa01007387 */ /* 0x0003e40000100a00 */
[----:B-1----:R-:W-:-:S02]  /*dc60*/  IADD3 R250, P2, PT, R196, R2, RZ ;  /* 0x00000002c4fa7210 */ /* 0x002fc40007f5e0ff */
[----:B------:R-:W1:Y:S01]  /*dc70*/  LDC R196, c[0x0][0x3a0] ;  /* 0x0000e800ffc47b82 */ /* 0x000e620000000800 */
[----:B------:R-:W-:-:S05]  /*dc80*/  VIADD R248, R248, 0xfffffe8c ;  /* 0xfffffe8cf8f87836 */ /* 0x000fca0000000000 */
[----:B------:R-:W-:Y:S01]  /*dc90*/  ISETP.GE.U32.AND P0, PT, R248, 0x7ffffe0d, PT ;  /* 0x7ffffe0df800780c */ /* 0x000fe20003f06070 */
[----:B------:R-:W-:-:S12]  /*dca0*/  IMAD.X R251, R197, 0x1, R0, P2 ;  /* 0x00000001c5fb7824 */ /* 0x000fd800010e0600 */
[----:B------:R-:W-:Y:S01]  /*dcb0*/  LDGSTS.E [R133+0x1cc], desc[UR22][R250.64], !P0 ;  /* 0x001cc000fa857fae */ /* 0x000fe2000c1a1016 */
[----:B-1----:R-:W-:-:S05]  /*dcc0*/  VIADD R196, R196, 0xfffffe8b ;  /* 0xfffffe8bc4c47836 */ /* 0x002fca0000000000 */
[----:B------:R-:W-:Y:S02]  /*dcd0*/  ISETP.GE.U32.AND P0, PT, R196, 0x7ffffe0c, PT ;  /* 0x7ffffe0cc400780c */ /* 0x000fe40003f06070 */
[----:B------:R-:W1:Y:S01]  /*dce0*/  LDC R196, c[0x0][0x3a0] ;  /* 0x0000e800ffc47b82 */ /* 0x000e620000000800 */
[----:B------:R-:W-:-:S05]  /*dcf0*/  IADD3 R248, P2, PT, R198, R2, RZ ;  /* 0x00000002c6f87210 */ /* 0x000fca0007f5e0ff */
[----:B------:R-:W-:-:S05]  /*dd00*/  IMAD.X R249, R199, 0x1, R0, P2 ;  /* 0x00000001c7f97824 */ /* 0x000fca00010e0600 */
[----:B------:R-:W-:Y:S01]  /*dd10*/  LDGSTS.E [R133+0x1d0], desc[UR22][R248.64], !P0 ;  /* 0x001d0000f8857fae */ /* 0x000fe2000c1a1016 */
[----:B-1----:R-:W-:-:S05]  /*dd20*/  VIADD R196, R196, 0xfffffe8a ;  /* 0xfffffe8ac4c47836 */ /* 0x002fca0000000000 */
[----:B------:R-:W-:Y:S02]  /*dd30*/  ISETP.GE.U32.AND P0, PT, R196, 0x7ffffe0b, PT ;  /* 0x7ffffe0bc400780c */ /* 0x000fe40003f06070 */
[----:B------:R-:W1:Y:S01]  /*dd40*/  LDC R196, c[0x0][0x3a0] ;  /* 0x0000e800ffc47b82 */ /* 0x000e620000000800 */
[----:B------:R-:W-:-:S05]  /*dd50*/  IADD3 R198, P2, PT, R200, R2, RZ ;  /* 0x00000002c8c67210 */ /* 0x000fca0007f5e0ff */
[----:B------:R-:W-:-:S05]  /*dd60*/  IMAD.X R199, R201, 0x1, R0, P2 ;  /* 0x00000001c9c77824 */ /* 0x000fca00010e0600 */
[----:B------:R1:W-:Y:S02]  /*dd70*/  LDGSTS.E [R133+0x1d4], desc[UR22][R198.64], !P0 ;  /* 0x001d4000c6857fae */ /* 0x0003e4000c1a1016 */
[----:B-1----:R-:W-:-:S05]  /*dd80*/  VIADD R196, R196, 0xfffffe89 ;  /* 0xfffffe89c4c47836 */ /* 0x002fca0000000000 */
[----:B------:R-:W-:Y:S02]  /*dd90*/  ISETP.GE.U32.AND P0, PT, R196, 0x7ffffe0a, PT ;  /* 0x7ffffe0ac400780c */ /* 0x000fe40003f06070 */
[----:B------:R-:W1:Y:S01]  /*dda0*/  LDC R196, c[0x0][0x3a0] ;  /* 0x0000e800ffc47b82 */ /* 0x000e620000000800 */
[----:B------:R-:W-:Y:S04]  /*ddb0*/  STL.64 [R1+0x1d0], R250 ;  /* 0x0001d0fa01007387 */ /* 0x000fe80000100a00 */
[----:B------:R-:W-:Y:S04]  /*ddc0*/  STL.64 [R1+0x1d8], R248 ;  /* 0x0001d8f801007387 */ /* 0x000fe80000100a00 */
[----:B------:R3:W-:Y:S02]  /*ddd0*/  STL.64 [R1+0x1e0], R198 ;  /* 0x0001e0c601007387 */ /* 0x0007e40000100a00 */
[----:B---3--:R-:W-:Y:S01]  /*dde0*/  IADD3 R198, P2, PT, R202, R2, RZ ;  /* 0x00000002cac67210 */ /* 0x008fe20007f5e0ff */
[----:B-1----:R-:W-:-:S04]  /*ddf0*/  VIADD R196, R196, 0xfffffe88 ;  /* 0xfffffe88c4c47836 */ /* 0x002fc80000000000 */
[----:B------:R-:W-:-:S05]  /*de00*/  IMAD.X R199, R203, 0x1, R0, P2 ;  /* 0x00000001cbc77824 */ /* 0x000fca00010e0600 */
[----:B------:R1:W-:Y:S01]  /*de10*/  LDGSTS.E [R133+0x1d8], desc[UR22][R198.64], !P0 ;  /* 0x001d8000c6857fae */ /* 0x0003e2000c1a1016 */
[----:B------:R-:W-:Y:S02]  /*de20*/  ISETP.GE.U32.AND P0, PT, R196, 0x7ffffe09, PT ;  /* 0x7ffffe09c400780c */ /* 0x000fe40003f06070 */
[----:B------:R-:W3:Y:S01]  /*de30*/  LDC R196, c[0x0][0x3a0] ;  /* 0x0000e800ffc47b82 */ /* 0x000ee20000000800 */
[----:B------:R1:W-:Y:S02]  /*de40*/  STL.64 [R1+0x1e8], R198 ;  /* 0x0001e8c601007387 */ /* 0x0003e40000100a00 */
[----:B-1----:R-:W-:-:S05]  /*de50*/  IADD3 R198, P2, PT, R204, R2, RZ ;  /* 0x00000002ccc67210 */ /* 0x002fca0007f5e0ff */
[----:B------:R-:W-:-:S05]  /*de60*/  IMAD.X R199, R205, 0x1, R0, P2 ;  /* 0x00000001cdc77824 */ /* 0x000fca00010e0600 */
[----:B------:R1:W-:Y:S01]  /*de70*/  LDGSTS.E [R133+0x1dc], desc[UR22][R198.64], !P0 ;  /* 0x001dc000c6857fae */ /* 0x0003e2000c1a1016 */
[----:B---3--:R-:W-:-:S05]  /*de80*/  VIADD R196, R196, 0xfffffe87 ;  /* 0xfffffe87c4c47836 */ /* 0x008fca0000000000 */
        /* <DEDUP_REMOVED lines=20> */
[----:B---3--:R-:W-:-:S04]  /*dfd0*/  IADD3 R196, PT, PT, R196, -0x17c, RZ ;  /* 0xfffffe84c4c47810 */ /* 0x008fc80007ffe0ff */
[----:B------:R-:W-:Y:S02]  /*dfe0*/  ISETP.GE.U32.AND P0, PT, R196, 0x7ffffe05, PT ;  /* 0x7ffffe05c400780c */ /* 0x000fe40003f06070 */
[----:B------:R-:W3:Y:S01]  /*dff0*/  LDC R196, c[0x0][0x3a0] ;  /* 0x0000e800ffc47b82 */ /* 0x000ee20000000800 */
[----:B------:R1:W-:Y:S02]  /*e000*/  STL.64 [R1+0x208], R198 ;  /* 0x000208c601007387 */ /* 0x0003e40000100a00 */
[----:B-1----:R-:W-:-:S05]  /*e010*/  IADD3 R198, P2, PT, R212, R2, RZ ;  /* 0x00000002d4c67210 */ /* 0x002fca0007f5e0ff */
[----:B------:R-:W-:-:S05]  /*e020*/  IMAD.X R199, R213, 0x1, R0, P2 ;  /* 0x00000001d5c77824 */ /* 0x000fca00010e0600 */
[----:B------:R1:W-:Y:S01]  /*e030*/  STL.64 [R1+0x210], R198 ;  /* 0x000210c601007387 */ /* 0x0003e20000100a00 */
[----:B---3--:R-:W-:-:S03]  /*e040*/  VIADD R196, R196, 0xfffffe83 ;  /* 0xfffffe83c4c47836 */ /* 0x008fc60000000000 */
[----:B------:R1:W-:Y:S02]  /*e050*/  LDGSTS.E [R133+0x1ec], desc[UR22][R198.64], !P0 ;  /* 0x001ec000c6857fae */ /* 0x0003e4000c1a1016 */
[----:B------:R-:W-:Y:S02]  /*e060*/  ISETP.GE.U32.AND P0, PT, R196, 0x7ffffe04, PT ;  /* 0x7ffffe04c400780c */ /* 0x000fe40003f06070 */
[----:B-1----:R-:W-:Y:S02]  /*e070*/  IADD3 R198, P2, PT, R174, R2, RZ ;  /* 0x00000002aec67210 */ /* 0x002fe40007f5e0ff */
[----:B------:R-:W1:Y:S03]  /*e080*/  LDC R174, c[0x0][0x3a0] ;  /* 0x0000e800ffae7b82 */ /* 0x000e660000000800 */
[----:B------:R-:W-:-:S05]  /*e090*/  IMAD.X R199, R175, 0x1, R0, P2 ;  /* 0x00000001afc77824 */ /* 0x000fca00010e0600 */
[----:B------:R3:W-:Y:S04]  /*e0a0*/  STL.64 [R1+0x218], R198 ;  /* 0x000218c601007387 */ /* 0x0007e80000100a00 */
[----:B------:R-:W4:Y:S04]  /*e0b0*/  LDL.LU.64 R200, [R1+0x428] ;  /* 0x0004280001c87983 */ /* 0x000f280000300a00 */
[----:B------:R-:W-:Y:S04]  /*e0c0*/  LDGSTS.E [R133+0x1f0], desc[UR22][R198.64], !P0 ;  /* 0x001f0000c6857fae */ /* 0x000fe8000c1a1016 */
[----:B---3--:R-:W3:Y:S01]  /*e0d0*/  LDL.LU.64 R198, [R1+0x420] ;  /* 0x0004200001c67983 */ /* 0x008ee20000300a00 */
[----:B------:R-:W-:-:S02]  /*e0e0*/  IADD3 R196, P2, PT, R172, R2, RZ ;  /* 0x00000002acc47210 */ /* 0x000fc40007f5e0ff */
[----:B------:R-:W2:Y:S01]  /*e0f0*/  LDC R172, c[0x0][0x3a0] ;  /* 0x0000e800ffac7b82 */ /* 0x000ea20000000800 */
[----:B-1----:R-:W-:Y:S02]  /*e100*/  VIADD R174, R174, 0xfffffe82 ;  /* 0xfffffe82aeae7836 */ /* 0x002fe40000000000 */
[----:B------:R-:W-:-:S03]  /*e110*/  IMAD.X R197, R173, 0x1, R0, P2 ;  /* 0x00000001adc57824 */ /* 0x000fc600010e0600 */
[----:B------:R-:W-:Y:S02]  /*e120*/  ISETP.GE.U32.AND P0, PT, R174, 0x7ffffe03, PT ;  /* 0x7ffffe03ae00780c */ /* 0x000fe40003f06070 */
[----:B------:R-:W-:Y:S02]  /*e130*/  IADD3 R174, P2, PT, R170, R2, RZ ;  /* 0x00000002aaae7210 */ /* 0x000fe40007f5e0ff */
[----:B------:R-:W1:Y:S01]  /*e140*/  LDC R170, c[0x0][0x3a0] ;  /* 0x0000e800ffaa7b82 */ /* 0x000e620000000800 */
[----:B------:R-:W-:Y:S04]  /*e150*/  STL.64 [R1+0x220], R196 ;  /* 0x000220c401007387 */ /* 0x000fe80000100a00 */
[----:B------:R-:W3:Y:S04]  /*e160*/  LDL.LU R248, [R1+0x468] ;  /* 0x0004680001f87983 */ /* 0x000ee80000300800 */
[----:B------:R-:W-:Y:S01]  /*e170*/  LDGSTS.E [R133+0x1f4], desc[UR22][R196.64], !P0 ;  /* 0x001f4000c4857fae */ /* 0x000fe2000c1a1016 */
[----:B--2---:R-:W-:-:S02]  /*e180*/  VIADD R172, R172, 0xfffffe81 ;  /* 0xfffffe81acac7836 */ /* 0x004fc40000000000 */
[----:B------:R-:W-:-:S03]  /*e190*/  IMAD.X R175, R171, 0x1, R0, P2 ;  /* 0x00000001abaf7824 */ /* 0x000fc600010e0600 */
[----:B------:R-:W-:Y:S02]  /*e1a0*/  ISETP.GE.U32.AND P0, PT, R172, 0x7ffffe02, PT ;  /* 0x7ffffe02ac00780c */ /* 0x000fe40003f06070 */
[----:B------:R4:W-:Y:S01]  /*e1b0*/  STL.64 [R1+0x228], R174 ;  /* 0x000228ae01007387 */ /* 0x0009e20000100a00 */
[----:B-1----:R-:W-:-:S03]  /*e1c0*/  VIADD R171, R170, 0xfffffe80 ;  /* 0xfffffe80aaab7836 */ /* 0x002fc60000000000 */
[----:B------:R-:W2:Y:S01]  /*e1d0*/  LDL.LU R249, [R1+0x334] ;  /* 0x0003340001f97983 */ /* 0x000ea20000300800 */
[----:B------:R-:W-:-:S06]  /*e1e0*/  IADD3 R170, P2, PT, R168, R2, RZ ;  /* 0x00000002a8aa7210 */ /* 0x000fcc0007f5e0ff */
[----:B------:R-:W-:Y:S01]  /*e1f0*/  LDGSTS.E [R133+0x1f8], desc[UR22][R174.64], !P0 ;  /* 0x001f8000ae857fae */ /* 0x000fe2000c1a1016 */
[----:B------:R-:W-:Y:S01]  /*e200*/  ISETP.GE.U32.AND P0, PT, R171, 0x7ffffe01, PT ;  /* 0x7ffffe01ab00780c */ /* 0x000fe20003f06070 */
[----:B------:R-:W-:Y:S01]  /*e210*/  IMAD.X R171, R169, 0x1, R0, P2 ;  /* 0x00000001a9ab7824 */ /* 0x000fe200010e0600 */
[----:B------:R-:W-:-:S11]  /*e220*/  ISETP.GE.AND P2, PT, R3, R135, PT ;  /* 0x000000870300720c */ /* 0x000fd60003f46270 */
[----:B------:R1:W-:Y:S01]  /*e230*/  LDGSTS.E [R133+0x1fc], desc[UR22][R170.64], !P0 ;  /* 0x001fc000aa857fae */ /* 0x0003e2000c1a1016 */
[----:B------:R-:W-:-:S03]  /*e240*/  SEL R135, RZ, 0x4, P2 ;  /* 0x00000004ff877807 */ /* 0x000fc60001000000 */
[----:B------:R3:W-:Y:S04]  /*e250*/  STL.64 [R1+0x230], R170 ;  /* 0x000230aa01007387 */ /* 0x0007e80000100a00 */
[----:B------:R-:W2:Y:S01]  /*e260*/  LDL.LU R250, [R1+0x430] ;  /* 0x0004300001fa7983 */ /* 0x000ea20000300800 */
[----:B-1----:R-:W-:Y:S01]  /*e270*/  SHF.R.S32.HI R133, RZ, 0x1f, R134 ;  /* 0x0000001fff857819 */ /* 0x002fe20000011486 */
[----:B------:R-:W-:Y:S02]  /*e280*/  VIADD R252, R252, 0x7f ;  /* 0x0000007ffcfc7836 */ /* 0x000fe40000000000 */
[----:B------:R-:W0:Y:S01]  /*e290*/  LDGDEPBAR ;  /* 0x00000000000079af */ /* 0x000e220000000000 */
[C---:B------:R-:W-:Y:S01]  /*e2a0*/  SHF.L.U64.HI R133, R134.reuse, 0x2, R133 ;  /* 0x0000000286857819 */ /* 0x040fe20000010285 */
[----:B------:R-:W-:-:S05]  /*e2b0*/  IMAD.SHL.U32 R134, R134, 0x4, RZ ;  /* 0x0000000486867824 */ /* 0x000fca00078e00ff */
[----:B----4-:R-:W-:-:S05]  /*e2c0*/  IADD3 R174, P2, PT, R200, R134, RZ ;  /* 0x00000086c8ae7210 */ /* 0x010fca0007f5e0ff */
[----:B------:R-:W-:Y:S01]  /*e2d0*/  IMAD.X R175, R201, 0x1, R133, P2 ;  /* 0x00000001c9af7824 */ /* 0x000fe200010e0685 */
[----:B---3--:R-:W-:-:S05]  /*e2e0*/  IADD3 R172, P2, PT, R198, R134, RZ ;  /* 0x00000086c6ac7210 */ /* 0x008fca0007f5e0ff */
[----:B------:R-:W-:Y:S01]  /*e2f0*/  IMAD.X R173, R199, 0x1, R133, P2 ;  /* 0x00000001c7ad7824 */ /* 0x000fe200010e0685 */
[----:B------:R-:W-:-:S05]  /*e300*/  IADD3 R170, P2, PT, R232, R134, RZ ;  /* 0x00000086e8aa7210 */ /* 0x000fca0007f5e0ff */
[--C-:B------:R-:W-:Y:S01]  /*e310*/  IMAD.X R171, R233, 0x1, R133.reuse, P2 ;  /* 0x00000001e9ab7824 */ /* 0x100fe200010e0685 */
[----:B------:R-:W-:Y:S01]  /*e320*/  IADD3 R168, P2, PT, R240, R134, RZ ;  /* 0x00000086f0a87210 */ /* 0x000fe20007f5e0ff */
[----:B------:R-:W-:Y:S04]  /*e330*/  STL.64 [R1+0x238], R174 ;  /* 0x000238ae01007387 */ /* 0x000fe80000100a00 */
[----:B------:R-:W-:Y:S01]  /*e340*/  IMAD.X R169, R241, 0x1, R133, P2 ;  /* 0x00000001f1a97824 */ /* 0x000fe200010e0685 */
[----:B------:R-:W-:Y:S04]  /*e350*/  STL.64 [R1+0x278], R172 ;  /* 0x000278ac01007387 */ /* 0x000fe80000100a00 */
[----:B------:R-:W-:Y:S04]  /*e360*/  STL.64 [R1+0x2b8], R170 ;  /* 0x0002b8aa01007387 */ /* 0x000fe80000100a00 */
[----:B------:R1:W-:Y:S04]  /*e370*/  STL.64 [R1+0x2f8], R168 ;  /* 0x0002f8a801007387 */ /* 0x0003e80000100a00 */
[----:B------:R-:W3:Y:S01]  /*e380*/  LDL.LU R251, [R1+0x434] ;  /* 0x0004340001fb7983 */ /* 0x000ee20000300800 */
[----:B------:R-:W-:-:S04]  /*e390*/  ISETP.GT.AND P0, PT, R252, 0x17f, PT ;  /* 0x0000017ffc00780c */ /* 0x000fc80003f04270 */
[----:B------:R-:W-:-:S04]  /*e3a0*/  SEL R135, R135, RZ, P0 ;  /* 0x000000ff87877207 */ /* 0x000fc80000000000 */
[----:B------:R-:W-:-:S13]  /*e3b0*/  ISETP.NE.U32.AND P0, PT, R135, RZ, PT ;  /* 0x000000ff8700720c */ /* 0x000fda0003f05070 */
[----:B------:R-:W-:Y:S04]  /*e3c0*/  LDGSTS.E [R248+0x28000], desc[UR22][R174.64], P0 ;  /* 0x28000000aef87fae */ /* 0x000fe800081a1016 */
[----:B------:R-:W-:Y:S04]  /*e3d0*/  LDGSTS.E [R248+0x28400], desc[UR22][R172.64], P0 ;  /* 0x28400000acf87fae */ /* 0x000fe800081a1016 */
[----:B------:R-:W-:Y:S04]  /*e3e0*/  LDGSTS.E [R248+0x28800], desc[UR22][R170.64], P0 ;  /* 0x28800000aaf87fae */ /* 0x000fe800081a1016 */
[----:B------:R1:W-:Y:S02]  /*e3f0*/  LDGSTS.E [R248+0x28c00], desc[UR22][R168.64], P0 ;  /* 0x28c00000a8f87fae */ /* 0x0003e400081a1016 */
[----:B-1----:R-:W-:-:S05]  /*e400*/  IADD3 R168, P2, PT, R224, R134, RZ ;  /* 0x00000086e0a87210 */ /* 0x002fca0007f5e0ff */
[----:B------:R-:W-:Y:S01]  /*e410*/  IMAD.X R169, R225, 0x1, R133, P2 ;  /* 0x00000001e1a97824 */ /* 0x000fe200010e0685 */
[----:B------:R-:W-:-:S04]  /*e420*/  IADD3 R172, P2, PT, R226, R134, RZ ;  /* 0x00000086e2ac7210 */ /* 0x000fc80007f5e0ff */
[----:B--2---:R1:W-:Y:S01]  /*e430*/  LDGSTS.E [R249+0x28080], desc[UR22][R168.64], P0 ;  /* 0x28080000a8f97fae */ /* 0x0043e200081a1016 */
[--C-:B------:R-:W-:Y:S01]  /*e440*/  IMAD.X R173, R227, 0x1, R133.reuse, P2 ;  /* 0x00000001e3ad7824 */ /* 0x100fe200010e0685 */
[-C--:B------:R-:W-:Y:S02]  /*e450*/  IADD3 R170, P2, PT, R234, R134.reuse, RZ ;  /* 0x00000086eaaa7210 */ /* 0x080fe40007f5e0ff */
[----:B------:R1:W-:Y:S03]  /*e460*/  STL.64 [R1+0x240], R168 ;  /* 0x000240a801007387 */ /* 0x0003e60000100a00 */
[----:B------:R-:W-:Y:S01]  /*e470*/  IMAD.X R171, R235, 0x1, R133, P2 ;  /* 0x00000001ebab7824 */ /* 0x000fe200010e0685 */
[----:B------:R-:W-:Y:S04]  /*e480*/  STL.64 [R1+0x280], R172 ;  /* 0x000280ac01007387 */ /* 0x000fe80000100a00 */
[----:B------:R-:W-:Y:S01]  /*e490*/  LDGSTS.E [R249+0x28480], desc[UR22][R172.64], P0 ;  /* 0x28480000acf97fae */ /* 0x000fe200081a1016 */
[----:B-1----:R-:W-:-:S03]  /*e4a0*/  IADD3 R168, P2, PT, R242, R134, RZ ;  /* 0x00000086f2a87210 */ /* 0x002fc60007f5e0ff */
[----:B------:R-:W-:Y:S02]  /*e4b0*/  STL.64 [R1+0x2c0], R170 ;  /* 0x0002c0aa01007387 */ /* 0x000fe40000100a00 */
[----:B------:R-:W-:Y:S02]  /*e4c0*/  IMAD.X R169, R243, 0x1, R133, P2 ;  /* 0x00000001f3a97824 */ /* 0x000fe400010e0685 */
[----:B------:R-:W2:Y:S04]  /*e4d0*/  LDL.LU R248, [R1+0x438] ;  /* 0x0004380001f87983 */ /* 0x000ea80000300800 */
[----:B------:R-:W-:Y:S04]  /*e4e0*/  LDGSTS.E [R249+0x28880], desc[UR22][R170.64], P0 ;  /* 0x28880000aaf97fae */ /* 0x000fe800081a1016 */
[----:B------:R1:W-:Y:S04]  /*e4f0*/  STL.64 [R1+0x300], R168 ;  /* 0x000300a801007387 */ /* 0x0003e80000100a00 */
[----:B------:R1:W-:Y:S02]  /*e500*/  LDGSTS.E [R249+0x28c80], desc[UR22][R168.64], P0 ;  /* 0x28c80000a8f97fae */ /* 0x0003e400081a1016 */
[----:B-1----:R-:W-:-:S04]  /*e510*/  IADD3 R168, P2, PT, R218, R134, RZ ;  /* 0x00000086daa87210 */ /* 0x002fc80007f5e0ff */
[----:B------:R-:W-:Y:S02]  /*e520*/  IADD3.X R169, PT, PT, R219, R133, RZ, P2, !PT ;  /* 0x00000085dba97210 */ /* 0x000fe400017fe4ff */
[----:B------:R-:W-:-:S03]  /*e530*/  IADD3 R172, P2, PT, R228, R134, RZ ;  /* 0x00000086e4ac7210 */ /* 0x000fc60007f5e0ff */
[----:B------:R1:W-:Y:S02]  /*e540*/  LDGSTS.E [R250+0x28100], desc[UR22][R168.64], P0 ;  /* 0x28100000a8fa7fae */ /* 0x0003e400081a1016 */
[--C-:B------:R-:W-:Y:S01]  /*e550*/  IMAD.X R173, R229, 0x1, R133.reuse, P2 ;  /* 0x00000001e5ad7824 */ /* 0x100fe200010e0685 */
[-C--:B------:R-:W-:Y:S01]  /*e560*/  IADD3 R170, P2, PT, R236, R134.reuse, RZ ;  /* 0x00000086ecaa7210 */ /* 0x080fe20007f5e0ff */
[----:B------:R1:W-:Y:S04]  /*e570*/  STL.64 [R1+0x248], R168 ;  /* 0x000248a801007387 */ /* 0x0003e80000100a00 */
[----:B------:R-:W-:Y:S01]  /*e580*/  IMAD.X R171, R237, 0x1, R133, P2 ;  /* 0x00000001edab7824 */ /* 0x000fe200010e0685 */
[----:B------:R-:W-:Y:S04]  /*e590*/  STL.64 [R1+0x288], R172 ;  /* 0x000288ac01007387 */ /* 0x000fe80000100a00 */
[----:B------:R-:W-:Y:S01]  /*e5a0*/  STL.64 [R1+0x2c8], R170 ;  /* 0x0002c8aa01007387 */ /* 0x000fe20000100a00 */
[----:B-1----:R-:W-:-:S03]  /*e5b0*/  IADD3 R168, P2, PT, R244, R134, RZ ;  /* 0x00000086f4a87210 */ /* 0x002fc60007f5e0ff */
[----:B------:R-:W4:Y:S02]  /*e5c0*/  LDL.LU R249, [R1+0x43c] ;  /* 0x00043c0001f97983 */ /* 0x000f240000300800 */
[----:B------:R-:W-:Y:S02]  /*e5d0*/  IMAD.X R169, R245, 0x1, R133, P2 ;  /* 0x00000001f5a97824 */ /* 0x000fe400010e0685 */
[----:B------:R-:W-:Y:S04]  /*e5e0*/  LDGSTS.E [R250+0x28500], desc[UR22][R172.64], P0 ;  /* 0x28500000acfa7fae */ /* 0x000fe800081a1016 */
[----:B------:R-:W-:Y:S04]  /*e5f0*/  LDGSTS.E [R250+0x28900], desc[UR22][R170.64], P0 ;  /* 0x28900000aafa7fae */ /* 0x000fe800081a1016 */
[----:B------:R1:W-:Y:S04]  /*e600*/  STL.64 [R1+0x308], R168 ;  /* 0x000308a801007387 */ /* 0x0003e80000100a00 */
[----:B------:R1:W-:Y:S02]  /*e610*/  LDGSTS.E [R250+0x28d00], desc[UR22][R168.64], P0 ;  /* 0x28d00000a8fa7fae */ /* 0x0003e400081a1016 */
[----:B-1----:R-:W-:-:S05]  /*e620*/  IADD3 R168, P2, PT, R220, R134, RZ ;  /* 0x00000086dca87210 */ /* 0x002fca0007f5e0ff */
[----:B------:R-:W-:Y:S01]  /*e630*/  IMAD.X R169, R221, 0x1, R133, P2 ;  /* 0x00000001dda97824 */ /* 0x000fe200010e0685 */
[----:B------:R-:W-:-:S05]  /*e640*/  IADD3 R172, P2, PT, R230, R134, RZ ;  /* 0x00000086e6ac7210 */ /* 0x000fca0007f5e0ff */
[--C-:B------:R-:W-:Y:S01]  /*e650*/  IMAD.X R173, R231, 0x1, R133.reuse, P2 ;  /* 0x00000001e7ad7824 */ /* 0x100fe200010e0685 */
[----:B------:R-:W-:Y:S01]  /*e660*/  IADD3 R170, P2, PT, R238, R134, RZ ;  /* 0x00000086eeaa7210 */ /* 0x000fe20007f5e0ff */
[----:B------:R1:W-:Y:S04]  /*e670*/  STL.64 [R1+0x250], R168 ;  /* 0x000250a801007387 */ /* 0x0003e80000100a00 */
[----:B------:R-:W4:Y:S01]  /*e680*/  LDL.LU R250, [R1+0x440] ;  /* 0x0004400001fa7983 */ /* 0x000f220000300800 */
[----:B------:R-:W-:-:S03]  /*e690*/  IMAD.X R171, R239, 0x1, R133, P2 ;  /* 0x00000001efab7824 */ /* 0x000fc600010e0685 */
[----:B------:R-:W-:Y:S04]  /*e6a0*/  STL.64 [R1+0x290], R172 ;  /* 0x000290ac01007387 */ /* 0x000fe80000100a00 */
[----:B------:R-:W-:Y:S04]  /*e6b0*/  STL.64 [R1+0x2d0], R170 ;  /* 0x0002d0aa01007387 */ /* 0x000fe80000100a00 */
[----:B---3--:R1:W-:Y:S04]  /*e6c0*/  LDGSTS.E [R251+0x28180], desc[UR22][R168.64], P0 ;  /* 0x28180000a8fb7fae */ /* 0x0083e800081a1016 */
[----:B------:R-:W-:Y:S04]  /*e6d0*/  LDGSTS.E [R251+0x28580], desc[UR22][R172.64], P0 ;  /* 0x28580000acfb7fae */ /* 0x000fe800081a1016 */
[----:B------:R-:W-:Y:S01]  /*e6e0*/  LDGSTS.E [R251+0x28980], desc[UR22][R170.64], P0 ;  /* 0x28980000aafb7fae */ /* 0x000fe200081a1016 */
[----:B-1----:R-:W-:-:S05]  /*e6f0*/  IADD3 R168, P2, PT, R246, R134, RZ ;  /* 0x00000086f6a87210 */ /* 0x002fca0007f5e0ff */
[----:B------:R-:W-:-:S05]  /*e700*/  IMAD.X R169, R247, 0x1, R133, P2 ;  /* 0x00000001f7a97824 */ /* 0x000fca00010e0685 */
[----:B------:R1:W-:Y:S04]  /*e710*/  STL.64 [R1+0x310], R168 ;  /* 0x000310a801007387 */ /* 0x0003e80000100a00 */
[----:B------:R1:W-:Y:S02]  /*e720*/  LDGSTS.E [R251+0x28d80], desc[UR22][R168.64], P0 ;  /* 0x28d80000a8fb7fae */ /* 0x0003e400081a1016 */
[----:B-1----:R-:W-:-:S05]  /*e730*/  IADD3 R168, P2, PT, R222, R134, RZ ;  /* 0x00000086dea87210 */ /* 0x002fca0007f5e0ff */
[----:B------:R-:W-:-:S05]  /*e740*/  IMAD.X R169, R223, 0x1, R133, P2 ;  /* 0x00000001dfa97824 */ /* 0x000fca00010e0685 */
[----:B------:R1:W-:Y:S04]  /*e750*/  STL.64 [R1+0x258], R168 ;  /* 0x000258a801007387 */ /* 0x0003e80000100a00 */
[----:B------:R-:W3:Y:S01]  /*e760*/  LDL.LU R251, [R1+0x444] ;  /* 0x0004440001fb7983 */ /* 0x000ee20000300800 */
[----:B------:R-:W-:-:S05]  /*e770*/  IADD3 R172, P2, PT, R164, R134, RZ ;  /* 0x00000086a4ac7210 */ /* 0x000fca0007f5e0ff */
[----:B------:R-:W-:Y:S01]  /*e780*/  IMAD.X R173, R165, 0x1, R133, P2 ;  /* 0x00000001a5ad7824 */ /* 0x000fe200010e0685 */
[----:B------:R-:W-:-:S05]  /*e790*/  IADD3 R170, P2, PT, R162, R134, RZ ;  /* 0x00000086a2aa7210 */ /* 0x000fca0007f5e0ff */
[----:B------:R-:W-:Y:S01]  /*e7a0*/  IMAD.X R171, R163, 0x1, R133, P2 ;  /* 0x00000001a3ab7824 */ /* 0x000fe200010e0685 */
[----:B--2---:R1:W-:Y:S04]  /*e7b0*/  LDGSTS.E [R248+0x28200], desc[UR22][R168.64], P0 ;  /* 0x28200000a8f87fae */ /* 0x0043e800081a1016 */
[----:B------:R-:W-:Y:S04]  /*e7c0*/  STL.64 [R1+0x298], R172 ;  /* 0x000298ac01007387 */ /* 0x000fe80000100a00 */
[----:B------:R-:W-:Y:S01]  /*e7d0*/  LDGSTS.E [R248+0x28600], desc[UR22][R172.64], P0 ;  /* 0x28600000acf87fae */ /* 0x000fe200081a1016 */
[----:B-1----:R-:W-:-:S03]  /*e7e0*/  IADD3 R168, P2, PT, R160, R134, RZ ;  /* 0x00000086a0a87210 */ /* 0x002fc60007f5e0ff */
[----:B------:R-:W-:Y:S02]  /*e7f0*/  STL.64 [R1+0x2d8], R170 ;  /* 0x0002d8aa01007387 */ /* 0x000fe40000100a00 */
[--C-:B------:R-:W-:Y:S01]  /*e800*/  IMAD.X R169, R161, 0x1, R133.reuse, P2 ;  /* 0x00000001a1a97824 */ /* 0x100fe200010e0685 */
[-C--:B------:R-:W-:Y:S01]  /*e810*/  IADD3 R160, P2, PT, R158, R134.reuse, RZ ;  /* 0x000000869ea07210 */ /* 0x080fe20007f5e0ff */
[----:B------:R-:W-:Y:S04]  /*e820*/  LDGSTS.E [R248+0x28a00], desc[UR22][R170.64], P0 ;  /* 0x28a00000aaf87fae */ /* 0x000fe800081a1016 */
[--C-:B------:R-:W-:Y:S01]  /*e830*/  IMAD.X R161, R159, 0x1, R133.reuse, P2 ;  /* 0x000000019fa17824 */ /* 0x100fe200010e0685 */
[----:B------:R-:W-:Y:S01]  /*e840*/  IADD3 R162, P2, PT, R156, R134, RZ ;  /* 0x000000869ca27210 */ /* 0x000fe20007f5e0ff */
[----:B------:R-:W-:Y:S04]  /*e850*/  STL.64 [R1+0x318], R168 ;  /* 0x000318a801007387 */ /* 0x000fe80000100a00 */
[----:B------:R-:W-:Y:S01]  /*e860*/  LDGSTS.E [R248+0x28e00], desc[UR22][R168.64], P0 ;  /* 0x28e00000a8f87fae */ /* 0x000fe200081a1016 */
[----:B------:R-:W-:-:S03]  /*e870*/  IMAD.X R163, R157, 0x1, R133, P2 ;  /* 0x000000019da37824 */ /* 0x000fc600010e0685 */
[----:B------:R1:W-:Y:S04]  /*e880*/  STL.64 [R1+0x260], R160 ;  /* 0x000260a001007387 */ /* 0x0003e80000100a00 */
[----:B----4-:R1:W-:Y:S04]  /*e890*/  LDGSTS.E [R249+0x28280], desc[UR22][R160.64], P0 ;  /* 0x28280000a0f97fae */ /* 0x0103e800081a1016 */
[----:B------:R-:W-:Y:S04]  /*e8a0*/  STL.64 [R1+0x2a0], R162 ;  /* 0x0002a0a201007387 */ /* 0x000fe80000100a00 */
[----:B------:R-:W-:Y:S01]  /*e8b0*/  LDGSTS.E [R249+0x28680], desc[UR22][R162.64], P0 ;  /* 0x28680000a2f97fae */ /* 0x000fe200081a1016 */
[----:B-1----:R-:W-:-:S05]  /*e8c0*/  IADD3 R160, P2, PT, R154, R134, RZ ;  /* 0x000000869aa07210 */ /* 0x002fca0007f5e0ff */
[----:B------:R-:W-:Y:S01]  /*e8d0*/  IMAD.X R161, R155, 0x1, R133, P2 ;  /* 0x000000019ba17824 */ /* 0x000fe200010e0685 */
[----:B------:R-:W-:-:S04]  /*e8e0*/  IADD3 R158, P2, PT, R152, R134, RZ ;  /* 0x00000086989e7210 */ /* 0x000fc80007f5e0ff */
[----:B------:R-:W-:Y:S01]  /*e8f0*/  LDGSTS.E [R249+0x28a80], desc[UR22][R160.64], P0 ;  /* 0x28a80000a0f97fae */ /* 0x000fe200081a1016 */
[--C-:B------:R-:W-:Y:S01]  /*e900*/  IMAD.X R159, R153, 0x1, R133.reuse, P2 ;  /* 0x00000001999f7824 */ /* 0x100fe200010e0685 */
[-C--:B------:R-:W-:Y:S02]  /*e910*/  IADD3 R152, P2, PT, R150, R134.reuse, RZ ;  /* 0x0000008696987210 */ /* 0x080fe40007f5e0ff */
[----:B------:R-:W-:Y:S03]  /*e920*/  STL.64 [R1+0x2e0], R160 ;  /* 0x0002e0a001007387 */ /* 0x000fe60000100a00 */
[--C-:B------:R-:W-:Y:S01]  /*e930*/  IMAD.X R153, R151, 0x1, R133.reuse, P2 ;  /* 0x0000000197997824 */ /* 0x100fe200010e0685 */
[----:B------:R-:W-:Y:S01]  /*e940*/  IADD3 R154, P2, PT, R148, R134, RZ ;  /* 0x00000086949a7210 */ /* 0x000fe20007f5e0ff */
[----:B------:R-:W-:Y:S04]  /*e950*/  STL.64 [R1+0x320], R158 ;  /* 0x0003209e01007387 */ /* 0x000fe80000100a00 */
[----:B------:R-:W-:Y:S01]  /*e960*/  LDGSTS.E [R249+0x28e80], desc[UR22][R158.64], P0 ;  /* 0x28e800009ef97fae */ /* 0x000fe200081a1016 */
[----:B------:R-:W-:-:S03]  /*e970*/  IMAD.X R155, R149, 0x1, R133, P2 ;  /* 0x00000001959b7824 */ /* 0x000fc600010e0685 */
[----:B------:R1:W-:Y:S04]  /*e980*/  STL.64 [R1+0x268], R152 ;  /* 0x0002689801007387 */ /* 0x0003e80000100a00 */
[----:B------:R1:W-:Y:S04]  /*e990*/  LDGSTS.E [R250+0x28300], desc[UR22][R152.64], P0 ;  /* 0x2830000098fa7fae */ /* 0x0003e800081a1016 */
[----:B------:R-:W-:Y:S04]  /*e9a0*/  STL.64 [R1+0x2a8], R154 ;  /* 0x0002a89a01007387 */ /* 0x000fe80000100a00 */
[----:B------:R-:W-:Y:S01]  /*e9b0*/  LDGSTS.E [R250+0x28700], desc[UR22][R154.64], P0 ;  /* 0x287000009afa7fae */ /* 0x000fe200081a1016 */
[----:B-1----:R-:W-:-:S05]  /*e9c0*/  IADD3 R152, P2, PT, R146, R134, RZ ;  /* 0x0000008692987210 */ /* 0x002fca0007f5e0ff */
[----:B------:R-:W-:Y:S01]  /*e9d0*/  IMAD.X R153, R147, 0x1, R133, P2 ;  /* 0x0000000193997824 */ /* 0x000fe200010e0685 */
[----:B------:R-:W-:-:S04]  /*e9e0*/  IADD3 R150, P2, PT, R144, R134, RZ ;  /* 0x0000008690967210 */ /* 0x000fc80007f5e0ff */
[----:B------:R-:W-:Y:S01]  /*e9f0*/  LDGSTS.E [R250+0x28b00], desc[UR22][R152.64], P0 ;  /* 0x28b0000098fa7fae */ /* 0x000fe200081a1016 */
[----:B------:R-:W-:Y:S01]  /*ea00*/  IMAD.X R151, R145, 0x1, R133, P2 ;  /* 0x0000000191977824 */ /* 0x000fe200010e0685 */
[----:B------:R-:W-:-:S04]  /*ea10*/  IADD3 R144, P2, PT, R142, R134, RZ ;  /* 0x000000868e907210 */ /* 0x000fc80007f5e0ff */
[----:B------:R-:W-:Y:S01]  /*ea20*/  IADD3.X R145, PT, PT, R143, R133, RZ, P2, !PT ;  /* 0x000000858f917210 */ /* 0x000fe200017fe4ff */
[----:B------:R-:W-:Y:S01]  /*ea30*/  STL.64 [R1+0x2e8], R152 ;  /* 0x0002e89801007387 */ /* 0x000fe20000100a00 */
[----:B------:R-:W-:-:S03]  /*ea40*/  IADD3 R146, P2, PT, R140, R134, RZ ;  /* 0x000000868c927210 */ /* 0x000fc60007f5e0ff */
[----:B------:R-:W-:Y:S02]  /*ea50*/  STL.64 [R1+0x328], R150 ;  /* 0x0003289601007387 */ /* 0x000fe40000100a00 */
[----:B------:R-:W-:Y:S02]  /*ea60*/  IMAD.X R147, R141, 0x1, R133, P2 ;  /* 0x000000018d937824 */ /* 0x000fe400010e0685 */
[----:B------:R-:W-:Y:S04]  /*ea70*/  LDGSTS.E [R250+0x28f00], desc[UR22][R150.64], P0 ;  /* 0x28f0000096fa7fae */ /* 0x000fe800081a1016 */
[----:B------:R1:W-:Y:S04]  /*ea80*/  STL.64 [R1+0x270], R144 ;  /* 0x0002709001007387 */ /* 0x0003e80000100a00 */
[----:B------:R2:W-:Y:S01]  /*ea90*/  STL.64 [R1+0x2b0], R146 ;  /* 0x0002b09201007387 */ /* 0x0005e20000100a00 */
[----:B------:R-:W-:-:S03]  /*eaa0*/  UMOV UR4, URZ ;  /* 0x000000ff00047c82 */ /* 0x000fc60008000000 */
[----:B---3--:R1:W-:Y:S04]  /*eab0*/  LDGSTS.E [R251+0x28380], desc[UR22][R144.64], P0 ;  /* 0x2838000090fb7fae */ /* 0x0083e800081a1016 */
[----:B------:R2:W-:Y:S01]  /*eac0*/  LDGSTS.E [R251+0x28780], desc[UR22][R146.64], P0 ;  /* 0x2878000092fb7fae */ /* 0x0005e200081a1016 */
[----:B-1----:R-:W-:-:S05]  /*ead0*/  IADD3 R144, P2, PT, R138, R134, RZ ;  /* 0x000000868a907210 */ /* 0x002fca0007f5e0ff */
[----:B------:R-:W-:Y:S01]  /*eae0*/  IMAD.X R145, R139, 0x1, R133, P2 ;  /* 0x000000018b917824 */ /* 0x000fe200010e0685 */
[----:B------:R-:W-:-:S04]  /*eaf0*/  IADD3 R142, P2, PT, R166, R134, RZ ;  /* 0x00000086a68e7210 */ /* 0x000fc80007f5e0ff */
[----:B------:R2:W-:Y:S01]  /*eb00*/  LDGSTS.E [R251+0x28b80], desc[UR22][R144.64], P0 ;  /* 0x28b8000090fb7fae */ /* 0x0005e200081a1016 */
[----:B------:R-:W-:-:S03]  /*eb10*/  IMAD.X R143, R167, 0x1, R133, P2 ;  /* 0x00000001a78f7824 */ /* 0x000fc600010e0685 */
[----:B------:R2:W-:Y:S04]  /*eb20*/  STL.64 [R1+0x2f0], R144 ;  /* 0x0002f09001007387 */ /* 0x0005e80000100a00 */
[----:B------:R2:W-:Y:S04]  /*eb30*/  STL.64 [R1+0x338], R142 ;  /* 0x0003388e01007387 */ /* 0x0005e80000100a00 */
[----:B------:R2:W-:Y:S01]  /*eb40*/  LDGSTS.E [R251+0x28f80], desc[UR22][R142.64], P0 ;  /* 0x28f800008efb7fae */ /* 0x0005e200081a1016 */
[----:B------:R-:W-:-:S03]  /*eb50*/  ISETP.GE.AND P0, PT, R252, 0x100, PT ;  /* 0x00000100fc00780c */ /* 0x000fc60003f06270 */
[----:B------:R-:W0:Y:S01]  /*eb60*/  LDGDEPBAR ;  /* 0x00000000000079af */ /* 0x000e220000000000 */
[----:B------:R-:W-:-:S09]  /*eb70*/  ISETP.GE.AND P2, PT, R252, 0x80, PT ;  /* 0x00000080fc00780c */ /* 0x000fd20003f46270 */
[----:B--2---:R-:W-:Y:S05]  /*eb80*/  @!P0 BRA `(.L_x_14) ;  /* 0x000000a400088947 */ /* 0x004fea0003800000 */
[----:B------:R1:W-:Y:S01]  /*eb90*/  STL [R1+0x4], R4 ;  /* 0x0000040401007387 */ /* 0x0003e20000100800 */
[----:B------:R-:W-:Y:S01]  /*eba0*/  IMAD.MOV.U32 R174, RZ, RZ, R106 ;  /* 0x000000ffffae7224 */ /* 0x000fe200078e006a */
[----:B------:R-:W-:Y:S01]  /*ebb0*/  MOV R150, R184 ;  /* 0x000000b800967202 */ /* 0x000fe20000000f00 */
[----:B------:R-:W-:Y:S01]  /*ebc0*/  IMAD.MOV.U32 R175, RZ, RZ, R107 ;  /* 0x000000ffffaf7224 */ /* 0x000fe200078e006b */
[----:B------:R-:W-:Y:S01]  /*ebd0*/  STL [R1], R5 ;  /* 0x0000000501007387 */ /* 0x000fe20000100800 */
[----:B------:R-:W-:Y:S01]  /*ebe0*/  IMAD.MOV.U32 R202, RZ, RZ, R58 ;  /* 0x000000ffffca7224 */ /* 0x000fe200078e003a */
[----:B------:R-:W-:Y:S01]  /*ebf0*/  MOV R170, R114 ;  /* 0x0000007200aa7202 */ /* 0x000fe20000000f00 */
[----:B------:R-:W-:Y:S01]  /*ec00*/  IMAD.MOV.U32 R203, RZ, RZ, R59 ;  /* 0x000000ffffcb7224 */ /* 0x000fe200078e003b */
[----:B------:R-:W-:Y:S01]  /*ec10*/  STL [R1+0xc], R6 ;  /* 0x00000c0601007387 */ /* 0x000fe20000100800 */
[----:B------:R-:W-:Y:S01]  /*ec20*/  IMAD.MOV.U32 R200, RZ, RZ, R60 ;  /* 0x000000ffffc87224 */ /* 0x000fe200078e003c */
[----:B------:R-:W-:Y:S01]  /*ec30*/  MOV R210, R50 ;  /* 0x0000003200d27202 */ /* 0x000fe20000000f00 */
[----:B------:R-:W-:Y:S01]  /*ec40*/  IMAD.MOV.U32 R201, RZ, RZ, R61 ;  /* 0x000000ffffc97224 */ /* 0x000fe200078e003d */
[----:B------:R-:W-:Y:S01]  /*ec50*/  STL [R1+0x8], R7 ;  /* 0x0000080701007387 */ /* 0x000fe20000100800 */
[----:B------:R-:W-:Y:S01]  /*ec60*/  IMAD.MOV.U32 R140, RZ, RZ, R194 ;  /* 0x000000ffff8c7224 */ /* 0x000fe200078e00c2 */
[----:B------:R-:W-:Y:S01]  /*ec70*/  SHF.R.S32.HI R249, RZ, 0x1f, R252 ;  /* 0x0000001ffff97819 */ /* 0x000fe200000114fc */
[----:B------:R-:W-:Y:S01]  /*ec80*/  IMAD.MOV.U32 R141, RZ, RZ, R195 ;  /* 0x000000ffff8d7224 */ /* 0x000fe200078e00c3 */
[----:B------:R-:W-:Y:S01]  /*ec90*/  STL [R1+0x14], R10 ;  /* 0x0000140a01007387 */ /* 0x000fe20000100800 */
[----:B------:R-:W-:Y:S01]  /*eca0*/  IMAD.MOV.U32 R194, RZ, RZ, R66 ;  /* 0x000000ffffc27224 */ /* 0x000fe200078e0042 */
[----:B------:R-:W-:Y:S01]  /*ecb0*/  LEA.HI R249, R249, R252, RZ, 0x7 ;  /* 0x000000fcf9f97211 */ /* 0x000fe200078f38ff */
[----:B------:R-:W-:Y:S01]  /*ecc0*/  IMAD.MOV.U32 R195, RZ, RZ, R67 ;  /* 0x000000ffffc37224 */ /* 0x000fe200078e0043 */
[----:B------:R-:W-:Y:S01]  /*ecd0*/  STL [R1+0x10], R11 ;  /* 0x0000100b01007387 */ /* 0x000fe20000100800 */
[----:B------:R-:W-:Y:S01]  /*ece0*/  IMAD.MOV.U32 R198, RZ, RZ, R62 ;  /* 0x000000ffffc67224 */ /* 0x000fe200078e003e */
[----:B------:R-:W-:Y:S01]  /*ecf0*/  MOV R230, R30 ;  /* 0x0000001e00e67202 */ /* 0x000fe20000000f00 */
[----:B------:R-:W-:Y:S01]  /*ed00*/  IMAD.MOV.U32 R199, RZ, RZ, R63 ;  /* 0x000000ffffc77224 */ /* 0x000fe200078e003f */
[----:B------:R-:W-:Y:S01]  /*ed10*/  STL [R1+0x1c], R14 ;  /* 0x00001c0e01007387 */ /* 0x000fe20000100800 */
[----:B------:R-:W-:-:S02]  /*ed20*/  IMAD.MOV.U32 R146, RZ, RZ, R188 ;  /* 0x000000ffff927224 */ /* 0x000fc400078e00bc */
[----:B------:R-:W-:Y:S01]  /*ed30*/  IMAD.MOV.U32 R147, RZ, RZ, R189 ;  /* 0x000000ffff937224 */ /* 0x000fe200078e00bd */
[----:B------:R-:W-:Y:S01]  /*ed40*/  STL [R1+0x18], R15 ;  /* 0x0000180f01007387 */ /* 0x000fe20000100800 */
[----:B------:R-:W-:Y:S02]  /*ed50*/  IMAD.MOV.U32 R196, RZ, RZ, R64 ;  /* 0x000000ffffc47224 */ /* 0x000fe400078e0040 */
[----:B------:R-:W-:Y:S01]  /*ed60*/  IMAD.MOV.U32 R197, RZ, RZ, R65 ;  /* 0x000000ffffc57224 */ /* 0x000fe200078e0041 */
[----:B------:R-:W-:Y:S01]  /*ed70*/  STL [R1+0x24], R68 ;  /* 0x0000244401007387 */ /* 0x000fe20000100800 */
[----:B------:R-:W-:Y:S02]  /*ed80*/  IMAD.MOV.U32 R142, RZ, RZ, R192 ;  /* 0x000000ffff8e7224 */ /* 0x000fe400078e00c0 */
        /* <DEDUP_REMOVED lines=59> */
[----:B------:R-:W2:Y:S01]  /*f140*/  LDL.LU.64 R106, [R1+0xc0] ;  /* 0x0000c000016a7983 */ /* 0x000ea20000300a00 */
[----:B------:R-:W-:Y:S02]  /*f150*/  IMAD.MOV.U32 R167, RZ, RZ, R121 ;  /* 0x000000ffffa77224 */ /* 0x000fe400078e0079 */
[----:B------:R-:W-:Y:S01]  /*f160*/  IMAD.MOV.U32 R162, RZ, RZ, R126 ;  /* 0x000000ffffa27224 */ /* 0x000fe200078e007e */
[----:B------:R-:W1:Y:S01]  /*f170*/  LDL.LU.64 R58, [R1+0xa0] ;  /* 0x0000a000013a7983 */ /* 0x000e620000300a00 */
[----:B------:R-:W-:Y:S02]  /*f180*/  IMAD.MOV.U32 R163, RZ, RZ, R127 ;  /* 0x000000ffffa37224 */ /* 0x000fe400078e007f */
[----:B------:R-:W-:Y:S01]  /*f190*/  IMAD.MOV.U32 R160, RZ, RZ, R130 ;  /* 0x000000ffffa07224 */ /* 0x000fe200078e0082 */
[----:B------:R-:W-:Y:S01]  /*f1a0*/  STL [R1+0x74], R108 ;  /* 0x0000746c01007387 */ /* 0x000fe20000100800 */
[----:B------:R-:W-:-:S02]  /*f1b0*/  IMAD.MOV.U32 R161, RZ, RZ, R131 ;  /* 0x000000ffffa17224 */ /* 0x000fc400078e0083 */
[----:B------:R-:W-:Y:S01]  /*f1c0*/  IMAD.MOV.U32 R211, RZ, RZ, R51 ;  /* 0x000000ffffd37224 */ /* 0x000fe200078e0033 */
[----:B------:R-:W3:Y:S01]  /*f1d0*/  LDL.LU.64 R60, [R1+0xa8] ;  /* 0x0000a800013c7983 */ /* 0x000ee20000300a00 */
[----:B------:R-:W-:Y:S02]  /*f1e0*/  IMAD.MOV.U32 R208, RZ, RZ, R52 ;  /* 0x000000ffffd07224 */ /* 0x000fe400078e0034 */
[----:B------:R-:W-:Y:S01]  /*f1f0*/  IMAD.MOV.U32 R209, RZ, RZ, R53 ;  /* 0x000000ffffd17224 */ /* 0x000fe200078e0035 */
[----:B------:R-:W4:Y:S01]  /*f200*/  LDL.LU.64 R66, [R1+0xb0] ;  /* 0x0000b00001427983 */ /* 0x000f220000300a00 */
[----:B------:R-:W-:Y:S02]  /*f210*/  IMAD.MOV.U32 R204, RZ, RZ, R56 ;  /* 0x000000ffffcc7224 */ /* 0x000fe400078e0038 */
[----:B------:R-:W-:Y:S01]  /*f220*/  IMAD.MOV.U32 R205, RZ, RZ, R57 ;  /* 0x000000ffffcd7224 */ /* 0x000fe200078e0039 */
[----:B------:R-:W2:Y:S01]  /*f230*/  LDL.LU.64 R62, [R1+0xd8] ;  /* 0x0000d800013e7983 */ /* 0x000ea20000300a00 */
[----:B------:R-:W-:-:S02]  /*f240*/  IMAD.MOV.U32 R206, RZ, RZ, R54 ;  /* 0x000000ffffce7224 */ /* 0x000fc400078e0036 */
[----:B------:R-:W-:Y:S01]  /*f250*/  IMAD.MOV.U32 R207, RZ, RZ, R55 ;  /* 0x000000ffffcf7224 */ /* 0x000fe200078e0037 */
[----:B------:R-:W-:Y:S01]  /*f260*/  STL [R1+0x70], R109 ;  /* 0x0000706d01007387 */ /* 0x000fe20000100800 */
[----:B------:R-:W-:Y:S02]  /*f270*/  IMAD.MOV.U32 R135, RZ, RZ, R136 ;  /* 0x000000ffff877224 */ /* 0x000fe400078e0088 */
[----:B------:R-:W-:Y:S01]  /*f280*/  IMAD.MOV.U32 R136, RZ, RZ, R137 ;  /* 0x000000ffff887224 */ /* 0x000fe200078e0089 */
[----:B------:R-:W2:Y:S01]  /*f290*/  LDL.LU.64 R64, [R1+0xe0] ;  /* 0x0000e00001407983 */ /* 0x000ea20000300a00 */
[----:B------:R-:W-:Y:S02]  /*f2a0*/  IMAD.MOV.U32 R251, RZ, RZ, R216 ;  /* 0x000000fffffb7224 */ /* 0x000fe400078e00d8 */
[----:B------:R-:W-:Y:S01]  /*f2b0*/  IMAD.MOV.U32 R137, RZ, RZ, R217 ;  /* 0x000000ffff897224 */ /* 0x000fe200078e00d9 */
[----:B------:R-:W2:Y:S01]  /*f2c0*/  LDL.LU.64 R78, [R1+0xb8] ;  /* 0x0000b800014e7983 */ /* 0x000ea20000300a00 */
[----:B------:R-:W-:-:S02]  /*f2d0*/  IMAD.MOV.U32 R138, RZ, RZ, R214 ;  /* 0x000000ffff8a7224 */ /* 0x000fc400078e00d6 */
[----:B------:R-:W-:Y:S01]  /*f2e0*/  IMAD.MOV.U32 R139, RZ, RZ, R215 ;  /* 0x000000ffff8b7224 */ /* 0x000fe200078e00d7 */
[----:B------:R-:W2:Y:S01]  /*f2f0*/  LDL.LU.64 R70, [R1+0xe8] ;  /* 0x0000e80001467983 */ /* 0x000ea20000300a00 */
[----:B------:R-:W-:Y:S02]  /*f300*/  IMAD.MOV.U32 R212, RZ, RZ, R48 ;  /* 0x000000ffffd47224 */ /* 0x000fe400078e0030 */
[----:B------:R-:W-:Y:S01]  /*f310*/  IMAD.MOV.U32 R213, RZ, RZ, R49 ;  /* 0x000000ffffd57224 */ /* 0x000fe200078e0031 */
[----:B------:R-:W-:Y:S01]  /*f320*/  STL [R1+0x7c], R112 ;  /* 0x00007c7001007387 */ /* 0x000fe20000100800 */
        /* <DEDUP_REMOVED lines=51> */
[----:B------:R-:W-:-:S03]  /*f660*/  IMAD.MOV.U32 R248, RZ, RZ, R9 ;  /* 0x000000fffff87224 */ /* 0x000fc600078e0009 */
[----:B------:R-:W2:Y:S04]  /*f670*/  LDL.LU.64 R130, [R1+0xd0] ;  /* 0x0000d00001827983 */ /* 0x000ea80000300a00 */
[----:B------:R-:W-:Y:S04]  /*f680*/  STL [R1+0x88], R123 ;  /* 0x0000887b01007387 */ /* 0x000fe80000100800 */
[----:B------:R-:W-:Y:S04]  /*f690*/  STL [R1+0x94], R128 ;  /* 0x0000948001007387 */ /* 0x000fe80000100800 */
[----:B------:R-:W-:Y:S01]  /*f6a0*/  STL [R1+0x90], R129 ;  /* 0x0000908101007387 */ /* 0x000fe20000100800 */
[----:B-1----:R-:W-:-:S03]  /*f6b0*/  MOV R4, R59 ;  /* 0x0000003b00047202 */ /* 0x002fc60000000f00 */
[----:B------:R-:W-:Y:S04]  /*f6c0*/  STL [R1+0x9c], R58 ;  /* 0x00009c3a01007387 */ /* 0x000fe80000100800 */
[----:B---3--:R-:W-:Y:S04]  /*f6d0*/  STL [R1+0xa4], R60 ;  /* 0x0000a43c01007387 */ /* 0x008fe80000100800 */
[----:B------:R1:W-:Y:S02]  /*f6e0*/  STL [R1+0x98], R4 ;  /* 0x0000980401007387 */ /* 0x0003e40000100800 */
[----:B-1----:R-:W-:-:S05]  /*f6f0*/  IMAD.MOV.U32 R4, RZ, RZ, R61 ;  /* 0x000000ffff047224 */ /* 0x002fca00078e003d */
[----:B------:R1:W-:Y:S04]  /*f700*/  STL [R1+0xa0], R4 ;  /* 0x0000a00401007387 */ /* 0x0003e80000100800 */
[----:B----4-:R-:W-:Y:S01]  /*f710*/  STL [R1+0xac], R66 ;  /* 0x0000ac4201007387 */ /* 0x010fe20000100800 */
[----:B-1----:R-:W-:-:S05]  /*f720*/  IMAD.MOV.U32 R4, RZ, RZ, R67 ;  /* 0x000000ffff047224 */ /* 0x002fca00078e0043 */
[----:B------:R1:W-:Y:S04]  /*f730*/  STL [R1+0xa8], R4 ;  /* 0x0000a80401007387 */ /* 0x0003e80000100800 */
[----:B--2---:R-:W-:Y:S01]  /*f740*/  STL [R1+0xb4], R78 ;  /* 0x0000b44e01007387 */ /* 0x004fe20000100800 */
[----:B-1----:R-:W-:-:S05]  /*f750*/  IMAD.MOV.U32 R4, RZ, RZ, R79 ;  /* 0x000000ffff047224 */ /* 0x002fca00078e004f */
[----:B------:R1:W-:Y:S04]  /*f760*/  STL [R1+0xb0], R4 ;  /* 0x0000b00401007387 */ /* 0x0003e80000100800 */
[----:B------:R-:W-:Y:S01]  /*f770*/  STL [R1+0xbc], R106 ;  /* 0x0000bc6a01007387 */ /* 0x000fe20000100800 */
[----:B-1----:R-:W-:-:S03]  /*f780*/  IMAD.MOV.U32 R4, RZ, RZ, R107 ;  /* 0x000000ffff047224 */ /* 0x002fc600078e006b */
[----:B------:R-:W-:Y:S01]  /*f790*/  STL [R1+0xc4], R118 ;  /* 0x0000c47601007387 */ /* 0x000fe20000100800 */
[----:B------:R-:W-:-:S03]  /*f7a0*/  IMAD.MOV.U32 R60, RZ, RZ, R62 ;  /* 0x000000ffff3c7224 */ /* 0x000fc600078e003e */
[----:B------:R1:W-:Y:S01]  /*f7b0*/  STL [R1+0xb8], R4 ;  /* 0x0000b80401007387 */ /* 0x0003e20000100800 */
[----:B------:R-:W-:Y:S02]  /*f7c0*/  IMAD.MOV.U32 R61, RZ, RZ, R63 ;  /* 0x000000ffff3d7224 */ /* 0x000fe400078e003f */
[----:B------:R-:W-:Y:S02]  /*f7d0*/  IMAD.MOV.U32 R62, RZ, RZ, R64 ;  /* 0x000000ffff3e7224 */ /* 0x000fe400078e0040 */
[----:B------:R-:W-:Y:S02]  /*f7e0*/  IMAD.MOV.U32 R63, RZ, RZ, R65 ;  /* 0x000000ffff3f7224 */ /* 0x000fe400078e0041 */
[----:B-1----:R-:W-:Y:S02]  /*f7f0*/  IMAD.MOV.U32 R4, RZ, RZ, R119 ;  /* 0x000000ffff047224 */ /* 0x002fe400078e0077 */
[----:B------:R-:W-:Y:S02]  /*f800*/  IMAD.MOV.U32 R64, RZ, RZ, R70 ;  /* 0x000000ffff407224 */ /* 0x000fe400078e0046 */
[----:B------:R-:W-:Y:S01]  /*f810*/  IMAD.MOV.U32 R65, RZ, RZ, R71 ;  /* 0x000000ffff417224 */ /* 0x000fe200078e0047 */
[----:B------:R1:W-:Y:S01]  /*f820*/  STL [R1+0xc0], R4 ;  /* 0x0000c00401007387 */ /* 0x0003e20000100800 */
[----:B------:R-:W-:-:S02]  /*f830*/  IMAD.MOV.U32 R70, RZ, RZ, R82 ;  /* 0x000000ffff467224 */ /* 0x000fc400078e0052 */
[----:B------:R-:W-:Y:S02]  /*f840*/  IMAD.MOV.U32 R71, RZ, RZ, R83 ;  /* 0x000000ffff477224 */ /* 0x000fe400078e0053 */
[----:B------:R-:W-:Y:S02]  /*f850*/  IMAD.MOV.U32 R78, RZ, RZ, R90 ;  /* 0x000000ffff4e7224 */ /* 0x000fe400078e005a */
[----:B------:R-:W-:Y:S02]  /*f860*/  IMAD.MOV.U32 R79, RZ, RZ, R91 ;  /* 0x000000ffff4f7224 */ /* 0x000fe400078e005b */
[----:B------:R-:W-:Y:S02]  /*f870*/  IMAD.MOV.U32 R66, RZ, RZ, R74 ;  /* 0x000000ffff427224 */ /* 0x000fe400078e004a */
[----:B------:R-:W-:Y:S02]  /*f880*/  IMAD.MOV.U32 R67, RZ, RZ, R75 ;  /* 0x000000ffff437224 */ /* 0x000fe400078e004b */
[----:B------:R-:W-:-:S02]  /*f890*/  IMAD.MOV.U32 R82, RZ, RZ, R94 ;  /* 0x000000ffff527224 */ /* 0x000fc400078e005e */
[----:B------:R-:W-:Y:S02]  /*f8a0*/  IMAD.MOV.U32 R83, RZ, RZ, R95 ;  /* 0x000000ffff537224 */ /* 0x000fe400078e005f */
[----:B------:R-:W-:Y:S02]  /*f8b0*/  IMAD.MOV.U32 R90, RZ, RZ, R110 ;  /* 0x000000ffff5a7224 */ /* 0x000fe400078e006e */
[----:B------:R-:W-:Y:S01]  /*f8c0*/  IMAD.MOV.U32 R91, RZ, RZ, R111 ;  /* 0x000000ffff5b7224 */ /* 0x000fe200078e006f */
[----:B------:R2:W-:Y:S01]  /*f8d0*/  STL [R1+0xcc], R130 ;  /* 0x0000cc8201007387 */ /* 0x0005e20000100800 */
[----:B------:R-:W-:Y:S01]  /*f8e0*/  IMAD.MOV.U32 R74, RZ, RZ, R86 ;  /* 0x000000ffff4a7224 */ /* 0x000fe200078e0056 */
[----:B------:R-:W-:Y:S01]  /*f8f0*/  MOV R86, R102 ;  /* 0x0000006600567202 */ /* 0x000fe20000000f00 */
[----:B------:R-:W-:Y:S01]  /*f900*/  IMAD.MOV.U32 R75, RZ, RZ, R87 ;  /* 0x000000ffff4b7224 */ /* 0x000fe200078e0057 */
[----:B------:R-:W3:Y:S01]  /*f910*/  LDL.LU.64 R110, [R1+0x150] ;  /* 0x00015000016e7983 */ /* 0x000ee20000300a00 */
[----:B------:R-:W-:-:S02]  /*f920*/  IMAD.MOV.U32 R94, RZ, RZ, R114 ;  /* 0x000000ffff5e7224 */ /* 0x000fc400078e0072 */
[----:B------:R-:W-:Y:S02]  /*f930*/  IMAD.MOV.U32 R95, RZ, RZ, R115 ;  /* 0x000000ffff5f7224 */ /* 0x000fe400078e0073 */
[----:B-1----:R-:W-:Y:S01]  /*f940*/  IMAD.MOV.U32 R4, RZ, RZ, R131 ;  /* 0x000000ffff047224 */ /* 0x002fe200078e0083 */
[----:B------:R-:W4:Y:S01]  /*f950*/  LDL.LU.64 R114, [R1+0x170] ;  /* 0x0001700001727983 */ /* 0x000f220000300a00 */
[----:B------:R-:W-:Y:S02]  /*f960*/  IMAD.MOV.U32 R87, RZ, RZ, R103 ;  /* 0x000000ffff577224 */ /* 0x000fe400078e0067 */
[----:B------:R-:W-:Y:S01]  /*f970*/  IMAD.MOV.U32 R102, RZ, RZ, R120 ;  /* 0x000000ffff667224 */ /* 0x000fe200078e0078 */
[----:B------:R-:W4:Y:S01]  /*f980*/  LDL.LU.64 R118, [R1+0x1a0] ;  /* 0x0001a00001767983 */ /* 0x000f220000300a00 */
[----:B------:R-:W-:Y:S02]  /*f990*/  IMAD.MOV.U32 R103, RZ, RZ, R121 ;  /* 0x000000ffff677224 */ /* 0x000fe400078e0079 */
[----:B------:R-:W-:Y:S01]  /*f9a0*/  IMAD.MOV.U32 R106, RZ, RZ, R126 ;  /* 0x000000ffff6a7224 */ /* 0x000fe200078e007e */
[----:B------:R-:W4:Y:S01]  /*f9b0*/  LDL.LU.64 R120, [R1+0x178] ;  /* 0x0001780001787983 */ /* 0x000f220000300a00 */
[----:B------:R-:W-:-:S03]  /*f9c0*/  IMAD.MOV.U32 R107, RZ, RZ, R127 ;  /* 0x000000ffff6b7224 */ /* 0x000fc600078e007f */
[----:B------:R-:W4:Y:S04]  /*f9d0*/  LDL.LU.64 R126, [R1+0x180] ;  /* 0x00018000017e7983 */ /* 0x000f280000300a00 */
[----:B------:R1:W-:Y:S04]  /*f9e0*/  STL [R1+0xc8], R4 ;  /* 0x0000c80401007387 */ /* 0x0003e80000100800 */
[----:B--2---:R-:W2:Y:S01]  /*f9f0*/  LDL.LU.64 R130, [R1+0x128] ;  /* 0x0001280001827983 */ /* 0x004ea20000300a00 */
[----:B-1----:R-:W-:-:S03]  /*fa00*/  IMAD.MOV.U32 R4, RZ, RZ, R61 ;  /* 0x000000ffff047224 */ /* 0x002fc600078e003d */
[----:B------:R-:W-:Y:S04]  /*fa10*/  STL [R1+0xd4], R60 ;  /* 0x0000d43c01007387 */ /* 0x000fe80000100800 */
[----:B------:R-:W-:Y:S04]  /*fa20*/  STL [R1+0xdc], R62 ;  /* 0x0000dc3e01007387 */ /* 0x000fe80000100800 */
[----:B------:R1:W-:Y:S04]  /*fa30*/  STL [R1+0xd0], R4 ;  /* 0x0000d00401007387 */ /* 0x0003e80000100800 */
[----:B------:R-:W-:Y:S01]  /*fa40*/  STL [R1+0xe4], R64 ;  /* 0x0000e44001007387 */ /* 0x000fe20000100800 */
[----:B-1----:R-:W-:-:S05]  /*fa50*/  IMAD.MOV.U32 R4, RZ, RZ, R63 ;  /* 0x000000ffff047224 */ /* 0x002fca00078e003f */
[----:B------:R1:W-:Y:S04]  /*fa60*/  STL [R1+0xd8], R4 ;  /* 0x0000d80401007387 */ /* 0x0003e80000100800 */
[----:B------:R-:W-:Y:S01]  /*fa70*/  STL [R1+0xec], R66 ;  /* 0x0000ec4201007387 */ /* 0x000fe20000100800 */
[----:B-1----:R-:W-:-:S05]  /*fa80*/  IMAD.MOV.U32 R4, RZ, RZ, R65 ;  /* 0x000000ffff047224 */ /* 0x002fca00078e0041 */
[----:B------:R1:W-:Y:S02]  /*fa90*/  STL [R1+0xe0], R4 ;  /* 0x0000e00401007387 */ /* 0x0003e40000100800 */
[----:B-1----:R-:W-:-:S05]  /*faa0*/  IMAD.MOV.U32 R4, RZ, RZ, R67 ;  /* 0x000000ffff047224 */ /* 0x002fca00078e0043 */
[----:B------:R1:W-:Y:S04]  /*fab0*/  STL [R1+0xe8], R4 ;  /* 0x0000e80401007387 */ /* 0x0003e80000100800 */
[----:B------:R-:W-:Y:S01]  /*fac0*/  STL [R1+0xf4], R74 ;  /* 0x0000f44a01007387 */ /* 0x000fe20000100800 */
[----:B-1----:R-:W-:-:S03]  /*fad0*/  IMAD.MOV.U32 R4, RZ, RZ, R75 ;  /* 0x000000ffff047224 */ /* 0x002fc600078e004b */
[----:B------:R-:W-:Y:S04]  /*fae0*/  STL [R1+0xfc], R78 ;  /* 0x0000fc4e01007387 */ /* 0x000fe80000100800 */
[----:B------:R1:W-:Y:S04]  /*faf0*/  STL [R1+0xf0], R4 ;  /* 0x0000f00401007387 */ /* 0x0003e80000100800 */
[----:B------:R-:W-:Y:S01]  /*fb00*/  STL [R1+0x104], R82 ;  /* 0x0001045201007387 */ /* 0x000fe20000100800 */
[----:B-1----:R-:W-:-:S05]  /*fb10*/  MOV R4, R79 ;  /* 0x0000004f00047202 */ /* 0x002fca0000000f00 */
        /* <DEDUP_REMOVED lines=8> */
[----:B------:R1:W-:Y:S01]  /*fba0*/  STL [R1+0x110], R4 ;  /* 0x0001100401007387 */ /* 0x0003e20000100800 */
[----:B------:R-:W-:-:S03]  /*fbb0*/  IMAD.MOV.U32 R50, RZ, RZ, R70 ;  /* 0x000000ffff327224 */ /* 0x000fc600078e0046 */
[----:B------:R-:W-:Y:S01]  /*fbc0*/  STL [R1+0x11c], R124 ;  /* 0x00011c7c01007387 */ /* 0x000fe20000100800 */
[----:B-1----:R-:W-:Y:S01]  /*fbd0*/  MOV R4, R125 ;  /* 0x0000007d00047202 */ /* 0x002fe20000000f00 */
[----:B------:R-:W-:-:S04]  /*fbe0*/  IMAD.MOV.U32 R51, RZ, RZ, R71 ;  /* 0x000000ffff337224 */ /* 0x000fc800078e0047 */
[----:B------:R1:W-:Y:S01]  /*fbf0*/  STL [R1+0x118], R4 ;  /* 0x0001180401007387 */ /* 0x0003e20000100800 */
        /* <DEDUP_REMOVED lines=8> */
[----:B---3--:R-:W-:Y:S02]  /*fc80*/  IMAD.MOV.U32 R74, RZ, RZ, R110 ;  /* 0x000000ffff4a7224 */ /* 0x008fe400078e006e */
[----:B------:R-:W-:Y:S02]  /*fc90*/  IMAD.MOV.U32 R75, RZ, RZ, R111 ;  /* 0x000000ffff4b7224 */ /* 0x000fe400078e006f */
[----:B----4-:R-:W-:Y:S02]  /*fca0*/  IMAD.MOV.U32 R58, RZ, RZ, R114 ;  /* 0x000000ffff3a7224 */ /* 0x010fe400078e0072 */
[----:B------:R-:W-:-:S02]  /*fcb0*/  IMAD.MOV.U32 R59, RZ, RZ, R115 ;  /* 0x000000ffff3b7224 */ /* 0x000fc400078e0073 */
[----:B------:R-:W-:Y:S02]  /*fcc0*/  IMAD.MOV.U32 R114, RZ, RZ, R118 ;  /* 0x000000ffff727224 */ /* 0x000fe400078e0076 */
[----:B------:R-:W-:Y:S01]  /*fcd0*/  IMAD.MOV.U32 R115, RZ, RZ, R119 ;  /* 0x000000ffff737224 */ /* 0x000fe200078e0077 */
[----:B--2---:R2:W-:Y:S01]  /*fce0*/  STL [R1+0x124], R130 ;  /* 0x0001248201007387 */ /* 0x0045e20000100800 */
[----:B-1----:R-:W-:-:S03]  /*fcf0*/  IMAD.MOV.U32 R4, RZ, RZ, R131 ;  /* 0x000000ffff047224 */ /* 0x002fc600078e0083 */
[----:B------:R-:W3:Y:S04]  /*fd00*/  LDL.LU.64 R66, [R1+0x188] ;  /* 0x0001880001427983 */ /* 0x000ee80000300a00 */
[----:B------:R-:W4:Y:S04]  /*fd10*/  LDL.LU.64 R70, [R1+0x190] ;  /* 0x0001900001467983 */ /* 0x000f280000300a00 */
[----:B------:R-:W4:Y:S04]  /*fd20*/  LDL.LU.64 R94, [R1+0x158] ;  /* 0x00015800015e7983 */ /* 0x000f280000300a00 */
[----:B------:R-:W4:Y:S04]  /*fd30*/  LDL.LU.64 R78, [R1+0x1b8] ;  /* 0x0001b800014e7983 */ /* 0x000f280000300a00 */
[----:B------:R-:W4:Y:S04]  /*fd40*/  LDL.LU.64 R82, [R1+0x198] ;  /* 0x0001980001527983 */ /* 0x000f280000300a00 */
[----:B------:R-:W4:Y:S04]  /*fd50*/  LDL.LU.64 R86, [R1+0x1c0] ;  /* 0x0001c00001567983 */ /* 0x000f280000300a00 */
[----:B------:R-:W4:Y:S04]  /*fd60*/  LDL.LU.64 R90, [R1+0x1c8] ;  /* 0x0001c800015a7983 */ /* 0x000f280000300a00 */
[----:B------:R1:W-:Y:S04]  /*fd70*/  STL [R1+0x120], R4 ;  /* 0x0001200401007387 */ /* 0x0003e80000100800 */
[----:B------:R-:W-:Y:S04]  /*fd80*/  STL [R1+0x12c], R50 ;  /* 0x00012c3201007387 */ /* 0x000fe80000100800 */
[----:B------:R-:W4:Y:S04]  /*fd90*/  LDL.LU.64 R98, [R1+0x1d0] ;  /* 0x0001d00001627983 */ /* 0x000f280000300a00 */
[----:B------:R-:W4:Y:S01]  /*fda0*/  LDL.LU.64 R124, [R1+0x1a8] ;  /* 0x0001a800017c7983 */ /* 0x000f220000300a00 */
[----:B------:R-:W-:-:S03]  /*fdb0*/  IMAD.MOV.U32 R60, RZ, RZ, R120 ;  /* 0x000000ffff3c7224 */ /* 0x000fc600078e0078 */
[----:B------:R-:W4:Y:S01]  /*fdc0*/  LDL.LU.64 R102, [R1+0x1d8] ;  /* 0x0001d80001667983 */ /* 0x000f220000300a00 */
[----:B------:R-:W-:-:S03]  /*fdd0*/  IMAD.MOV.U32 R61, RZ, RZ, R121 ;  /* 0x000000ffff3d7224 */ /* 0x000fc600078e0079 */
[----:B------:R-:W4:Y:S01]  /*fde0*/  LDL.LU.64 R106, [R1+0x1e0] ;  /* 0x0001e000016a7983 */ /* 0x000f220000300a00 */
[----:B------:R-:W-:-:S03]  /*fdf0*/  IMAD.MOV.U32 R64, RZ, RZ, R126 ;  /* 0x000000ffff407224 */ /* 0x000fc600078e007e */
[----:B------:R-:W4:Y:S01]  /*fe00*/  LDL.LU.64 R110, [R1+0x1f8] ;  /* 0x0001f800016e7983 */ /* 0x000f220000300a00 */
[----:B------:R-:W-:-:S03]  /*fe10*/  IMAD.MOV.U32 R65, RZ, RZ, R127 ;  /* 0x000000ffff417224 */ /* 0x000fc600078e007f */
[----:B------:R-:W4:Y:S04]  /*fe20*/  LDL.LU.64 R118, [R1+0x208] ;  /* 0x0002080001767983 */ /* 0x000f280000300a00 */
[----:B------:R-:W4:Y:S04]  /*fe30*/  LDL.LU.64 R120, [R1+0x1f0] ;  /* 0x0001f00001787983 */ /* 0x000f280000300a00 */
[----:B------:R-:W4:Y:S04]  /*fe40*/  LDL.LU.64 R126, [R1+0x1e8] ;  /* 0x0001e800017e7983 */ /* 0x000f280000300a00 */
[----:B--2---:R-:W2:Y:S01]  /*fe50*/  LDL.LU.64 R130, [R1+0x160] ;  /* 0x0001600001827983 */ /* 0x004ea20000300a00 */
[----:B-1----:R-:W-:-:S03]  /*fe60*/  IMAD.MOV.U32 R4, RZ, RZ, R51 ;  /* 0x000000ffff047224 */ /* 0x002fc600078e0033 */
[----:B------:R-:W-:Y:S04]  /*fe70*/  STL [R1+0x134], R52 ;  /* 0x0001343401007387 */ /* 0x000fe80000100800 */
[----:B------:R1:W-:Y:S02]  /*fe80*/  STL [R1+0x128], R4 ;  /* 0x0001280401007387 */ /* 0x0003e40000100800 */
[----:B-1----:R-:W-:-:S05]  /*fe90*/  IMAD.MOV.U32 R4, RZ, RZ, R53 ;  /* 0x000000ffff047224 */ /* 0x002fca00078e0035 */
[----:B------:R1:W-:Y:S04]  /*fea0*/  STL [R1+0x130], R4 ;  /* 0x0001300401007387 */ /* 0x0003e80000100800 */
[----:B------:R-:W-:Y:S01]  /*feb0*/  STL [R1+0x13c], R54 ;  /* 0x00013c3601007387 */ /* 0x000fe20000100800 */
[----:B-1----:R-:W-:-:S03]  /*fec0*/  IMAD.MOV.U32 R4, RZ, RZ, R55 ;  /* 0x000000ffff047224 */ /* 0x002fc600078e0037 */
[----:B------:R-:W-:Y:S04]  /*fed0*/  STL [R1+0x144], R62 ;  /* 0x0001443e01007387 */ /* 0x000fe80000100800 */
[----:B------:R1:W-:Y:S02]  /*fee0*/  STL [R1+0x138], R4 ;  /* 0x0001380401007387 */ /* 0x0003e40000100800 */
[----:B-1----:R-:W-:-:S05]  /*fef0*/  IMAD.MOV.U32 R4, RZ, RZ, R63 ;  /* 0x000000ffff047224 */ /* 0x002fca00078e003f */
[----:B------:R1:W-:Y:S04]  /*ff00*/  STL [R1+0x140], R4 ;  /* 0x0001400401007387 */ /* 0x0003e80000100800 */
[----:B------:R-:W-:Y:S01]  /*ff10*/  STL [R1+0x14c], R74 ;  /* 0x00014c4a01007387 */ /* 0x000fe20000100800 */
[----:B-1----:R-:W-:-:S05]  /*ff20*/  IMAD.MOV.U32 R4, RZ, RZ, R75 ;  /* 0x000000ffff047224 */ /* 0x002fca00078e004b */
[----:B------:R4:W-:Y:S01]  /*ff30*/  STL [R1+0x148], R4 ;  /* 0x0001480401007387 */ /* 0x0009e20000100800 */
[----:B------:R-:W-:Y:S02]  /*ff40*/  IMAD.MOV.U32 R62, RZ, RZ, R64 ;  /* 0x000000ffff3e7224 */ /* 0x000fe400078e0040 */
[----:B------:R-:W-:Y:S02]  /*ff50*/  IMAD.MOV.U32 R63, RZ, RZ, R65 ;  /* 0x000000ffff3f7224 */ /* 0x000fe400078e0041 */
[----:B---3--:R-:W-:Y:S02]  /*ff60*/  IMAD.MOV.U32 R64, RZ, RZ, R66 ;  /* 0x000000ffff407224 */ /* 0x008fe400078e0042 */
[----:B----4-:R-:W-:Y:S01]  /*ff70*/  IMAD.MOV.U32 R4, RZ, RZ, R95 ;  /* 0x000000ffff047224 */ /* 0x010fe200078e005f */
[----:B------:R1:W-:Y:S01]  /*ff80*/  STL [R1+0x154], R94 ;  /* 0x0001545e01007387 */ /* 0x0003e20000100800 */
[----:B------:R-:W-:-:S03]  /*ff90*/  IMAD.MOV.U32 R65, RZ, RZ, R67 ;  /* 0x000000ffff417224 */ /* 0x000fc600078e0043 */
[----:B------:R2:W-:Y:S01]  /*ffa0*/  STL [R1+0x150], R4 ;  /* 0x0001500401007387 */ /* 0x0005e20000100800 */
[----:B------:R-:W-:Y:S02]  /*ffb0*/  IMAD.MOV.U32 R66, RZ, RZ, R78 ;  /* 0x000000ffff427224 */ /* 0x000fe400078e004e */
[----:B------:R-:W-:Y:S02]  /*ffc0*/  IMAD.MOV.U32 R67, RZ, RZ, R79 ;  /* 0x000000ffff437224 */ /* 0x000fe400078e004f */
[----:B------:R-:W-:Y:S02]  /*ffd0*/  IMAD.MOV.U32 R74, RZ, RZ, R86 ;  /* 0x000000ffff4a7224 */ /* 0x000fe400078e0056 */
[----:B------:R-:W-:Y:S02]  /*ffe0*/  IMAD.MOV.U32 R75, RZ, RZ, R87 ;  /* 0x000000ffff4b7224 */ /* 0x000fe400078e0057 */
[----:B------:R-:W-:Y:S02]  /*fff0*/  IMAD.MOV.U32 R78, RZ, RZ, R90 ;  /* 0x000000ffff4e7224 */ /* 0x000fe400078e005a */
[----:B------:R-:W-:Y:S01]  /*10000*/  IMAD.MOV.U32 R79, RZ, RZ, R91 ;  /* 0x000000ffff4f7224 */ /* 0x000fe200078e005b */
[----:B------:R-:W-:Y:S01]  /*10010*/  MOV R86, R98 ;  /* 0x0000006200567202 */ /* 0x000fe20000000f00 */
[----:B------:R-:W-:-:S02]  /*10020*/  IMAD.MOV.U32 R87, RZ, RZ, R99 ;  /* 0x000000ffff577224 */ /* 0x000fc400078e0063 */
[----:B------:R-:W-:Y:S02]  /*10030*/  IMAD.MOV.U32 R90, RZ, RZ, R102 ;  /* 0x000000ffff5a7224 */ /* 0x000fe400078e0066 */
[----:B------:R-:W-:Y:S02]  /*10040*/  IMAD.MOV.U32 R91, RZ, RZ, R103 ;  /* 0x000000ffff5b7224 */ /* 0x000fe400078e0067 */
[----:B-1----:R-:W-:Y:S02]  /*10050*/  IMAD.MOV.U32 R94, RZ, RZ, R106 ;  /* 0x000000ffff5e7224 */ /* 0x002fe400078e006a */
[----:B------:R-:W-:Y:S02]  /*10060*/  IMAD.MOV.U32 R95, RZ, RZ, R107 ;  /* 0x000000ffff5f7224 */ /* 0x000fe400078e006b */
[----:B------:R-:W-:Y:S02]  /*10070*/  IMAD.MOV.U32 R98, RZ, RZ, R118 ;  /* 0x000000ffff627224 */ /* 0x000fe400078e0076 */
[----:B------:R-:W-:-:S02]  /*10080*/  IMAD.MOV.U32 R99, RZ, RZ, R119 ;  /* 0x000000ffff637224 */ /* 0x000fc400078e0077 */
[----:B------:R-:W-:Y:S02]  /*10090*/  IMAD.MOV.U32 R102, RZ, RZ, R120 ;  /* 0x000000ffff667224 */ /* 0x000fe400078e0078 */
[----:B------:R-:W-:Y:S02]  /*100a0*/  IMAD.MOV.U32 R103, RZ, RZ, R121 ;  /* 0x000000ffff677224 */ /* 0x000fe400078e0079 */
[----:B--2---:R-:W-:Y:S01]  /*100b0*/  IMAD.MOV.U32 R4, RZ, RZ, R131 ;  /* 0x000000ffff047224 */ /* 0x004fe200078e0083 */
[----:B------:R1:W-:Y:S01]  /*100c0*/  STL [R1+0x15c], R130 ;  /* 0x00015c8201007387 */ /* 0x0003e20000100800 */
[----:B------:R-:W-:-:S03]  /*100d0*/  IMAD.MOV.U32 R106, RZ, RZ, R126 ;  /* 0x000000ffff6a7224 */ /* 0x000fc600078e007e */
[----:B------:R-:W2:Y:S01]  /*100e0*/  LDL.LU.64 R118, [R1+0x228] ;  /* 0x0002280001767983 */ /* 0x000ea20000300a00 */
[----:B------:R-:W-:-:S03]  /*100f0*/  IMAD.MOV.U32 R107, RZ, RZ, R127 ;  /* 0x000000ffff6b7224 */ /* 0x000fc600078e007f */
[----:B------:R3:W-:Y:S04]  /*10100*/  STL [R1+0x158], R4 ;  /* 0x0001580401007387 */ /* 0x0007e80000100800 */
[----:B------:R-:W4:Y:S04]  /*10110*/  LDL.LU.64 R120, [R1+0x210] ;  /* 0x0002100001787983 */ /* 0x000f280000300a00 */
[----:B------:R-:W-:Y:S04]  /*10120*/  STL [R1+0x164], R56 ;  /* 0x0001643801007387 */ /* 0x000fe80000100800 */
[----:B------:R-:W4:Y:S04]  /*10130*/  LDL.LU.64 R126, [R1+0x218] ;  /* 0x00021800017e7983 */ /* 0x000f280000300a00 */
[----:B-1----:R-:W4:Y:S01]  /*10140*/  LDL.LU.64 R130, [R1+0x1b0] ;  /* 0x0001b00001827983 */ /* 0x002f220000300a00 */
[----:B---3--:R-:W-:-:S03]  /*10150*/  IMAD.MOV.U32 R4, RZ, RZ, R57 ;  /* 0x000000ffff047224 */ /* 0x008fc600078e0039 */
[----:B------:R-:W-:Y:S04]  /*10160*/  STL [R1+0x16c], R58 ;  /* 0x00016c3a01007387 */ /* 0x000fe80000100800 */
[----:B------:R1:W-:Y:S04]  /*10170*/  STL [R1+0x160], R4 ;  /* 0x0001600401007387 */ /* 0x0003e80000100800 */
[----:B------:R-:W-:Y:S01]  /*10180*/  STL [R1+0x174], R60 ;  /* 0x0001743c01007387 */ /* 0x000fe20000100800 */
[----:B-1----:R-:W-:-:S05]  /*10190*/  IMAD.MOV.U32 R4, RZ, RZ, R59 ;  /* 0x000000ffff047224 */ /* 0x002fca00078e003b */
        /* <DEDUP_REMOVED lines=9> */
[----:B------:R1:W-:Y:S02]  /*10230*/  STL [R1+0x180], R4 ;  /* 0x0001800401007387 */ /* 0x0003e40000100800 */
[----:B-1----:R-:W-:-:S05]  /*10240*/  MOV R4, R71 ;  /* 0x0000004700047202 */ /* 0x002fca0000000f00 */
[----:B------:R1:W-:Y:S04]  /*10250*/  STL [R1+0x188], R4 ;  /* 0x0001880401007387 */ /* 0x0003e80000100800 */
[----:B------:R-:W-:Y:S01]  /*10260*/  STL [R1+0x194], R82 ;  /* 0x0001945201007387 */ /* 0x000fe20000100800 */
[----:B-1----:R-:W-:-:S05]  /*10270*/  IMAD.MOV.U32 R4, RZ, RZ, R83 ;  /* 0x000000ffff047224 */ /* 0x002fca00078e0053 */
[----:B------:R1:W-:Y:S04]  /*10280*/  STL [R1+0x190], R4 ;  /* 0x0001900401007387 */ /* 0x0003e80000100800 */
[----:B------:R-:W-:Y:S01]  /*10290*/  STL [R1+0x19c], R114 ;  /* 0x00019c7201007387 */ /* 0x000fe20000100800 */
[----:B-1----:R-:W-:-:S03]  /*102a0*/  IMAD.MOV.U32 R4, RZ, RZ, R115 ;  /* 0x000000ffff047224 */ /* 0x002fc600078e0073 */
[----:B------:R-:W-:Y:S04]  /*102b0*/  STL [R1+0x1a4], R124 ;  /* 0x0001a47c01007387 */ /* 0x000fe80000100800 */
[----:B------:R1:W-:Y:S01]  /*102c0*/  STL [R1+0x198], R4 ;  /* 0x0001980401007387 */ /* 0x0003e20000100800 */
[----:B------:R-:W-:Y:S02]  /*102d0*/  IMAD.MOV.U32 R58, RZ, RZ, R66 ;  /* 0x000000ffff3a7224 */ /* 0x000fe400078e0042 */
[----:B------:R-:W-:Y:S02]  /*102e0*/  IMAD.MOV.U32 R59, RZ, RZ, R67 ;  /* 0x000000ffff3b7224 */ /* 0x000fe400078e0043 */
[----:B-1----:R-:W-:Y:S02]  /*102f0*/  IMAD.MOV.U32 R4, RZ, RZ, R125 ;  /* 0x000000ffff047224 */ /* 0x002fe400078e007d */
[----:B------:R-:W-:-:S02]  /*10300*/  IMAD.MOV.U32 R70, RZ, RZ, R98 ;  /* 0x000000ffff467224 */ /* 0x000fc400078e0062 */
[----:B------:R-:W-:Y:S01]  /*10310*/  IMAD.MOV.U32 R71, RZ, RZ, R99 ;  /* 0x000000ffff477224 */ /* 0x000fe200078e0063 */
[----:B------:R1:W-:Y:S01]  /*10320*/  STL [R1+0x1a0], R4 ;  /* 0x0001a00401007387 */ /* 0x0003e20000100800 */
[----:B------:R-:W-:Y:S02]  /*10330*/  IMAD.MOV.U32 R66, RZ, RZ, R90 ;  /* 0x000000ffff427224 */ /* 0x000fe400078e005a */
[----:B------:R-:W-:Y:S02]  /*10340*/  IMAD.MOV.U32 R67, RZ, RZ, R91 ;  /* 0x000000ffff437224 */ /* 0x000fe400078e005b */
[----:B------:R-:W-:Y:S02]  /*10350*/  IMAD.MOV.U32 R62, RZ, RZ, R78 ;  /* 0x000000ffff3e7224 */ /* 0x000fe400078e004e */
[----:B------:R-:W-:Y:S02]  /*10360*/  IMAD.MOV.U32 R63, RZ, RZ, R79 ;  /* 0x000000ffff3f7224 */ /* 0x000fe400078e004f */
        /* <DEDUP_REMOVED lines=10> */
[----:B--2---:R-:W-:Y:S01]  /*10410*/  IMAD.MOV.U32 R82, RZ, RZ, R118 ;  /* 0x000000ffff527224 */ /* 0x004fe200078e0076 */
[----:B------:R-:W-:Y:S01]  /*10420*/  MOV R83, R119 ;  /* 0x0000007700537202 */ /* 0x000fe20000000f00 */
[----:B----4-:R-:W-:Y:S02]  /*10430*/  IMAD.MOV.U32 R86, RZ, RZ, R120 ;  /* 0x000000ffff567224 */ /* 0x010fe400078e0078 */
[----:B------:R-:W-:Y:S01]  /*10440*/  IMAD.MOV.U32 R87, RZ, RZ, R121 ;  /* 0x000000ffff577224 */ /* 0x000fe200078e0079 */
[----:B------:R2:W-:Y:S01]  /*10450*/  STL [R1+0x1ac], R130 ;  /* 0x0001ac8201007387 */ /* 0x0005e20000100800 */
[----:B-1----:R-:W-:-:S03]  /*10460*/  IMAD.MOV.U32 R4, RZ, RZ, R131 ;  /* 0x000000ffff047224 */ /* 0x002fc600078e0083 */
[----:B------:R-:W3:Y:S04]  /*10470*/  LDL.LU.64 R98, [R1+0x220] ;  /* 0x0002200001627983 */ /* 0x000ee80000300a00 */
[----:B------:R-:W4:Y:S04]  /*10480*/  LDL.LU.64 R114, [R1+0x230] ;  /* 0x0002300001727983 */ /* 0x000f280000300a00 */
[----:B------:R-:W4:Y:S04]  /*10490*/  LDL.LU.64 R102, [R1+0x250] ;  /* 0x0002500001667983 */ /* 0x000f280000300a00 */
[----:B------:R-:W4:Y:S01]  /*104a0*/  LDL.LU.64 R106, [R1+0x240] ;  /* 0x00024000016a7983 */ /* 0x000f220000300a00 */
[----:B------:R-:W-:-:S03]  /*104b0*/  IMAD.MOV.U32 R94, RZ, RZ, R126 ;  /* 0x000000ffff5e7224 */ /* 0x000fc600078e007e */
[----:B------:R-:W4:Y:S01]  /*104c0*/  LDL.LU.64 R118, [R1+0x248] ;  /* 0x0002480001767983 */ /* 0x000f220000300a00 */
[----:B------:R-:W-:-:S03]  /*104d0*/  IMAD.MOV.U32 R95, RZ, RZ, R127 ;  /* 0x000000ffff5f7224 */ /* 0x000fc600078e007f */
[----:B------:R1:W-:Y:S04]  /*104e0*/  STL [R1+0x1a8], R4 ;  /* 0x0001a80401007387 */ /* 0x0003e80000100800 */
[----:B------:R-:W4:Y:S04]  /*104f0*/  LDL.LU.64 R120, [R1+0x258] ;  /* 0x0002580001787983 */ /* 0x000f280000300a00 */
[----:B------:R-:W4:Y:S04]  /*10500*/  LDL.LU.64 R124, [R1+0x270] ;  /* 0x00027000017c7983 */ /* 0x000f280000300a00 */
[----:B------:R-:W4:Y:S04]  /*10510*/  LDL.LU.64 R126, [R1+0x278] ;  /* 0x00027800017e7983 */ /* 0x000f280000300a00 */
        /* <DEDUP_REMOVED lines=24> */
[----:B------:R1:W-:Y:S01]  /*106a0*/  STL [R1+0x1e8], R4 ;  /* 0x0001e80401007387 */ /* 0x0003e20000100800 */
[----:B------:R-:W-:-:S03]  /*106b0*/  IMAD.MOV.U32 R74, RZ, RZ, R82 ;  /* 0x000000ffff4a7224 */ /* 0x000fc600078e0052 */
[----:B------:R-:W-:Y:S01]  /*106c0*/  STL [R1+0x1f4], R110 ;  /* 0x0001f46e01007387 */ /* 0x000fe20000100800 */
[----:B-1----:R-:W-:Y:S02]  /*106d0*/  IMAD.MOV.U32 R4, RZ, RZ, R111 ;  /* 0x000000ffff047224 */ /* 0x002fe400078e006f */
[----:B------:R-:W-:-:S03]  /*106e0*/  IMAD.MOV.U32 R75, RZ, RZ, R83 ;  /* 0x000000ffff4b7224 */ /* 0x000fc600078e0053 */
[----:B------:R1:W-:Y:S01]  /*106f0*/  STL [R1+0x1f0], R4 ;  /* 0x0001f00401007387 */ /* 0x0003e20000100800 */
[----:B------:R-:W-:Y:S02]  /*10700*/  IMAD.MOV.U32 R52, RZ, RZ, R86 ;  /* 0x000000ffff347224 */ /* 0x000fe400078e0056 */
[----:B------:R-:W-:Y:S02]  /*10710*/  IMAD.MOV.U32 R53, RZ, RZ, R87 ;  /* 0x000000ffff357224 */ /* 0x000fe400078e0057 */
[----:B------:R-:W-:Y:S02]  /*10720*/  IMAD.MOV.U32 R54, RZ, RZ, R94 ;  /* 0x000000ffff367224 */ /* 0x000fe400078e005e */
[----:B------:R-:W-:Y:S02]  /*10730*/  IMAD.MOV.U32 R55, RZ, RZ, R95 ;  /* 0x000000ffff377224 */ /* 0x000fe400078e005f */
[----:B------:R-:W-:Y:S02]  /*10740*/  IMAD.MOV.U32 R50, RZ, RZ, R70 ;  /* 0x000000ffff327224 */ /* 0x000fe400078e0046 */
[----:B------:R-:W-:-:S02]  /*10750*/  IMAD.MOV.U32 R51, RZ, RZ, R71 ;  /* 0x000000ffff337224 */ /* 0x000fc400078e0047 */
[----:B---3--:R-:W-:Y:S02]  /*10760*/  IMAD.MOV.U32 R56, RZ, RZ, R98 ;  /* 0x000000ffff387224 */ /* 0x008fe400078e0062 */
[----:B------:R-:W-:Y:S02]  /*10770*/  IMAD.MOV.U32 R57, RZ, RZ, R99 ;  /* 0x000000ffff397224 */ /* 0x000fe400078e0063 */
[----:B----4-:R-:W-:Y:S02]  /*10780*/  IMAD.MOV.U32 R58, RZ, RZ, R102 ;  /* 0x000000ffff3a7224 */ /* 0x010fe400078e0066 */
[----:B------:R-:W-:Y:S02]  /*10790*/  IMAD.MOV.U32 R59, RZ, RZ, R103 ;  /* 0x000000ffff3b7224 */ /* 0x000fe400078e0067 */
[----:B------:R-:W-:Y:S02]  /*107a0*/  IMAD.MOV.U32 R62, RZ, RZ, R118 ;  /* 0x000000ffff3e7224 */ /* 0x000fe400078e0076 */
[----:B------:R-:W-:-:S02]  /*107b0*/  IMAD.MOV.U32 R63, RZ, RZ, R119 ;  /* 0x000000ffff3f7224 */ /* 0x000fc400078e0077 */
[----:B------:R-:W-:Y:S02]  /*107c0*/  IMAD.MOV.U32 R60, RZ, RZ, R106 ;  /* 0x000000ffff3c7224 */ /* 0x000fe400078e006a */
        /* <DEDUP_REMOVED lines=11> */
[----:B------:R-:W4:Y:S01]  /*10880*/  LDL.LU.64 R102, [R1+0x2d8] ;  /* 0x0002d80001667983 */ /* 0x000f220000300a00 */
[----:B------:R-:W-:-:S03]  /*10890*/  IMAD.MOV.U32 R67, RZ, RZ, R121 ;  /* 0x000000ffff437224 */ /* 0x000fc600078e0079 */
[----:B------:R1:W-:Y:S01]  /*108a0*/  STL [R1+0x1f8], R4 ;  /* 0x0001f80401007387 */ /* 0x0003e20000100800 */
[----:B------:R-:W-:-:S03]  /*108b0*/  IMAD.MOV.U32 R64, RZ, RZ, R124 ;  /* 0x000000ffff407224 */ /* 0x000fc600078e007c */
[----:B------:R-:W4:Y:S01]  /*108c0*/  LDL.LU.64 R106, [R1+0x290] ;  /* 0x00029000016a7983 */ /* 0x000f220000300a00 */
[----:B------:R-:W-:-:S03]  /*108d0*/  IMAD.MOV.U32 R65, RZ, RZ, R125 ;  /* 0x000000ffff417224 */ /* 0x000fc600078e007d */
[----:B------:R-:W4:Y:S01]  /*108e0*/  LDL.LU.64 R110, [R1+0x2e0] ;  /* 0x0002e000016e7983 */ /* 0x000f220000300a00 */
[----:B------:R-:W-:-:S03]  /*108f0*/  IMAD.MOV.U32 R70, RZ, RZ, R126 ;  /* 0x000000ffff467224 */ /* 0x000fc600078e007e */
[----:B------:R-:W-:Y:S01]  /*10900*/  STL [R1+0x204], R50 ;  /* 0x0002043201007387 */ /* 0x000fe20000100800 */
[----:B------:R-:W-:-:S03]  /*10910*/  IMAD.MOV.U32 R71, RZ, RZ, R127 ;  /* 0x000000ffff477224 */ /* 0x000fc600078e007f */
[----:B------:R-:W4:Y:S04]  /*10920*/  LDL.LU.64 R120, [R1+0x2e8] ;  /* 0x0002e80001787983 */ /* 0x000f280000300a00 */
[----:B------:R-:W4:Y:S04]  /*10930*/  LDL.LU.64 R124, [R1+0x298] ;  /* 0x00029800017c7983 */ /* 0x000f280000300a00 */
[----:B------:R-:W4:Y:S04]  /*10940*/  LDL.LU.64 R126, [R1+0x2f0] ;  /* 0x0002f000017e7983 */ /* 0x000f280000300a00 */
[----:B--2---:R-:W2:Y:S01]  /*10950*/  LDL.LU.64 R130, [R1+0x238] ;  /* 0x0002380001827983 */ /* 0x004ea20000300a00 */
        /* <DEDUP_REMOVED lines=8> */
[----:B------:R1:W-:Y:S02]  /*109e0*/  STL [R1+0x210], R4 ;  /* 0x0002100401007387 */ /* 0x0003e40000100800 */
[----:B-1----:R-:W-:-:S05]  /*109f0*/  IMAD.MOV.U32 R4, RZ, RZ, R57 ;  /* 0x000000ffff047224 */ /* 0x002fca00078e0039 */
[----:B------:R1:W-:Y:S04]  /*10a00*/  STL [R1+0x218], R4 ;  /* 0x0002180401007387 */ /* 0x0003e80000100800 */
[----:B------:R-:W-:Y:S01]  /*10a10*/  STL [R1+0x224], R74 ;  /* 0x0002244a01007387 */ /* 0x000fe20000100800 */
[----:B-1----:R-:W-:-:S05]  /*10a20*/  IMAD.MOV.U32 R4, RZ, RZ, R75 ;  /* 0x000000ffff047224 */ /* 0x002fca00078e004b */
[----:B------:R1:W-:Y:S01]  /*10a30*/  STL [R1+0x220], R4 ;  /* 0x0002200401007387 */ /* 0x0003e20000100800 */
[----:B------:R-:W-:Y:S02]  /*10a40*/  IMAD.MOV.U32 R52, RZ, RZ, R62 ;  /* 0x000000ffff347224 */ /* 0x000fe400078e003e */
[----:B------:R-:W-:Y:S01]  /*10a50*/  IMAD.MOV.U32 R53, RZ, RZ, R63 ;  /* 0x000000ffff357224 */ /* 0x000fe200078e003f */
[----:B------:R-:W-:Y:S01]  /*10a60*/  STL [R1+0x22c], R114 ;  /* 0x00022c7201007387 */ /* 0x000fe20000100800 */
[----:B------:R-:W-:Y:S02]  /*10a70*/  IMAD.MOV.U32 R56, RZ, RZ, R64 ;  /* 0x000000ffff387224 */ /* 0x000fe400078e0040 */
        /* <DEDUP_REMOVED lines=14> */
[----:B------:R-:W-:Y:S01]  /*10b60*/  IMAD.MOV.U32 R79, RZ, RZ, R87 ;  /* 0x000000ffff4f7224 */ /* 0x000fe200078e0057 */
[----:B------:R-:W-:Y:S01]  /*10b70*/  MOV R82, R90 ;  /* 0x0000005a00527202 */ /* 0x000fe20000000f00 */
        /* <DEDUP_REMOVED lines=14> */
[----:B------:R-:W-:Y:S01]  /*10c60*/  IMAD.MOV.U32 R71, RZ, RZ, R125 ;  /* 0x000000ffff477224 */ /* 0x000fe200078e007d */
[----:B--2---:R2:W-:Y:S01]  /*10c70*/  STL [R1+0x234], R130 ;  /* 0x0002348201007387 */ /* 0x0045e20000100800 */
[----:B-1----:R-:W-:-:S03]  /*10c80*/  IMAD.MOV.U32 R4, RZ, RZ, R131 ;  /* 0x000000ffff047224 */ /* 0x002fc600078e0083 */
[----:B------:R-:W3:Y:S04]  /*10c90*/  LDL.LU.64 R106, [R1+0x2f8] ;  /* 0x0002f800016a7983 */ /* 0x000ee80000300a00 */
[----:B------:R-:W4:Y:S01]  /*10ca0*/  LDL.LU.64 R110, [R1+0x2a0] ;  /* 0x0002a000016e7983 */ /* 0x000f220000300a00 */
[----:B------:R-:W-:-:S03]  /*10cb0*/  IMAD.MOV.U32 R102, RZ, RZ, R126 ;  /* 0x000000ffff667224 */ /* 0x000fc600078e007e */
[----:B------:R-:W3:Y:S01]  /*10cc0*/  LDL.LU.64 R114, [R1+0x300] ;  /* 0x0003000001727983 */ /* 0x000ee20000300a00 */
[----:B------:R-:W-:-:S03]  /*10cd0*/  IMAD.MOV.U32 R103, RZ, RZ, R127 ;  /* 0x000000ffff677224 */ /* 0x000fc600078e007f */
[----:B------:R-:W3:Y:S04]  /*10ce0*/  LDL.LU.64 R120, [R1+0x308] ;  /* 0x0003080001787983 */ /* 0x000ee80000300a00 */
[----:B------:R1:W-:Y:S04]  /*10cf0*/  STL [R1+0x230], R4 ;  /* 0x0002300401007387 */ /* 0x0003e80000100800 */
[----:B------:R-:W3:Y:S04]  /*10d00*/  LDL.LU.64 R124, [R1+0x2a8] ;  /* 0x0002a800017c7983 */ /* 0x000ee80000300a00 */
[----:B------:R-:W3:Y:S04]  /*10d10*/  LDL.LU.64 R126, [R1+0x310] ;  /* 0x00031000017e7983 */ /* 0x000ee80000300a00 */
[----:B--2---:R-:W2:Y:S01]  /*10d20*/  LDL.LU.64 R130, [R1+0x268] ;  /* 0x0002680001827983 */ /* 0x004ea20000300a00 */
[----:B-1----:R-:W-:-:S03]  /*10d30*/  MOV R4, R51 ;  /* 0x0000003300047202 */ /* 0x002fc60000000f00 */
[----:B------:R-:W-:Y:S04]  /*10d40*/  STL [R1+0x23c], R50 ;  /* 0x00023c3201007387 */ /* 0x000fe80000100800 */
[----:B------:R-:W-:Y:S04]  /*10d50*/  STL [R1+0x244], R52 ;  /* 0x0002443401007387 */ /* 0x000fe80000100800 */
[----:B------:R1:W-:Y:S02]  /*10d60*/  STL [R1+0x238], R4 ;  /* 0x0002380401007387 */ /* 0x0003e40000100800 */
[----:B-1----:R-:W-:-:S05]  /*10d70*/  IMAD.MOV.U32 R4, RZ, RZ, R53 ;  /* 0x000000ffff047224 */ /* 0x002fca00078e0035 */
[----:B------:R1:W-:Y:S04]  /*10d80*/  STL [R1+0x240], R4 ;  /* 0x0002400401007387 */ /* 0x0003e80000100800 */
[----:B------:R-:W-:Y:S01]  /*10d90*/  STL [R1+0x24c], R54 ;  /* 0x00024c3601007387 */ /* 0x000fe20000100800 */
[----:B-1----:R-:W-:-:S05]  /*10da0*/  IMAD.MOV.U32 R4, RZ, RZ, R55 ;  /* 0x000000ffff047224 */ /* 0x002fca00078e0037 */
[----:B------:R1:W-:Y:S04]  /*10db0*/  STL [R1+0x248], R4 ;  /* 0x0002480401007387 */ /* 0x0003e80000100800 */
[----:B------:R1:W-:Y:S02]  /*10dc0*/  STL [R1+0x254], R66 ;  /* 0x0002544201007387 */ /* 0x0003e40000100800 */
[----:B-1----:R-:W-:-:S05]  /*10dd0*/  IMAD.MOV.U32 R4, RZ, RZ, R67 ;  /* 0x000000ffff047224 */ /* 0x002fca00078e0043 */
[----:B------:R1:W-:Y:S01]  /*10de0*/  STL [R1+0x250], R4 ;  /* 0x0002500401007387 */ /* 0x0003e20000100800 */
[----:B------:R-:W-:Y:S02]  /*10df0*/  IMAD.MOV.U32 R66, RZ, RZ, R70 ;  /* 0x000000ffff427224 */ /* 0x000fe400078e0046 */
[----:B------:R-:W-:Y:S01]  /*10e00*/  IMAD.MOV.U32 R67, RZ, RZ, R71 ;  /* 0x000000ffff437224 */ /* 0x000fe200078e0047 */
[----:B------:R3:W-:Y:S01]  /*10e10*/  STL [R1+0x25c], R118 ;  /* 0x00025c7601007387 */ /* 0x0007e20000100800 */
[----:B-1----:R-:W-:-:S05]  /*10e20*/  IMAD.MOV.U32 R4, RZ, RZ, R119 ;  /* 0x000000ffff047224 */ /* 0x002fca00078e0077 */
[----:B------:R2:W-:Y:S01]  /*10e30*/  STL [R1+0x258], R4 ;  /* 0x0002580401007387 */ /* 0x0005e20000100800 */
[----:B----4-:R-:W-:Y:S02]  /*10e40*/  IMAD.MOV.U32 R70, RZ, RZ, R110 ;  /* 0x000000ffff467224 */ /* 0x010fe400078e006e */
[----:B------:R-:W-:Y:S02]  /*10e50*/  IMAD.MOV.U32 R71, RZ, RZ, R111 ;  /* 0x000000ffff477224 */ /* 0x000fe400078e006f */
[----:B---3--:R-:W-:Y:S02]  /*10e60*/  IMAD.MOV.U32 R110, RZ, RZ, R114 ;  /* 0x000000ffff6e7224 */ /* 0x008fe400078e0072 */
[----:B------:R-:W-:Y:S02]  /*10e70*/  IMAD.MOV.U32 R111, RZ, RZ, R115 ;  /* 0x000000ffff6f7224 */ /* 0x000fe400078e0073 */
[----:B------:R-:W-:Y:S02]  /*10e80*/  IMAD.MOV.U32 R114, RZ, RZ, R120 ;  /* 0x000000ffff727224 */ /* 0x000fe400078e0078 */
[----:B------:R-:W-:-:S02]  /*10e90*/  IMAD.MOV.U32 R115, RZ, RZ, R121 ;  /* 0x000000ffff737224 */ /* 0x000fc400078e0079 */
[----:B------:R-:W-:Y:S02]  /*10ea0*/  IMAD.MOV.U32 R118, RZ, RZ, R126 ;  /* 0x000000ffff767224 */ /* 0x000fe400078e007e */
[----:B--2---:R-:W-:Y:S01]  /*10eb0*/  IMAD.MOV.U32 R4, RZ, RZ, R131 ;  /* 0x000000ffff047224 */ /* 0x004fe200078e0083 */
[----:B------:R1:W-:Y:S01]  /*10ec0*/  STL [R1+0x264], R130 ;  /* 0x0002648201007387 */ /* 0x0003e20000100800 */
[----:B------:R-:W-:-:S03]  /*10ed0*/  IMAD.MOV.U32 R119, RZ, RZ, R127 ;  /* 0x000000ffff777224 */ /* 0x000fc600078e007f */
[----:B------:R-:W2:Y:S04]  /*10ee0*/  LDL.LU.64 R120, [R1+0x318] ;  /* 0x0003180001787983 */ /* 0x000ea80000300a00 */
[----:B------:R-:W3:Y:S04]  /*10ef0*/  LDL.LU.64 R126, [R1+0x320] ;  /* 0x00032000017e7983 */ /* 0x000ee80000300a00 */
[----:B------:R4:W-:Y:S04]  /*10f00*/  STL [R1+0x260], R4 ;  /* 0x0002600401007387 */ /* 0x0009e80000100800 */
[----:B-1----:R-:W2:Y:S01]  /*10f10*/  LDL.LU.64 R130, [R1+0x2b0] ;  /* 0x0002b00001827983 */ /* 0x002ea20000300a00 */
[----:B----4-:R-:W-:-:S03]  /*10f20*/  IMAD.MOV.U32 R4, RZ, RZ, R57 ;  /* 0x000000ffff047224 */ /* 0x010fc600078e0039 */
        /* <DEDUP_REMOVED lines=19> */
[----:B------:R1:W-:Y:S04]  /*11060*/  STL [R1+0x298], R4 ;  /* 0x0002980401007387 */ /* 0x0003e80000100800 */
[----:B------:R3:W-:Y:S01]  /*11070*/  STL [R1+0x2a4], R124 ;  /* 0x0002a47c01007387 */ /* 0x0007e20000100800 */
[----:B-1----:R-:W-:-:S05]  /*11080*/  IMAD.MOV.U32 R4, RZ, RZ, R125 ;  /* 0x000000ffff047224 */ /* 0x002fca00078e007d */
[----:B------:R1:W-:Y:S01]  /*11090*/  STL [R1+0x2a0], R4 ;  /* 0x0002a00401007387 */ /* 0x0003e20000100800 */
[----:B---3--:R-:W-:Y:S02]  /*110a0*/  IMAD.MOV.U32 R124, RZ, RZ, R126 ;  /* 0x000000ffff7c7224 */ /* 0x008fe400078e007e */
[----:B------:R-:W-:Y:S01]  /*110b0*/  IMAD.MOV.U32 R125, RZ, RZ, R127 ;  /* 0x000000ffff7d7224 */ /* 0x000fe200078e007f */
[----:B--2---:R2:W-:Y:S04]  /*110c0*/  STL [R1+0x2ac], R130 ;  /* 0x0002ac8201007387 */ /* 0x0045e80000100800 */
[----:B------:R-:W3:Y:S01]  /*110d0*/  LDL.LU.64 R126, [R1+0x328] ;  /* 0x00032800017e7983 */ /* 0x000ee20000300a00 */
[----:B-1----:R-:W-:-:S03]  /*110e0*/  IMAD.MOV.U32 R4, RZ, RZ, R131 ;  /* 0x000000ffff047224 */ /* 0x002fc600078e0083 */
[----:B--2---:R-:W2:Y:S04]  /*110f0*/  LDL.64 R130, [R1+0x338] ;  /* 0x0003380001827983 */ /* 0x004ea80000100a00 */
[----:B------:R1:W-:Y:S04]  /*11100*/  STL [R1+0x2a8], R4 ;  /* 0x0002a80401007387 */ /* 0x0003e80000100800 */
[----:B------:R-:W-:Y:S01]  /*11110*/  STL [R1+0x2b4], R74 ;  /* 0x0002b44a01007387 */ /* 0x000fe20000100800 */
[----:B-1----:R-:W-:-:S03]  /*11120*/  IMAD.MOV.U32 R4, RZ, RZ, R75 ;  /* 0x000000ffff047224 */ /* 0x002fc600078e004b */
        /* <DEDUP_REMOVED lines=38> */
[----:B-1----:R-:W-:Y:S01]  /*11390*/  MOV R4, R125 ;  /* 0x0000007d00047202 */ /* 0x002fe20000000f00 */
[----:B------:R-:W-:Y:S01]  /*113a0*/  IMAD.MOV.U32 R250, RZ, RZ, RZ ;  /* 0x000000fffffa7224 */ /* 0x000fe200078e00ff */
[----:B------:R-:W-:Y:S01]  /*113b0*/  UMOV UR12, 0x1 ;  /* 0x00000001000c7882 */ /* 0x000fe20000000000 */
[----:B------:R-:W-:Y:S01]  /*113c0*/  UMOV UR13, 0x2 ;  /* 0x00000002000d7882 */ /* 0x000fe20000000000 */
[----:B------:R-:W-:Y:S01]  /*113d0*/  UMOV UR5, URZ ;  /* 0x000000ff00057c82 */ /* 0x000fe20008000000 */
[----:B------:R-:W-:Y:S01]  /*113e0*/  UMOV UR6, URZ ;  /* 0x000000ff00067c82 */ /* 0x000fe20008000000 */
[----:B------:R-:W-:Y:S01]  /*113f0*/  UMOV UR14, URZ ;  /* 0x000000ff000e7c82 */ /* 0x000fe20008000000 */
[----:B---3--:R-:W-:Y:S04]  /*11400*/  STL [R1+0x324], R126 ;  /* 0x0003247e01007387 */ /* 0x008fe80000100800 */
[----:B------:R1:W-:Y:S04]  /*11410*/  STL [R1+0x318], R4 ;  /* 0x0003180401007387 */ /* 0x0003e80000100800 */
[----:B--2---:R-:W-:Y:S01]  /*11420*/  STL [R1+0x32c], R130 ;  /* 0x00032c8201007387 */ /* 0x004fe20000100800 */
[----:B------:R-:W-:-:S02]  /*11430*/  IMAD.MOV.U32 R5, RZ, RZ, R131 ;  /* 0x000000ffff057224 */ /* 0x000fc400078e0083 */
[----:B-1----:R-:W-:-:S05]  /*11440*/  IMAD.MOV.U32 R4, RZ, RZ, R127 ;  /* 0x000000ffff047224 */ /* 0x002fca00078e007f */
[----:B------:R1:W-:Y:S04]  /*11450*/  STL [R1+0x320], R4 ;  /* 0x0003200401007387 */ /* 0x0003e80000100800 */
[----:B------:R2:W-:Y:S01]  /*11460*/  STL [R1+0x328], R5 ;  /* 0x0003280501007387 */ /* 0x0005e20000100800 */
[----:B-1----:R-:W-:-:S04]  /*11470*/  SHF.R.S32.HI R4, RZ, 0x7, R249 ;  /* 0x00000007ff047819 */ /* 0x002fc800000114f9 */
[----:B--2---:R-:W-:-:S05]  /*11480*/  VIMNMX R5, PT, PT, R4, 0x2, !PT ;  /* 0x0000000204057848 */ /* 0x004fca0007fe0100 */
[----:B------:R-:W-:-:S05]  /*11490*/  VIADD R5, R5, 0xfffffffe ;  /* 0xfffffffe05057836 */ /* 0x000fca0000000000 */
[----:B------:R1:W-:Y:S01]  /*114a0*/  STL [R1+0x334], R5 ;  /* 0x0003340501007387 */ /* 0x0003e20000100800 */
[----:B------:R-:W-:Y:S02]  /*114b0*/  VIADD R6, R4, 0xfffffffd ;  /* 0xfffffffd04067836 */ /* 0x000fe40000000000 */
[----:B------:R-:W-:-:S07]  /*114c0*/  IMAD.MOV.U32 R4, RZ, RZ, RZ ;  /* 0x000000ffff047224 */ /* 0x000fce00078e00ff */
.L_x_17:
[----:B------:R-:W-:Y:S01]  /*114d0*/  IMAD.U32 R4, R4, -0x80000000, RZ ;  /* 0x8000000004047824 */ /* 0x000fe200078e00ff */
[----:B------:R-:W-:-:S03]  /*114e0*/  UIADD3 UR6, UPT, UPT, UR6, 0x1, URZ ;  /* 0x0000000106067890 */ /* 0x000fc6000fffe0ff */
[----:B------:R-:W2:Y:S01]  /*114f0*/  SYNCS.PHASECHK.TRANS64.TRYWAIT P0, [UR10], R4 ;  /* 0x00000004ff0075a7 */ /* 0x000ea2000800110a */
[----:B------:R-:W-:-:S04]  /*11500*/  UISETP.GT.AND UP1, UPT, UR6, 0x1, UPT ;  /* 0x000000010600788c */ /* 0x000fc8000bf24270 */
[----:B------:R-:W-:-:S04]  /*11510*/  USEL UR6, UR6, URZ, !UP1 ;  /* 0x000000ff06067287 */ /* 0x000fc8000c800000 */
[----:B------:R-:W-:Y:S01]  /*11520*/  ULEA UR4, UR6, UR7, 0x10 ;  /* 0x0000000706047291 */ /* 0x000fe2000f8e80ff */
[----:B--2---:R-:W-:Y:S11]  /*11530*/  @!P0 BRA `(.L_x_15) ;  /* 0x0000009400c88947 */ /* 0x004ff60003800000 */
.L_x_25:
[----:B------:R-:W-:-:S04]  /*11540*/  DEPBAR.LE SB0, 0x2 ;  /* 0x000080800000791a */ /* 0x000fc80000000000 */
[----:B------:R-:W-:Y:S01]  /*11550*/  LEA R249, R3, UR4, 0x9 ;  /* 0x0000000403f97c11 */ /* 0x000fe2000f8e48ff */
[----:B------:R-:W-:Y:S01]  /*11560*/  BAR.SYNC.DEFER_BLOCKING 0x0 ;  /* 0x0000000000007b1d */ /* 0x000fe20000010000 */
[----:B------:R-:W-:Y:S02]  /*11570*/  UIADD3 UR5, UPT, UPT, UR5, 0x1, URZ ;  /* 0x0000000105057890 */ /* 0x000fe4000fffe0ff */
[----:B------:R-:W-:Y:S02]  /*11580*/  ULEA UR10, UR12, UR7, 0x3 ;  /* 0x000000070c0a7291 */ /* 0x000fe4000f8e18ff */
[----:B------:R-:W-:Y:S02]  /*11590*/  UISETP.GT.AND UP1, UPT, UR5, 0x2, UPT ;  /* 0x000000020500788c */ /* 0x000fe4000bf24270 */
[----:B------:R-:W-:Y:S02]  /*115a0*/  UIADD3 UR10, UPT, UPT, UR10, 0x2c000, URZ ;  /* 0x0002c0000a0a7890 */ /* 0x000fe4000fffe0ff */
[----:B------:R-:W-:Y:S01]  /*115b0*/  USEL UR5, UR5, URZ, !UP1 ;  /* 0x000000ff05057287 */ /* 0x000fe2000c800000 */
[----:B------:R-:W-:Y:S01]  /*115c0*/  UMOV UR4, UR14 ;  /* 0x0000000e00047c82 */ /* 0x000fe20008000000 */
[----:B-1----:R-:W-:Y:S04]  /*115d0*/  LDS.128 R4, [R249] ;  /* 0x00000000f9047984 */ /* 0x002fe80000000c00 */
        /* <DEDUP_REMOVED lines=31> */
[----:B-1----:R1:W-:Y:S01]  /*117d0*/  STTM.x128 tmem[UR9+0x40], R4 ;  /* 0x00004004000079ed */ /* 0x0023e200083c0009 */
        /* <DEDUP_REMOVED lines=14> */
[----:B------:R-:W-:Y:S01]  /*118c0*/  ULEA UR20, UR5, UR7, 0xe ;  /* 0x0000000705147291 */ /* 0x000fe2000f8e70ff */
[----:B------:R-:W-:Y:S01]  /*118d0*/  UMOV UR31, URZ ;  /* 0x000000ff001f7c82 */ /* 0x000fe20008000000 */
[----:B------:R-:W-:Y:S02]  /*118e0*/  UIADD3 UR55, UPT, UPT, UR8, 0x48, URZ ;  /* 0x0000004808377890 */ /* 0x000fe4000fffe0ff */
[----:B------:R-:W-:Y:S02]  /*118f0*/  UIADD3 UR26, UPT, UPT, UR20, 0x20000, URZ ;  /* 0x00020000141a7890 */ /* 0x000fe4000fffe0ff */
[----:B------:R-:W-:Y:S02]  /*11900*/  UIADD3 UR73, UPT, UPT, UR8, 0x50, URZ ;  /* 0x0000005008497890 */ /* 0x000fe4000fffe0ff */
[----:B------:R-:W-:Y:S02]  /*11910*/  USHF.R.U32.HI UR66, URZ, 0x4, UR26 ;  /* 0x00000004ff427899 */ /* 0x000fe4000801161a */
[----:B------:R-:W-:-:S02]  /*11920*/  UIADD3 UR16, UPT, UPT, UR8, 0x58, URZ ;  /* 0x0000005808107890 */ /* 0x000fc4000fffe0ff */
[----:B------:R-:W-:Y:S02]  /*11930*/  USGXT.U32 UR66, UR66, 0xe ;  /* 0x0000000e4242789a */ /* 0x000fe40008000000 */
[----:B------:R-:W-:Y:S02]  /*11940*/  UIADD3 UR18, UPT, UPT, UR8, 0x60, URZ ;  /* 0x0000006008127890 */ /* 0x000fe4000fffe0ff */
[----:B------:R-:W-:Y:S02]  /*11950*/  UIADD3 UR30, UP1, UPT, UR66, 0x2, URZ ;  /* 0x00000002421e7890 */ /* 0x000fe4000ff3e0ff */
[----:B------:R-:W-:Y:S02]  /*11960*/  UIADD3 UR14, UPT, UPT, UR8, 0x68, URZ ;  /* 0x00000068080e7890 */ /* 0x000fe4000fffe0ff */
[----:B------:R-:W-:Y:S02]  /*11970*/  UIADD3.X UR31, UPT, UPT, UR31, 0x40004040, URZ, UP1, !UPT ;  /* 0x400040401f1f7890 */ /* 0x000fe40008ffe4ff */
[----:B------:R-:W-:-:S02]  /*11980*/  UIADD3 UR38, UP3, UPT, UR30, 0x2, URZ ;  /* 0x000000021e267890 */ /* 0x000fc4000ff7e0ff */
[----:B------:R-:W-:Y:S02]  /*11990*/  UIADD3 UR40, UP4, UPT, UR30, 0x4, URZ ;  /* 0x000000041e287890 */ /* 0x000fe4000ff9e0ff */
[----:B------:R-:W-:Y:S02]  /*119a0*/  UIADD3 UR42, UP5, UPT, UR30, 0xfe, URZ ;  /* 0x000000fe1e2a7890 */ /* 0x000fe4000ffbe0ff */
[----:B------:R-:W-:Y:S02]  /*119b0*/  UIADD3 UR44, UP6, UPT, UR30, 0x100, URZ ;  /* 0x000001001e2c7890 */ /* 0x000fe4000ffde0ff */
[----:B------:R-:W-:Y:S02]  /*119c0*/  UIADD3.X UR39, UPT, UPT, UR31, URZ, URZ, UP3, !UPT ;  /* 0x000000ff1f277290 */ /* 0x000fe40009ffe4ff */
[----:B------:R-:W-:Y:S02]  /*119d0*/  UIADD3 UR46, UP1, UPT, UR30, 0x102, URZ ;  /* 0x000001021e2e7890 */ /* 0x000fe4000ff3e0ff */
[----:B------:R-:W-:-:S02]  /*119e0*/  UIADD3.X UR41, UPT, UPT, UR31, URZ, URZ, UP4, !UPT ;  /* 0x000000ff1f297290 */ /* 0x000fc4000a7fe4ff */
[----:B------:R-:W-:Y:S02]  /*119f0*/  UIADD3 UR48, UP2, UPT, UR30, 0x104, URZ ;  /* 0x000001041e307890 */ /* 0x000fe4000ff5e0ff */
[----:B------:R-:W-:Y:S02]  /*11a00*/  UIADD3 UR50, UP3, UPT, UR30, 0x1fe, URZ ;  /* 0x000001fe1e327890 */ /* 0x000fe4000ff7e0ff */
[----:B------:R-:W-:Y:S02]  /*11a10*/  UIADD3.X UR43, UPT, UPT, UR31, URZ, URZ, UP5, !UPT ;  /* 0x000000ff1f2b7290 */ /* 0x000fe4000affe4ff */
[----:B------:R-:W-:Y:S02]  /*11a20*/  UIADD3 UR52, UP4, UPT, UR30, 0x200, URZ ;  /* 0x000002001e347890 */ /* 0x000fe4000ff9e0ff */
[----:B------:R-:W-:Y:S01]  /*11a30*/  UIADD3.X UR45, UPT, UPT, UR31, URZ, URZ, UP6, !UPT ;  /* 0x000000ff1f2d7290 */ /* 0x000fe2000b7fe4ff */
[----:B------:R-:W-:Y:S01]  /*11a40*/  UMOV UR62, 0x0 ;  /* 0x00000000003e7882 */ /* 0x000fe20000000000 */
[----:B------:R-:W-:Y:S01]  /*11a50*/  UMOV UR63, 0x10100910 ;  /* 0x10100910003f7882 */ /* 0x000fe20000000000 */
[----:B------:R-:W-:Y:S01]  /*11a60*/  UIADD3 UR15, UPT, UPT, UR8, 0x70, URZ ;  /* 0x00000070080f7890 */ /* 0x000fe2000fffe0ff */
[----:B------:R-:W-:Y:S01]  /*11a70*/  UMOV UR67, 0x40004040 ;  /* 0x4000404000437882 */ /* 0x000fe20000000000 */
[----:B------:R-:W-:Y:S01]  /*11a80*/  UIADD3 UR54, UP5, UPT, UR30, 0x202, URZ ;  /* 0x000002021e367890 */ /* 0x000fe2000ffbe0ff */
[----:B------:R2:W-:Y:S01]  /*11a90*/  UTCHMMA.2CTA tmem[UR11], gdesc[UR66], tmem[UR8], tmem[UR62], idesc[UR63], UPT ;  /* 0x00ff3e420b0079ea */ /* 0x0005e2000ba00008 */
[----:B------:R-:W-:Y:S01]  /*11aa0*/  UIADD3.X UR47, UPT, UPT, UR31, URZ, URZ, UP1, !UPT ;  /* 0x000000ff1f2f7290 */ /* 0x000fe20008ffe4ff */
[----:B------:R-:W-:Y:S01]  /*11ab0*/  UMOV UR60, 0x0 ;  /* 0x00000000003c7882 */ /* 0x000fe20000000000 */
[----:B------:R-:W-:Y:S01]  /*11ac0*/  UMOV UR61, 0x10100910 ;  /* 0x10100910003d7882 */ /* 0x000fe20000000000 */
[----:B------:R-:W-:-:S02]  /*11ad0*/  UIADD3 UR17, UPT, UPT, UR8, 0x78, URZ ;  /* 0x0000007808117890 */ /* 0x000fc4000fffe0ff */
[----:B------:R3:W-:Y:S01]  /*11ae0*/  UTCHMMA.2CTA tmem[UR55], gdesc[UR30], tmem[UR8], tmem[UR60], idesc[UR61], UPT ;  /* 0x00ff3c1e370079ea */ /* 0x0007e2000ba00008 */
[----:B------:R-:W-:Y:S02]  /*11af0*/  UIADD3 UR56, UP6, UPT, UR30, 0x204, URZ ;  /* 0x000002041e387890 */ /* 0x000fe4000ffde0ff */
[----:B------:R-:W-:Y:S01]  /*11b00*/  UIADD3.X UR49, UPT, UPT, UR31, URZ, URZ, UP2, !UPT ;  /* 0x000000ff1f317290 */ /* 0x000fe200097fe4ff */
[----:B------:R-:W-:Y:S01]  /*11b10*/  UMOV UR24, 0x0 ;  /* 0x0000000000187882 */ /* 0x000fe20000000000 */
[----:B------:R-:W-:Y:S01]  /*11b20*/  UMOV UR25, 0x10100910 ;  /* 0x1010091000197882 */ /* 0x000fe20000000000 */
[----:B------:R-:W-:Y:S02]  /*11b30*/  UIADD3 UR19, UPT, UPT, UR8, 0x80, URZ ;  /* 0x0000008008137890 */ /* 0x000fe4000fffe0ff */
[----:B------:R-:W-:Y:S01]  /*11b40*/  UTCHMMA.2CTA tmem[UR73], gdesc[UR38], tmem[UR8], tmem[UR24], idesc[UR25], UPT ;  /* 0x00ff1826490079ea */ /* 0x000fe2000ba00008 */
[----:B------:R-:W-:Y:S01]  /*11b50*/  UIADD3 UR58, UP1, UPT, UR30, 0x2fe, URZ ;  /* 0x000002fe1e3a7890 */ /* 0x000fe2000ff3e0ff */
[----:B------:R4:W-:Y:S01]  /*11b60*/  UTCHMMA.2CTA tmem[UR16], gdesc[UR40], tmem[UR8], tmem[UR60], idesc[UR61], UPT ;  /* 0x00ff3c28100079ea */ /* 0x0009e2000ba00008 */
[----:B------:R-:W-:Y:S01]  /*11b70*/  UIADD3.X UR51, UPT, UPT, UR31, URZ, URZ, UP3, !UPT ;  /* 0x000000ff1f337290 */ /* 0x000fe20009ffe4ff */
[----:B------:R-:W-:Y:S01]  /*11b80*/  UTCHMMA.2CTA tmem[UR18], gdesc[UR42], tmem[UR8], tmem[UR60], idesc[UR61], UPT ;  /* 0x00ff3c2a120079ea */ /* 0x000fe2000ba00008 */
[----:B------:R-:W-:-:S02]  /*11b90*/  UIADD3 UR21, UPT, UPT, UR8, 0x88, URZ ;  /* 0x0000008808157890 */ /* 0x000fc4000fffe0ff */
[----:B------:R-:W-:Y:S02]  /*11ba0*/  UIADD3 UR64, UP2, UPT, UR30, 0x300, URZ ;  /* 0x000003001e407890 */ /* 0x000fe4000ff5e0ff */
[----:B------:R-:W-:Y:S02]  /*11bb0*/  UIADD3.X UR53, UPT, UPT, UR31, URZ, URZ, UP4, !UPT ;  /* 0x000000ff1f357290 */ /* 0x000fe4000a7fe4ff */
[----:B------:R-:W-:Y:S02]  /*11bc0*/  UIADD3 UR20, UPT, UPT, UR8, 0x90, URZ ;  /* 0x0000009008147890 */ /* 0x000fe4000fffe0ff */
[----:B--2---:R-:W-:Y:S02]  /*11bd0*/  UIADD3 UR62, UP3, UPT, UR30, 0x302, URZ ;  /* 0x000003021e3e7890 */ /* 0x004fe4000ff7e0ff */
[----:B---3--:R-:W-:Y:S02]  /*11be0*/  UIADD3.X UR55, UPT, UPT, UR31, URZ, URZ, UP5, !UPT ;  /* 0x000000ff1f377290 */ /* 0x008fe4000affe4ff */
[----:B------:R-:W-:-:S02]  /*11bf0*/  UIADD3 UR68, UPT, UPT, UR8, 0x98, URZ ;  /* 0x0000009808447890 */ /* 0x000fc4000fffe0ff */
[----:B------:R-:W-:Y:S02]  /*11c00*/  UIADD3 UR66, UP4, UPT, UR30, 0x304, URZ ;  /* 0x000003041e427890 */ /* 0x000fe4000ff9e0ff */
[----:B------:R-:W-:Y:S02]  /*11c10*/  UIADD3.X UR57, UPT, UPT, UR31, URZ, URZ, UP6, !UPT ;  /* 0x000000ff1f397290 */ /* 0x000fe4000b7fe4ff */
[----:B------:R-:W-:Y:S02]  /*11c20*/  UIADD3 UR69, UPT, UPT, UR8, 0xa0, URZ ;  /* 0x000000a008457890 */ /* 0x000fe4000fffe0ff */
[----:B------:R-:W-:Y:S01]  /*11c30*/  UIADD3.X UR59, UPT, UPT, UR31, URZ, URZ, UP1, !UPT ;  /* 0x000000ff1f3b7290 */ /* 0x000fe20008ffe4ff */
[----:B----4-:R-:W-:Y:S01]  /*11c40*/  UMOV UR40, 0x0 ;  /* 0x0000000000287882 */ /* 0x010fe20000000000 */
[----:B------:R-:W-:Y:S01]  /*11c50*/  UMOV UR41, 0x10100910 ;  /* 0x1010091000297882 */ /* 0x000fe20000000000 */
[----:B------:R-:W-:Y:S02]  /*11c60*/  UIADD3 UR70, UPT, UPT, UR8, 0xa8, URZ ;  /* 0x000000a808467890 */ /* 0x000fe4000fffe0ff */
[----:B------:R-:W-:Y:S01]  /*11c70*/  UTCHMMA.2CTA tmem[UR14], gdesc[UR44], tmem[UR8], tmem[UR40], idesc[UR41], UPT ;  /* 0x00ff282c0e0079ea */ /* 0x000fe2000ba00008 */
[----:B------:R-:W-:Y:S01]  /*11c80*/  UIADD3.X UR65, UPT, UPT, UR31, URZ, URZ, UP2, !UPT ;  /* 0x000000ff1f417290 */ /* 0x000fe200097fe4ff */
[----:B------:R-:W-:Y:S01]  /*11c90*/  UMOV UR38, 0x0 ;  /* 0x0000000000267882 */ /* 0x000fe20000000000 */
[----:B------:R-:W-:Y:S01]  /*11ca0*/  UMOV UR39, 0x10100910 ;  /* 0x1010091000277882 */ /* 0x000fe20000000000 */
[----:B------:R-:W-:-:S02]  /*11cb0*/  UIADD3 UR71, UPT, UPT, UR8, 0xb0, URZ ;  /* 0x000000b008477890 */ /* 0x000fc4000fffe0ff */
[----:B------:R-:W-:Y:S01]  /*11cc0*/  UTCHMMA.2CTA tmem[UR15], gdesc[UR46], tmem[UR8], tmem[UR38], idesc[UR39], UPT ;  /* 0x00ff262e0f0079ea */ /* 0x000fe2000ba00008 */
[----:B------:R-:W-:Y:S01]  /*11cd0*/  UIADD3.X UR63, UPT, UPT, UR31, URZ, URZ, UP3, !UPT ;  /* 0x000000ff1f3f7290 */ /* 0x000fe20009ffe4ff */
[----:B------:R-:W-:Y:S01]  /*11ce0*/  UTCHMMA.2CTA tmem[UR17], gdesc[UR48], tmem[UR8], tmem[UR24], idesc[UR25], UPT ;  /* 0x00ff1830110079ea */ /* 0x000fe2000ba00008 */
[----:B------:R-:W-:Y:S02]  /*11cf0*/  UIADD3 UR72, UPT, UPT, UR8, 0xb8, URZ ;  /* 0x000000b808487890 */ /* 0x000fe4000fffe0ff */
[----:B------:R2:W-:Y:S01]  /*11d00*/  UTCHMMA.2CTA tmem[UR19], gdesc[UR50], tmem[UR8], tmem[UR60], idesc[UR61], UPT ;  /* 0x00ff3c32130079ea */ /* 0x0005e2000ba00008 */
[----:B------:R-:W-:Y:S01]  /*11d10*/  UIADD3.X UR67, UPT, UPT, UR31, URZ, URZ, UP4, !UPT ;  /* 0x000000ff1f437290 */ /* 0x000fe2000a7fe4ff */
        /* <DEDUP_REMOVED lines=24> */
.L_x_16:
[----:B-1----:R-:W1:Y:S01]  /*11ea0*/  LDC R6, c[0x0][0x3a0] ;  /* 0x0000e800ff067b82 */ /* 0x002e620000000800 */
[----:B------:R-:W2:Y:S07]  /*11eb0*/  LDL.LU R12, [R1] ;  /* 0x00000000010c7983 */ /* 0x000eae0000300800 */
[----:B------:R-:W4:Y:S01]  /*11ec0*/  LDC R4, c[0x0][0x3a0] ;  /* 0x0000e800ff047b82 */ /* 0x000f220000000800 */
[----:B------:R-:W-:Y:S01]  /*11ed0*/  IADD3 R135, P5, PT, R135, R2, RZ ;  /* 0x0000000287877210 */ /* 0x000fe20007fbe0ff */
[----:B---3--:R-:W3:Y:S01]  /*11ee0*/  LDL.LU R11, [R1+0x4] ;  /* 0x00000400010b7983 */ /* 0x008ee20000300800 */
[----:B-1----:R-:W-:-:S03]  /*11ef0*/  VIADD R6, R6, 0x7f ;  /* 0x0000007f06067836 */ /* 0x002fc60000000000 */
[----:B------:R-:W2:Y:S02]  /*11f00*/  LDL.LU R10, [R1+0x8] ;  /* 0x00000800010a7983 */ /* 0x000ea40000300800 */
[----:B------:R-:W-:Y:S01]  /*11f10*/  SHF.R.S32.HI R5, RZ, 0x1f, R6 ;  /* 0x0000001fff057819 */ /* 0x000fe20000011406 */
[----:B----4-:R-:W-:-:S03]  /*11f20*/  VIADD R4, R4, 0xfffffe80 ;  /* 0xfffffe8004047836 */ /* 0x010fc60000000000 */
[----:B------:R-:W-:Y:S01]  /*11f30*/  LEA.HI R5, R5, R6, RZ, 0x7 ;  /* 0x0000000605057211 */ /* 0x000fe200078f38ff */
[----:B------:R-:W-:Y:S01]  /*11f40*/  IMAD.X R136, R136, 0x1, R0, P5 ;  /* 0x0000000188887824 */ /* 0x000fe200028e0600 */
[----:B------:R-:W4:Y:S01]  /*11f50*/  LDL.LU R8, [R1+0xc] ;  /* 0x00000c0001087983 */ /* 0x000f220000300800 */
[----:B------:R-:W-:Y:S01]  /*11f60*/  IMAD R4, R250, -0x80, R4 ;  /* 0xffffff80fa047824 */ /* 0x000fe200078e0204 */
[----:B------:R-:W-:Y:S01]  /*11f70*/  SHF.R.S32.HI R5, RZ, 0x7, R5 ;  /* 0x00000007ff057819 */ /* 0x000fe20000011405 */
[----:B------:R-:W-:Y:S01]  /*11f80*/  IMAD.MOV.U32 R6, RZ, RZ, R135 ;  /* 0x000000ffff067224 */ /* 0x000fe200078e0087 */
[-C--:B------:R-:W-:Y:S01]  /*11f90*/  IADD3 R251, P5, PT, R251, R2.reuse, RZ ;  /* 0x00000002fbfb7210 */ /* 0x080fe20007fbe0ff */
[----:B------:R-:W-:Y:S01]  /*11fa0*/  IMAD.MOV.U32 R7, RZ, RZ, R136 ;  /* 0x000000ffff077224 */ /* 0x000fe200078e0088 */
[----:B------:R-:W-:Y:S01]  /*11fb0*/  ISETP.GT.AND P4, PT, R4, RZ, PT ;  /* 0x000000ff0400720c */ /* 0x000fe20003f84270 */
[----:B------:R-:W-:Y:S01]  /*11fc0*/  VIADD R5, R5, 0xfffffffd ;  /* 0xfffffffd05057836 */ /* 0x000fe20000000000 */
[----:B------:R-:W2:Y:S04]  /*11fd0*/  LDL.LU R15, [R1+0x10] ;  /* 0x00001000010f7983 */ /* 0x000ea80000300800 */
[----:B------:R-:W-:Y:S01]  /*11fe0*/  ISETP.GE.AND P0, PT, R250, R5, PT ;  /* 0x00000005fa00720c */ /* 0x000fe20003f06270 */
[----:B------:R-:W-:Y:S01]  /*11ff0*/  IMAD.X R137, R137, 0x1, R0, P5 ;  /* 0x0000000189897824 */ /* 0x000fe200028e0600 */
[----:B------:R-:W-:Y:S01]  /*12000*/  SEL R5, RZ, 0x4, !P4 ;  /* 0x00000004ff057807 */ /* 0x000fe20006000000 */
[----:B------:R-:W2:Y:S03]  /*12010*/  LDL.LU R14, [R1+0x14] ;  /* 0x00001400010e7983 */ /* 0x000ea60000300800 */
[----:B------:R-:W-:Y:S01]  /*12020*/  SEL R5, R5, RZ, !P0 ;  /* 0x000000ff05057207 */ /* 0x000fe20004000000 */
[----:B------:R-:W2:Y:S03]  /*12030*/  LDL.LU R13, [R1+0x18] ;  /* 0x00001800010d7983 */ /* 0x000ea60000300800 */
[----:B------:R-:W-:Y:S01]  /*12040*/  ISETP.NE.U32.AND P4, PT, R5, RZ, PT ;  /* 0x000000ff0500720c */ /* 0x000fe20003f85070 */
[----:B------:R-:W-:Y:S01]  /*12050*/  BAR.SYNC.DEFER_BLOCKING 0x0 ;  /* 0x0000000000007b1d */ /* 0x000fe20000010000 */
[----:B------:R-:W-:-:S05]  /*12060*/  IADD3 R138, P5, PT, R138, R2, RZ ;  /* 0x000000028a8a7210 */ /* 0x000fca0007fbe0ff */
[----:B------:R-:W2:Y:S06]  /*12070*/  LDL.LU R9, [R1+0x1c] ;  /* 0x00001c0001097983 */ /* 0x000eac0000300800 */
[----:B------:R-:W-:Y:S01]  /*12080*/  @!PT LDS RZ, [RZ] ;  /* 0x00000000fffff984 */ /* 0x000fe20000000800 */
[----:B------:R-:W-:Y:S01]  /*12090*/  @!PT LDS RZ, [RZ] ;  /* 0x00000000fffff984 */ /* 0x000fe20000000800 */
[----:B------:R-:W-:Y:S01]  /*120a0*/  @!PT LDS RZ, [RZ] ;  /* 0x00000000fffff984 */ /* 0x000fe20000000800 */
[----:B------:R1:W-:Y:S01]  /*120b0*/  LDGSTS.E [R249], desc[UR22][R6.64], P4 ;  /* 0x0000000006f97fae */ /* 0x0003e2000a1a1016 */
[----:B------:R-:W-:-:S04]  /*120c0*/  ISETP.GT.AND P4, PT, R4, 0x1, PT ;  /* 0x000000010400780c */ /* 0x000fc80003f84270 */
[----:B------:R-:W-:-:S04]  /*120d0*/  SEL R5, RZ, 0x4, !P4 ;  /* 0x00000004ff057807 */ /* 0x000fc80006000000 */
[----:B------:R-:W-:-:S04]  /*120e0*/  SEL R5, R5, RZ, !P0 ;  /* 0x000000ff05057207 */ /* 0x000fc80004000000 */
[----:B------:R-:W-:Y:S01]  /*120f0*/  ISETP.NE.U32.AND P4, PT, R5, RZ, PT ;  /* 0x000000ff0500720c */ /* 0x000fe20003f85070 */
[----:B-1----:R-:W-:Y:S02]  /*12100*/  IMAD.MOV.U32 R6, RZ, RZ, R251 ;  /* 0x000000ffff067224 */ /* 0x002fe400078e00fb */
[----:B------:R-:W-:-:S10]  /*12110*/  IMAD.MOV.U32 R7, RZ, RZ, R137 ;  /* 0x000000ffff077224 */ /* 0x000fd400078e0089 */
[----:B------:R1:W-:Y:S01]  /*12120*/  LDGSTS.E [R249+0x4], desc[UR22][R6.64], P4 ;  /* 0x0000400006f97fae */ /* 0x0003e2000a1a1016 */
[----:B------:R-:W-:-:S04]  /*12130*/  ISETP.GT.AND P4, PT, R4, 0x2, PT ;  /* 0x000000020400780c */ /* 0x000fc80003f84270 */
[----:B------:R-:W-:-:S04]  /*12140*/  SEL R5, RZ, 0x4, !P4 ;  /* 0x00000004ff057807 */ /* 0x000fc80006000000 */
[----:B------:R-:W-:-:S04]  /*12150*/  SEL R5, R5, RZ, !P0 ;  /* 0x000000ff05057207 */ /* 0x000fc80004000000 */
[----:B------:R-:W-:Y:S01]  /*12160*/  ISETP.NE.U32.AND P4, PT, R5, RZ, PT ;  /* 0x000000ff0500720c */ /* 0x000fe20003f85070 */
[----:B------:R-:W-:Y:S02]  /*12170*/  IMAD.X R139, R139, 0x1, R0, P5 ;  /* 0x000000018b8b7824 */ /* 0x000fe400028e0600 */
[----:B-1----:R-:W-:Y:S02]  /*12180*/  IMAD.MOV.U32 R6, RZ, RZ, R138 ;  /* 0x000000ffff067224 */ /* 0x002fe400078e008a */
[----:B------:R-:W-:-:S08]  /*12190*/  IMAD.MOV.U32 R7, RZ, RZ, R139 ;  /* 0x000000ffff077224 */ /* 0x000fd000078e008b */
[----:B------:R1:W-:Y:S01]  /*121a0*/  LDGSTS.E [R249+0x8], desc[UR22][R6.64], P4 ;  /* 0x0000800006f97fae */ /* 0x0003e2000a1a1016 */
[----:B------:R-:W-:-:S04]  /*121b0*/  ISETP.GT.AND P4, PT, R4, 0x3, PT ;  /* 0x000000030400780c */ /* 0x000fc80003f84270 */
[----:B------:R-:W-:-:S04]  /*121c0*/  SEL R5, RZ, 0x4, !P4 ;  /* 0x00000004ff057807 */ /* 0x000fc80006000000 */
[----:B------:R-:W-:Y:S02]  /*121d0*/  SEL R5, R5, RZ, !P0 ;  /* 0x000000ff05057207 */ /* 0x000fe40004000000 */
[----:B------:R-:W-:Y:S02]  /*121e0*/  IADD3 R140, P5, PT, R140, R2, RZ ;  /* 0x000000028c8c7210 */ /* 0x000fe40007fbe0ff */
[----:B------:R-:W-:Y:S02]  /*121f0*/  ISETP.NE.U32.AND P4, PT, R5, RZ, PT ;  /* 0x000000ff0500720c */ /* 0x000fe40003f85070 */
[----:B------:R-:W-:Y:S01]  /*12200*/  IADD3.X R141, PT, PT, R141, R0, RZ, P5, !PT ;  /* 0x000000008d8d7210 */ /* 0x000fe20002ffe4ff */
[----:B-1----:R-:W-:-:S04]  /*12210*/  IMAD.MOV.U32 R6, RZ, RZ, R140 ;  /* 0x000000ffff067224 */ /* 0x002fc800078e008c */
[----:B------:R-:W-:-:S06]  /*12220*/  IMAD.MOV.U32 R7, RZ, RZ, R141 ;  /* 0x000000ffff077224 */ /* 0x000fcc00078e008d */
[----:B------:R1:W-:Y:S01]  /*12230*/  LDGSTS.E [R249+0xc], desc[UR22][R6.64], P4 ;  /* 0x0000c00006f97fae */ /* 0x0003e2000a1a1016 */
[----:B------:R-:W-:-:S04]  /*12240*/  ISETP.GT.AND P4, PT, R4, 0x4, PT ;  /* 0x000000040400780c */ /* 0x000fc80003f84270 */
[----:B------:R-:W-:-:S04]  /*12250*/  SEL R5, RZ, 0x4, !P4 ;  /* 0x00000004ff057807 */ /* 0x000fc80006000000 */
[----:B------:R-:W-:Y:S02]  /*12260*/  SEL R5, R5, RZ, !P0 ;  /* 0x000000ff05057207 */ /* 0x000fe40004000000 */
[----:B------:R-:W-:Y:S02]  /*12270*/  IADD3 R142, P5, PT, R142, R2, RZ ;  /* 0x000000028e8e7210 */ /* 0x000fe40007fbe0ff */
[----:B------:R-:W-:-:S03]  /*12280*/  ISETP.NE.U32.AND P4, PT, R5, RZ, PT ;  /* 0x000000ff0500720c */ /* 0x000fc60003f85070 */
[----:B------:R-:W-:Y:S02]  /*12290*/  IMAD.X R143, R143, 0x1, R0, P5 ;  /* 0x000000018f8f7824 */ /* 0x000fe400028e0600 */
[----:B-1----:R-:W-:Y:S02]  /*122a0*/  IMAD.MOV.U32 R6, RZ, RZ, R142 ;  /* 0x000000ffff067224 */ /* 0x002fe400078e008e */
        /* <DEDUP_REMOVED lines=39> */
[----:B------:R-:W-:Y:S02]  /*12520*/  SEL R5, RZ, 0x4, !P4 ;  /* 0x00000004ff057807 */ /* 0x000fe40006000000 */
[----:B------:R-:W-:Y:S02]  /*12530*/  IADD3 R152, P5, PT, R152, R2, RZ ;  /* 0x0000000298987210 */ /* 0x000fe40007fbe0ff */
[----:B------:R-:W-:-:S04]  /*12540*/  SEL R5, R5, RZ, !P0 ;  /* 0x000000ff05057207 */ /* 0x000fc80004000000 */
[----:B------:R-:W-:Y:S01]  /*12550*/  ISETP.NE.U32.AND P4, PT, R5, RZ, PT ;  /* 0x000000ff0500720c */ /* 0x000fe20003f85070 */
[----:B------:R-:W-:Y:S02]  /*12560*/  IMAD.X R153, R153, 0x1, R0, P5 ;  /* 0x0000000199997824 */ /* 0x000fe400028e0600 */
[----:B-1----:R-:W-:-:S03]  /*12570*/  IMAD.MOV.U32 R6, RZ, RZ, R152 ;  /* 0x000000ffff067224 */ /* 0x002fc600078e0098 */
[----:B------:R-:W-:-:S07]  /*12580*/  MOV R7, R153 ;  /* 0x0000009900077202 */ /* 0x000fce0000000f00 */
        /* <DEDUP_REMOVED lines=60> */
[----:B------:R-:W-:Y:S01]  /*12950*/  IMAD.X R167, R167, 0x1, R0, P5 ;  /* 0x00000001a7a77824 */ /* 0x000fe200028e0600 */
[----:B-1----:R-:W-:-:S03]  /*12960*/  MOV R6, R166 ;  /* 0x000000a600067202 */ /* 0x002fc60000000f00 */
        /* <DEDUP_REMOVED lines=373> */
[----:B---3--:R-:W-:Y:S02]  /*140c0*/  IADD3 R11, P5, PT, R11, R2, RZ ;  /* 0x000000020b0b7210 */ /* 0x008fe40007fbe0ff */
[----:B------:R-:W-:-:S04]  /*140d0*/  SEL R5, R5, RZ, !P0 ;  /* 0x000000ff05057207 */ /* 0x000fc80004000000 */
[----:B------:R-:W-:Y:S01]  /*140e0*/  ISETP.NE.U32.AND P4, PT, R5, RZ, PT ;  /* 0x000000ff0500720c */ /* 0x000fe20003f85070 */
[----:B--2---:R-:W-:Y:S01]  /*140f0*/  IMAD.X R12, R12, 0x1, R0, P5 ;  /* 0x000000010c0c7824 */ /* 0x004fe200028e0600 */
[----:B----4-:R-:W-:Y:S01]  /*14100*/  IADD3 R8, P5, PT, R8, R2, RZ ;  /* 0x0000000208087210 */ /* 0x010fe20007fbe0ff */
[----:B------:R-:W-:Y:S01]  /*14110*/  STL [R1+0x4], R11 ;  /* 0x0000040b01007387 */ /* 0x000fe20000100800 */
[----:B-1----:R-:W-:Y:S02]  /*14120*/  IMAD.MOV.U32 R6, RZ, RZ, R11 ;  /* 0x000000ffff067224 */ /* 0x002fe400078e000b */
[----:B------:R-:W-:Y:S01]  /*14130*/  IMAD.MOV.U32 R7, RZ, RZ, R12 ;  /* 0x000000ffff077224 */ /* 0x000fe200078e000c */
[----:B------:R1:W-:Y:S01]  /*14140*/  STL [R1], R12 ;  /* 0x0000000c01007387 */ /* 0x0003e20000100800 */
[----:B------:R-:W-:-:S05]  /*14150*/  IMAD.X R10, R10, 0x1, R0, P5 ;  /* 0x000000010a0a7824 */ /* 0x000fca00028e0600 */
[----:B------:R2:W-:Y:S04]  /*14160*/  LDGSTS.E [R249+0xe8], desc[UR22][R6.64], P4 ;  /* 0x000e800006f97fae */ /* 0x0005e8000a1a1016 */
[----:B-1----:R-:W3:Y:S04]  /*14170*/  LDL.LU R12, [R1+0x20] ;  /* 0x00002000010c7983 */ /* 0x002ee80000300800 */
[----:B------:R-:W4:Y:S04]  /*14180*/  LDL.LU R11, [R1+0x24] ;  /* 0x00002400010b7983 */ /* 0x000f280000300800 */
[----:B------:R-:W-:Y:S01]  /*14190*/  STL [R1+0xc], R8 ;  /* 0x00000c0801007387 */ /* 0x000fe20000100800 */
[----:B--2---:R-:W-:-:S02]  /*141a0*/  IMAD.MOV.U32 R7, RZ, RZ, R10 ;  /* 0x000000ffff077224 */ /* 0x004fc400078e000a */
[----:B------:R-:W-:Y:S01]  /*141b0*/  IMAD.MOV.U32 R6, RZ, RZ, R8 ;  /* 0x000000ffff067224 */ /* 0x000fe200078e0008 */
[----:B------:R1:W-:Y:S04]  /*141c0*/  STL [R1+0x8], R10 ;  /* 0x0000080a01007387 */ /* 0x0003e80000100800 */
[----:B-1----:R-:W2:Y:S04]  /*141d0*/  LDL.LU R10, [R1+0x28] ;  /* 0x00002800010a7983 */ /* 0x002ea80000300800 */
[----:B------:R-:W2:Y:S01]  /*141e0*/  LDL.LU R8, [R1+0x2c] ;  /* 0x00002c0001087983 */ /* 0x000ea20000300800 */
[----:B------:R-:W-:-:S04]  /*141f0*/  ISETP.GT.AND P4, PT, R4, 0x3b, PT ;  /* 0x0000003b0400780c */ /* 0x000fc80003f84270 */
[----:B------:R-:W-:-:S04]  /*14200*/  SEL R5, RZ, 0x4, !P4 ;  /* 0x00000004ff057807 */ /* 0x000fc80006000000 */
[----:B------:R-:W-:-:S04]  /*14210*/  SEL R5, R5, RZ, !P0 ;  /* 0x000000ff05057207 */ /* 0x000fc80004000000 */
[----:B------:R-:W-:-:S13]  /*14220*/  ISETP.NE.U32.AND P4, PT, R5, RZ, PT ;  /* 0x000000ff0500720c */ /* 0x000fda0003f85070 */
[----:B------:R1:W-:Y:S01]  /*14230*/  LDGSTS.E [R249+0xec], desc[UR22][R6.64], P4 ;  /* 0x000ec00006f97fae */ /* 0x0003e2000a1a1016 */
[----:B------:R-:W-:-:S04]  /*14240*/  ISETP.GT.AND P4, PT, R4, 0x3c, PT ;  /* 0x0000003c0400780c */ /* 0x000fc80003f84270 */
[----:B------:R-:W-:-:S04]  /*14250*/  SEL R5, RZ, 0x4, !P4 ;  /* 0x00000004ff057807 */ /* 0x000fc80006000000 */
[----:B------:R-:W-:Y:S02]  /*14260*/  SEL R5, R5, RZ, !P0 ;  /* 0x000000ff05057207 */ /* 0x000fe40004000000 */
[----:B------:R-:W-:Y:S02]  /*14270*/  IADD3 R14, P5, PT, R14, R2, RZ ;  /* 0x000000020e0e7210 */ /* 0x000fe40007fbe0ff */
[----:B------:R-:W-:-:S03]  /*14280*/  ISETP.NE.U32.AND P4, PT, R5, RZ, PT ;  /* 0x000000ff0500720c */ /* 0x000fc60003f85070 */
[----:B------:R-:W-:Y:S01]  /*14290*/  IMAD.X R15, R15, 0x1, R0, P5 ;  /* 0x000000010f0f7824 */ /* 0x000fe200028e0600 */
[----:B------:R-:W-:Y:S01]  /*142a0*/  STL [R1+0x14], R14 ;  /* 0x0000140e01007387 */ /* 0x000fe20000100800 */
[----:B-1----:R-:W-:Y:S02]  /*142b0*/  IMAD.MOV.U32 R6, RZ, RZ, R14 ;  /* 0x000000ffff067224 */ /* 0x002fe400078e000e */
[----:B------:R-:W-:Y:S01]  /*142c0*/  IMAD.MOV.U32 R7, RZ, RZ, R15 ;  /* 0x000000ffff077224 */ /* 0x000fe200078e000f */
[----:B------:R1:W-:Y:S05]  /*142d0*/  STL [R1+0x10], R15 ;  /* 0x0000100f01007387 */ /* 0x0003ea0000100800 */
[----:B------:R1:W-:Y:S01]  /*142e0*/  LDGSTS.E [R249+0xf0], desc[UR22][R6.64], P4 ;  /* 0x000f000006f97fae */ /* 0x0003e2000a1a1016 */
[----:B------:R-:W-:-:S03]  /*142f0*/  ISETP.GT.AND P4, PT, R4, 0x3d, PT ;  /* 0x0000003d0400780c */ /* 0x000fc60003f84270 */
[----:B-1----:R-:W2:Y:S04]  /*14300*/  LDL.LU R15, [R1+0x30] ;  /* 0x00003000010f7983 */ /* 0x002ea80000300800 */
[----:B------:R-:W2:Y:S01]  /*14310*/  LDL.LU R14, [R1+0x34] ;  /* 0x00003400010e7983 */ /* 0x000ea20000300800 */
[----:B------:R-:W-:-:S04]  /*14320*/  SEL R5, RZ, 0x4, !P4 ;  /* 0x00000004ff057807 */ /* 0x000fc80006000000 */
[----:B------:R-:W-:Y:S02]  /*14330*/  SEL R5, R5, RZ, !P0 ;  /* 0x000000ff05057207 */ /* 0x000fe40004000000 */
[----:B------:R-:W-:Y:S02]  /*14340*/  IADD3 R9, P5, PT, R9, R2, RZ ;  /* 0x0000000209097210 */ /* 0x000fe40007fbe0ff */
[----:B------:R-:W-:-:S03]  /*14350*/  ISETP.NE.U32.AND P4, PT, R5, RZ, PT ;  /* 0x000000ff0500720c */ /* 0x000fc60003f85070 */
[----:B------:R-:W-:Y:S01]  /*14360*/  IMAD.X R13, R13, 0x1, R0, P5 ;  /* 0x000000010d0d7824 */ /* 0x000fe200028e0600 */
[----:B------:R-:W-:Y:S01]  /*14370*/  STL [R1+0x1c], R9 ;  /* 0x00001c0901007387 */ /* 0x000fe20000100800 */
[----:B------:R-:W-:Y:S02]  /*14380*/  IMAD.MOV.U32 R6, RZ, RZ, R9 ;  /* 0x000000ffff067224 */ /* 0x000fe400078e0009 */
[----:B------:R-:W-:Y:S01]  /*14390*/  IMAD.MOV.U32 R7, RZ, RZ, R13 ;  /* 0x000000ffff077224 */ /* 0x000fe200078e000d */
[----:B------:R1:W-:Y:S05]  /*143a0*/  STL [R1+0x18], R13 ;  /* 0x0000180d01007387 */ /* 0x0003ea0000100800 */
[----:B------:R3:W-:Y:S01]  /*143b0*/  LDGSTS.E [R249+0xf4], desc[UR22][R6.64], P4 ;  /* 0x000f400006f97fae */ /* 0x0007e2000a1a1016 */
[----:B------:R-:W-:-:S03]  /*143c0*/  ISETP.GT.AND P4, PT, R4, 0x3e, PT ;  /* 0x0000003e0400780c */ /* 0x000fc60003f84270 */
[----:B-1----:R-:W2:Y:S04]  /*143d0*/  LDL.LU R13, [R1+0x38] ;  /* 0x00003800010d7983 */ /* 0x002ea80000300800 */
[----:B------:R-:W2:Y:S01]  /*143e0*/  LDL.LU R9, [R1+0x3c] ;  /* 0x00003c0001097983 */ /* 0x000ea20000300800 */
[----:B------:R-:W-:-:S04]  /*143f0*/  SEL R5, RZ, 0x4, !P4 ;  /* 0x00000004ff057807 */ /* 0x000fc80006000000 */
[----:B------:R-:W-:-:S04]  /*14400*/  SEL R5, R5, RZ, !P0 ;  /* 0x000000ff05057207 */ /* 0x000fc80004000000 */
[----:B------:R-:W-:Y:S02]  /*14410*/  ISETP.NE.U32.AND P4, PT, R5, RZ, PT ;  /* 0x000000ff0500720c */ /* 0x000fe40003f85070 */
[----:B----4-:R-:W-:-:S05]  /*14420*/  IADD3 R11, P5, PT, R11, R2, RZ ;  /* 0x000000020b0b7210 */ /* 0x010fca0007fbe0ff */
[----:B---3--:R-:W-:Y:S01]  /*14430*/  IMAD.X R12, R12, 0x1, R0, P5 ;  /* 0x000000010c0c7824 */ /* 0x008fe200028e0600 */
[----:B------:R-:W-:Y:S01]  /*14440*/  STL [R1+0x24], R11 ;  /* 0x0000240b01007387 */ /* 0x000fe20000100800 */
[----:B------:R-:W-:Y:S02]  /*14450*/  IMAD.MOV.U32 R6, RZ, RZ, R11 ;  /* 0x000000ffff067224 */ /* 0x000fe400078e000b */
[----:B------:R-:W-:Y:S01]  /*14460*/  IMAD.MOV.U32 R7, RZ, RZ, R12 ;  /* 0x000000ffff077224 */ /* 0x000fe200078e000c */
[----:B------:R1:W-:Y:S04]  /*14470*/  STL [R1+0x20], R12 ;  /* 0x0000200c01007387 */ /* 0x0003e80000100800 */
[----:B------:R3:W-:Y:S04]  /*14480*/  LDGSTS.E [R249+0xf8], desc[UR22][R6.64], P4 ;  /* 0x000f800006f97fae */ /* 0x0007e8000a1a1016 */
[----:B-1----:R-:W4:Y:S01]  /*14490*/  LDL.LU R12, [R1+0x40] ;  /* 0x00004000010c7983 */ /* 0x002f220000300800 */
[----:B--2---:R-:W-:-:S03]  /*144a0*/  IADD3 R8, P5, PT, R8, R2, RZ ;  /* 0x0000000208087210 */ /* 0x004fc60007fbe0ff */
[----:B------:R-:W2:Y:S01]  /*144b0*/  LDL.LU R11, [R1+0x44] ;  /* 0x00004400010b7983 */ /* 0x000ea20000300800 */
[----:B------:R-:W-:-:S03]  /*144c0*/  IADD3.X R10, PT, PT, R10, R0, RZ, P5, !PT ;  /* 0x000000000a0a7210 */ /* 0x000fc60002ffe4ff */
[----:B------:R-:W-:Y:S01]  /*144d0*/  STL [R1+0x2c], R8 ;  /* 0x00002c0801007387 */ /* 0x000fe20000100800 */
[----:B---3--:R-:W-:Y:S02]  /*144e0*/  IMAD.MOV.U32 R6, RZ, RZ, R8 ;  /* 0x000000ffff067224 */ /* 0x008fe400078e0008 */
[----:B------:R-:W-:Y:S01]  /*144f0*/  IMAD.MOV.U32 R7, RZ, RZ, R10 ;  /* 0x000000ffff077224 */ /* 0x000fe200078e000a */
[----:B------:R1:W-:Y:S04]  /*14500*/  STL [R1+0x28], R10 ;  /* 0x0000280a01007387 */ /* 0x0003e80000100800 */
[----:B-1----:R-:W3:Y:S04]  /*14510*/  LDL.LU R10, [R1+0x48] ;  /* 0x00004800010a7983 */ /* 0x002ee80000300800 */
[----:B------:R-:W3:Y:S01]  /*14520*/  LDL.LU R8, [R1+0x4c] ;  /* 0x00004c0001087983 */ /* 0x000ee20000300800 */
        /* <DEDUP_REMOVED lines=17> */
[----:B-1----:R-:W3:Y:S04]  /*14640*/  LDL.LU R15, [R1+0x50] ;  /* 0x00005000010f7983 */ /* 0x002ee80000300800 */
[----:B------:R-:W3:Y:S01]  /*14650*/  LDL.LU R14, [R1+0x54] ;  /* 0x00005400010e7983 */ /* 0x000ee20000300800 */
        /* <DEDUP_REMOVED lines=11> */
[----:B-1----:R-:W3:Y:S04]  /*14710*/  LDL.LU R13, [R1+0x58] ;  /* 0x00005800010d7983 */ /* 0x002ee80000300800 */
[----:B------:R-:W3:Y:S01]  /*14720*/  LDL.LU R9, [R1+0x5c] ;  /* 0x00005c0001097983 */ /* 0x000ee20000300800 */
[----:B------:R-:W-:-:S04]  /*14730*/  SEL R5, RZ, 0x4, !P4 ;  /* 0x00000004ff057807 */ /* 0x000fc80006000000 */
[----:B------:R-:W-:-:S04]  /*14740*/  SEL R5, R5, RZ, !P0 ;  /* 0x000000ff05057207 */ /* 0x000fc80004000000 */
[----:B------:R-:W-:Y:S02]  /*14750*/  ISETP.NE.U32.AND P4, PT, R5, RZ, PT ;  /* 0x000000ff0500720c */ /* 0x000fe40003f85070 */
[----:B--2---:R-:W-:-:S05]  /*14760*/  IADD3 R11, P5, PT, R11, R2, RZ ;  /* 0x000000020b0b7210 */ /* 0x004fca0007fbe0ff */
[----:B----4-:R-:W-:Y:S01]  /*14770*/  IMAD.X R12, R12, 0x1, R0, P5 ;  /* 0x000000010c0c7824 */ /* 0x010fe200028e0600 */
[----:B------:R-:W-:Y:S01]  /*14780*/  STL [R1+0x44], R11 ;  /* 0x0000440b01007387 */ /* 0x000fe20000100800 */
[----:B------:R-:W-:Y:S02]  /*14790*/  IMAD.MOV.U32 R6, RZ, RZ, R11 ;  /* 0x000000ffff067224 */ /* 0x000fe400078e000b */
[----:B------:R-:W-:Y:S01]  /*147a0*/  IMAD.MOV.U32 R7, RZ, RZ, R12 ;  /* 0x000000ffff077224 */ /* 0x000fe200078e000c */
[----:B------:R1:W-:Y:S04]  /*147b0*/  STL [R1+0x40], R12 ;  /* 0x0000400c01007387 */ /* 0x0003e80000100800 */
[----:B------:R2:W-:Y:S04]  /*147c0*/  LDGSTS.E [R249+0x108], desc[UR22][R6.64], P4 ;  /* 0x0010800006f97fae */ /* 0x0005e8000a1a1016 */
[----:B-1----:R-:W4:Y:S01]  /*147d0*/  LDL.LU R12, [R1+0x60] ;  /* 0x00006000010c7983 */ /* 0x002f220000300800 */
[----:B---3--:R-:W-:-:S03]  /*147e0*/  IADD3 R8, P5, PT, R8, R2, RZ ;  /* 0x0000000208087210 */ /* 0x008fc60007fbe0ff */
[----:B------:R-:W3:Y:S02]  /*147f0*/  LDL.LU R11, [R1+0x64] ;  /* 0x00006400010b7983 */ /* 0x000ee40000300800 */
[----:B------:R-:W-:Y:S02]  /*14800*/  IMAD.X R10, R10, 0x1, R0, P5 ;  /* 0x000000010a0a7824 */ /* 0x000fe400028e0600 */
[----:B------:R-:W-:Y:S01]  /*14810*/  STL [R1+0x4c], R8 ;  /* 0x00004c0801007387 */ /* 0x000fe20000100800 */
[----:B--2---:R-:W-:Y:S02]  /*14820*/  IMAD.MOV.U32 R6, RZ, RZ, R8 ;  /* 0x000000ffff067224 */ /* 0x004fe400078e0008 */
        /* <DEDUP_REMOVED lines=29> */
[----:B------:R-:W-:Y:S02]  /*14a00*/  MOV R6, R9 ;  /* 0x0000000900067202 */ /* 0x000fe40000000f00 */
        /* <DEDUP_REMOVED lines=9> */
[----:B---3--:R-:W-:-:S05]  /*14aa0*/  IADD3 R11, P5, PT, R11, R2, RZ ;  /* 0x000000020b0b7210 */ /* 0x008fca0007fbe0ff */
[----:B----4-:R-:W-:Y:S01]  /*14ab0*/  IMAD.X R12, R12, 0x1, R0, P5 ;  /* 0x000000010c0c7824 */ /* 0x010fe200028e0600 */
[----:B------:R-:W-:Y:S01]  /*14ac0*/  STL [R1+0x64], R11 ;  /* 0x0000640b01007387 */ /* 0x000fe20000100800 */
[----:B------:R-:W-:Y:S02]  /*14ad0*/  IMAD.MOV.U32 R6, RZ, RZ, R11 ;  /* 0x000000ffff067224 */ /* 0x000fe400078e000b */
[----:B------:R-:W-:Y:S01]  /*14ae0*/  IMAD.MOV.U32 R7, RZ, RZ, R12 ;  /* 0x000000ffff077224 */ /* 0x000fe200078e000c */
[----:B------:R1:W-:Y:S04]  /*14af0*/  STL [R1+0x60], R12 ;  /* 0x0000600c01007387 */ /* 0x0003e80000100800 */
[----:B------:R3:W-:Y:S04]  /*14b00*/  LDGSTS.E [R249+0x118], desc[UR22][R6.64], P4 ;  /* 0x0011800006f97fae */ /* 0x0007e8000a1a1016 */
[----:B-1----:R-:W4:Y:S01]  /*14b10*/  LDL.LU R12, [R1+0x80] ;  /* 0x00008000010c7983 */ /* 0x002f220000300800 */
[----:B--2---:R-:W-:-:S03]  /*14b20*/  IADD3 R8, P5, PT, R8, R2, RZ ;  /* 0x0000000208087210 */ /* 0x004fc60007fbe0ff */
[----:B------:R-:W2:Y:S02]  /*14b30*/  LDL.LU R11, [R1+0x84] ;  /* 0x00008400010b7983 */ /* 0x000ea40000300800 */
[----:B------:R-:W-:Y:S02]  /*14b40*/  IMAD.X R10, R10, 0x1, R0, P5 ;  /* 0x000000010a0a7824 */ /* 0x000fe400028e0600 */
        /* <DEDUP_REMOVED lines=53> */
[----:B--2---:R-:W-:-:S03]  /*14ea0*/  IMAD.MOV.U32 R6, RZ, RZ, R8 ;  /* 0x000000ffff067224 */ /* 0x004fc600078e0008 */
[----:B------:R1:W-:Y:S01]  /*14eb0*/  STL [R1+0x88], R10 ;  /* 0x0000880a01007387 */ /* 0x0003e20000100800 */
[----:B------:R-:W-:-:S03]  /*14ec0*/  MOV R7, R10 ;  /* 0x0000000a00077202 */ /* 0x000fc60000000f00 */
        /* <DEDUP_REMOVED lines=89> */
[----:B--2---:R-:W-:-:S04]  /*15460*/  IADD3 R11, P5, PT, R11, R2, RZ ;  /* 0x000000020b0b7210 */ /* 0x004fc80007fbe0ff */
[----:B----4-:R-:W-:Y:S01]  /*15470*/  IADD3.X R12, PT, PT, R12, R0, RZ, P5, !PT ;  /* 0x000000000c0c7210 */ /* 0x010fe20002ffe4ff */
[----:B------:R-:W-:Y:S01]  /*15480*/  STL [R1+0xc4], R11 ;  /* 0x0000c40b01007387 */ /* 0x000fe20000100800 */
[----:B------:R-:W-:-:S03]  /*15490*/  IMAD.MOV.U32 R6, RZ, RZ, R11 ;  /* 0x000000ffff067224 */ /* 0x000fc600078e000b */
[----:B------:R1:W-:Y:S01]  /*154a0*/  STL [R1+0xc0], R12 ;  /* 0x0000c00c01007387 */ /* 0x0003e20000100800 */
[----:B------:R-:W-:-:S05]  /*154b0*/  IMAD.MOV.U32 R7, RZ, RZ, R12 ;  /* 0x000000ffff077224 */ /* 0x000fca00078e000c */
        /* <DEDUP_REMOVED lines=75> */
[----:B-1----:R-:W-:Y:S02]  /*15970*/  MOV R6, R14 ;  /* 0x0000000e00067202 */ /* 0x002fe40000000f00 */
        /* <DEDUP_REMOVED lines=77> */
[----:B------:R-:W-:-:S03]  /*15e50*/  IMAD.MOV.U32 R6, RZ, RZ, R11 ;  /* 0x000000ffff067224 */ /* 0x000fc600078e000b */
[----:B------:R1:W-:Y:S01]  /*15e60*/  STL [R1+0x120], R12 ;  /* 0x0001200c01007387 */ /* 0x0003e20000100800 */
[----:B------:R-:W-:-:S05]  /*15e70*/  MOV R7, R12 ;  /* 0x0000000c00077202 */ /* 0x000fca0000000f00 */
        /* <DEDUP_REMOVED lines=85> */
[----:B------:R-:W-:Y:S02]  /*163d0*/  ISETP.NE.U32.AND P4, PT, R5, RZ, PT ;  /* 0x000000ff0500720c */ /* 0x000fe40003f85070 */
[----:B------:R-:W-:Y:S01]  /*163e0*/  IADD3.X R13, PT, PT, R13, R0, RZ, P5, !PT ;  /* 0x000000000d0d7210 */ /* 0x000fe20002ffe4ff */
[----:B------:R-:W-:Y:S01]  /*163f0*/  STL [R1+0x15c], R9 ;  /* 0x00015c0901007387 */ /* 0x000fe20000100800 */
[----:B------:R-:W-:-:S03]  /*16400*/  IMAD.MOV.U32 R6, RZ, RZ, R9 ;  /* 0x000000ffff067224 */ /* 0x000fc600078e0009 */
[----:B------:R1:W-:Y:S01]  /*16410*/  STL [R1+0x158], R13 ;  /* 0x0001580d01007387 */ /* 0x0003e20000100800 */
[----:B------:R-:W-:-:S05]  /*16420*/  IMAD.MOV.U32 R7, RZ, RZ, R13 ;  /* 0x000000ffff077224 */ /* 0x000fca00078e000d */
[----:B------:R3:W-:Y:S04]  /*16430*/  LDGSTS.E [R249+0x194], desc[UR22][R6.64], P4 ;  /* 0x0019400006f97fae */ /* 0x0007e8000a1a1016 */
[----:B-1----:R-:W2:Y:S04]  /*16440*/  LDL.LU R13, [R1+0x178] ;  /* 0x00017800010d7983 */ /* 0x002ea80000300800 */
[----:B------:R-:W2:Y:S01]  /*16450*/  LDL.LU R9, [R1+0x17c] ;  /* 0x00017c0001097983 */ /* 0x000ea20000300800 */
[----:B------:R-:W-:-:S04]  /*16460*/  ISETP.GT.AND P4, PT, R4, 0x66, PT ;  /* 0x000000660400780c */ /* 0x000fc80003f84270 */
        /* <DEDUP_REMOVED lines=48> */
[----:B------:R2:W-:Y:S04]  /*16770*/  LDGSTS.E [R249+0x1a4], desc[UR22][R6.64], P4 ;  /* 0x001a400006f97fae */ /* 0x0005e8000a1a1016 */
[----:B-1----:R-:W3:Y:S04]  /*16780*/  LDL.LU R13, [R1+0x198] ;  /* 0x00019800010d7983 */ /* 0x002ee80000300800 */
[----:B------:R-:W3:Y:S01]  /*16790*/  LDL.LU R9, [R1+0x19c] ;  /* 0x00019c0001097983 */ /* 0x000ee20000300800 */
[----:B------:R-:W-:-:S04]  /*167a0*/  ISETP.GT.AND P4, PT, R4, 0x6a, PT ;  /* 0x0000006a0400780c */ /* 0x000fc80003f84270 */
        /* <DEDUP_REMOVED lines=15> */
[----:B--2---:R-:W-:Y:S01]  /*168a0*/  MOV R6, R8 ;  /* 0x0000000800067202 */ /* 0x004fe20000000f00 */
[----:B------:R-:W-:Y:S02]  /*168b0*/  IMAD.MOV.U32 R7, RZ, RZ, R10 ;  /* 0x000000ffff077224 */ /* 0x000fe400078e000a */
        /* <DEDUP_REMOVED lines=80> */
[----:B------:R-:W-:-:S03]  /*16dc0*/  IMAD.MOV.U32 R6, RZ, RZ, R9 ;  /* 0x000000ffff067224 */ /* 0x000fc600078e0009 */
[----:B------:R-:W-:Y:S01]  /*16dd0*/  MOV R7, R13 ;  /* 0x0000000d00077202 */ /* 0x000fe20000000f00 */
[----:B------:R1:W-:Y:S04]  /*16de0*/  STL [R1+0x1b8], R13 ;  /* 0x0001b80d01007387 */ /* 0x0003e80000100800 */
        /* <DEDUP_REMOVED lines=92> */
[----:B------:R-:W-:Y:S01]  /*173b0*/  SEL R5, R5, RZ, !P0 ;  /* 0x000000ff05057207 */ /* 0x000fe20004000000 */
[----:B------:R-:W-:Y:S03]  /*173c0*/  STL [R1+0x1f4], R14 ;  /* 0x0001f40e01007387 */ /* 0x000fe60000100800 */
[----:B------:R-:W-:Y:S02]  /*173d0*/  ISETP.NE.U32.AND P4, PT, R5, RZ, PT ;  /* 0x000000ff0500720c */ /* 0x000fe40003f85070 */
[----:B------:R-:W-:Y:S01]  /*173e0*/  IADD3 R9, P5, PT, R9, R2, RZ ;  /* 0x0000000209097210 */ /* 0x000fe20007fbe0ff */
[----:B------:R1:W-:Y:S04]  /*173f0*/  STL [R1+0x1f0], R15 ;  /* 0x0001f00f01007387 */ /* 0x0003e80000100800 */
[----:B------:R-:W-:-:S02]  /*17400*/  IMAD.X R13, R13, 0x1, R0, P5 ;  /* 0x000000010d0d7824 */ /* 0x000fc400028e0600 */
[----:B-1----:R-:W-:Y:S01]  /*17410*/  IMAD.MOV.U32 R6, RZ, RZ, R9 ;  /* 0x000000ffff067224 */ /* 0x002fe200078e0009 */
[----:B------:R-:W3:Y:S01]  /*17420*/  LDL.LU R15, [R1+0x210] ;  /* 0x00021000010f7983 */ /* 0x000ee20000300800 */
[----:B------:R-:W-:-:S03]  /*17430*/  IMAD.MOV.U32 R7, RZ, RZ, R13 ;  /* 0x000000ffff077224 */ /* 0x000fc600078e000d */
[----:B------:R-:W3:Y:S04]  /*17440*/  LDL.LU R14, [R1+0x214] ;  /* 0x00021400010e7983 */ /* 0x000ee80000300800 */
[----:B------:R1:W-:Y:S01]  /*17450*/  LDGSTS.E [R249+0x1e4], desc[UR22][R6.64], P4 ;  /* 0x001e400006f97fae */ /* 0x0003e2000a1a1016 */
[----:B------:R-:W-:-:S03]  /*17460*/  ISETP.GT.AND P4, PT, R4, 0x7a, PT ;  /* 0x0000007a0400780c */ /* 0x000fc60003f84270 */
[----:B------:R-:W-:Y:S01]  /*17470*/  STL [R1+0x1fc], R9 ;  /* 0x0001fc0901007387 */ /* 0x000fe20000100800 */
[----:B------:R-:W-:-:S03]  /*17480*/  SEL R5, RZ, 0x4, !P4 ;  /* 0x00000004ff057807 */ /* 0x000fc60006000000 */
[----:B------:R1:W-:Y:S01]  /*17490*/  STL [R1+0x1f8], R13 ;  /* 0x0001f80d01007387 */ /* 0x0003e20000100800 */
[----:B------:R-:W-:-:S04]  /*174a0*/  SEL R5, R5, RZ, !P0 ;  /* 0x000000ff05057207 */ /* 0x000fc80004000000 */
[----:B------:R-:W-:Y:S01]  /*174b0*/  ISETP.NE.U32.AND P4, PT, R5, RZ, PT ;  /* 0x000000ff0500720c */ /* 0x000fe20003f85070 */
[----:B-1----:R-:W3:Y:S04]  /*174c0*/  LDL.LU R13, [R1+0x218] ;  /* 0x00021800010d7983 */ /* 0x002ee80000300800 */
[----:B------:R-:W3:Y:S01]  /*174d0*/  LDL.LU R9, [R1+0x21c] ;  /* 0x00021c0001097983 */ /* 0x000ee20000300800 */
        /* <DEDUP_REMOVED lines=24> */
[----:B------:R-:W-:-:S04]  /*17660*/  SEL R5, R5, RZ, !P0 ;  /* 0x000000ff05057207 */ /* 0x000fc80004000000 */
[----:B------:R-:W-:Y:S02]  /*17670*/  ISETP.NE.U32.AND P4, PT, R5, RZ, PT ;  /* 0x000000ff0500720c */ /* 0x000fe40003f85070 */
[----:B------:R-:W-:-:S05]  /*17680*/  IADD3 R14, P5, PT, R14, R2, RZ ;  /* 0x000000020e0e7210 */ /* 0x000fca0007fbe0ff */
[----:B------:R-:W-:Y:S02]  /*17690*/  IMAD.X R15, R15, 0x1, R0, P5 ;  /* 0x000000010f0f7824 */ /* 0x000fe400028e0600 */
[----:B-1----:R-:W-:Y:S02]  /*176a0*/  IMAD.MOV.U32 R6, RZ, RZ, R14 ;  /* 0x000000ffff067224 */ /* 0x002fe400078e000e */
[----:B------:R-:W-:-:S05]  /*176b0*/  IMAD.MOV.U32 R7, RZ, RZ, R15 ;  /* 0x000000ffff077224 */ /* 0x000fca00078e000f */
[----:B------:R1:W-:Y:S01]  /*176c0*/  LDGSTS.E [R249+0x1f0], desc[UR22][R6.64], P4 ;  /* 0x001f000006f97fae */ /* 0x0003e2000a1a1016 */
[----:B------:R-:W-:-:S04]  /*176d0*/  ISETP.GT.AND P4, PT, R4, 0x7d, PT ;  /* 0x0000007d0400780c */ /* 0x000fc80003f84270 */
[----:B------:R-:W-:Y:S02]  /*176e0*/  SEL R5, RZ, 0x4, !P4 ;  /* 0x00000004ff057807 */ /* 0x000fe40006000000 */
[----:B------:R-:W-:Y:S01]  /*176f0*/  IADD3 R9, P5, PT, R9, R2, RZ ;  /* 0x0000000209097210 */ /* 0x000fe20007fbe0ff */
[----:B------:R-:W-:Y:S01]  /*17700*/  STL [R1+0x214], R14 ;  /* 0x0002140e01007387 */ /* 0x000fe20000100800 */
[----:B------:R-:W-:-:S03]  /*17710*/  SEL R5, R5, RZ, !P0 ;  /* 0x000000ff05057207 */ /* 0x000fc60004000000 */
[----:B------:R-:W-:Y:S01]  /*17720*/  IMAD.X R13, R13, 0x1, R0, P5 ;  /* 0x000000010d0d7824 */ /* 0x000fe200028e0600 */
[----:B------:R-:W-:Y:S01]  /*17730*/  STL [R1+0x210], R15 ;  /* 0x0002100f01007387 */ /* 0x000fe20000100800 */
[----:B------:R-:W-:Y:S01]  /*17740*/  ISETP.NE.U32.AND P4, PT, R5, RZ, PT ;  /* 0x000000ff0500720c */ /* 0x000fe20003f85070 */
[----:B-1----:R-:W-:Y:S02]  /*17750*/  IMAD.MOV.U32 R6, RZ, RZ, R9 ;  /* 0x000000ffff067224 */ /* 0x002fe400078e0009 */
[----:B------:R1:W-:Y:S04]  /*17760*/  STL [R1+0x21c], R9 ;  /* 0x00021c0901007387 */ /* 0x0003e80000100800 */
[----:B------:R-:W-:Y:S04]  /*17770*/  STL [R1+0x218], R13 ;  /* 0x0002180d01007387 */ /* 0x000fe80000100800 */
[----:B------:R-:W2:Y:S04]  /*17780*/  LDL.LU R19, [R1+0x230] ;  /* 0x0002300001137983 */ /* 0x000ea80000300800 */
[----:B-1----:R-:W2:Y:S04]  /*17790*/  LDL.LU R9, [R1+0x234] ;  /* 0x0002340001097983 */ /* 0x002ea80000300800 */
[----:B------:R-:W2:Y:S04]  /*177a0*/  LDL.LU R18, [R1+0x270] ;  /* 0x0002700001127983 */ /* 0x000ea80000300800 */
[----:B------:R-:W2:Y:S01]  /*177b0*/  LDL.LU R16, [R1+0x274] ;  /* 0x0002740001107983 */ /* 0x000ea20000300800 */
[----:B------:R-:W-:-:S05]  /*177c0*/  IMAD.MOV.U32 R7, RZ, RZ, R13 ;  /* 0x000000ffff077224 */ /* 0x000fca00078e000d */
[----:B------:R1:W-:Y:S01]  /*177d0*/  LDGSTS.E [R249+0x1f4], desc[UR22][R6.64], P4 ;  /* 0x001f400006f97fae */ /* 0x0003e2000a1a1016 */
[----:B---3--:R-:W-:-:S05]  /*177e0*/  IADD3 R11, P5, PT, R11, R2, RZ ;  /* 0x000000020b0b7210 */ /* 0x008fca0007fbe0ff */
[----:B----4-:R-:W-:Y:S01]  /*177f0*/  IMAD.X R12, R12, 0x1, R0, P5 ;  /* 0x000000010c0c7824 */ /* 0x010fe200028e0600 */
[----:B------:R-:W-:Y:S03]  /*17800*/  STL [R1+0x224], R11 ;  /* 0x0002240b01007387 */ /* 0x000fe60000100800 */
[----:B-1----:R-:W-:Y:S01]  /*17810*/  IMAD.MOV.U32 R7, RZ, RZ, R12 ;  /* 0x000000ffff077224 */ /* 0x002fe200078e000c */
[----:B------:R1:W-:Y:S04]  /*17820*/  STL [R1+0x220], R12 ;  /* 0x0002200c01007387 */ /* 0x0003e80000100800 */
[----:B-1----:R-:W3:Y:S01]  /*17830*/  LDL.LU R12, [R1+0x2b4] ;  /* 0x0002b400010c7983 */ /* 0x002ee20000300800 */
[----:B--2---:R-:W-:-:S05]  /*17840*/  IADD3 R8, P5, PT, R8, R2, RZ ;  /* 0x0000000208087210 */ /* 0x004fca0007fbe0ff */
[----:B------:R-:W-:Y:S01]  /*17850*/  IMAD.X R10, R10, 0x1, R0, P5 ;  /* 0x000000010a0a7824 */ /* 0x000fe200028e0600 */
[----:B------:R-:W-:Y:S04]  /*17860*/  STL [R1+0x22c], R8 ;  /* 0x00022c0801007387 */ /* 0x000fe80000100800 */
[----:B------:R1:W-:Y:S04]  /*17870*/  STL [R1+0x228], R10 ;  /* 0x0002280a01007387 */ /* 0x0003e80000100800 */
[----:B------:R-:W2:Y:S01]  /*17880*/  LDL.LU R13, [R1+0x2b0] ;  /* 0x0002b000010d7983 */ /* 0x000ea20000300800 */
[----:B------:R-:W-:-:S02]  /*17890*/  ISETP.GT.AND P4, PT, R4, 0x7e, PT ;  /* 0x0000007e0400780c */ /* 0x000fc40003f84270 */
[----:B------:R-:W-:Y:S01]  /*178a0*/  MOV R6, R11 ;  /* 0x0000000b00067202 */ /* 0x000fe20000000f00 */
[----:B------:R-:W4:Y:S01]  /*178b0*/  LDL.LU R17, [R1+0x2f0] ;  /* 0x0002f00001117983 */ /* 0x000f220000300800 */
[----:B------:R-:W-:-:S03]  /*178c0*/  SEL R5, RZ, 0x4, !P4 ;  /* 0x00000004ff057807 */ /* 0x000fc60006000000 */
[----:B------:R-:W4:Y:S01]  /*178d0*/  LDL.LU R14, [R1+0x2f4] ;  /* 0x0002f400010e7983 */ /* 0x000f220000300800 */
[----:B------:R-:W-:-:S03]  /*178e0*/  SEL R5, R5, RZ, !P0 ;  /* 0x000000ff05057207 */ /* 0x000fc60004000000 */
[----:B------:R-:W4:Y:S01]  /*178f0*/  LDL.LU R15, [R1+0x238] ;  /* 0x00023800010f7983 */ /* 0x000f220000300800 */
[----:B------:R-:W-:-:S13]  /*17900*/  ISETP.NE.U32.AND P4, PT, R5, RZ, PT ;  /* 0x000000ff0500720c */ /* 0x000fda0003f85070 */
[----:B------:R1:W-:Y:S01]  /*17910*/  LDGSTS.E [R249+0x1f8], desc[UR22][R6.64], P4 ;  /* 0x001f800006f97fae */ /* 0x0003e2000a1a1016 */
[----:B------:R-:W-:Y:S01]  /*17920*/  ISETP.GT.AND P4, PT, R4, 0x7f, PT ;  /* 0x0000007f0400780c */ /* 0x000fe20003f84270 */
[----:B-1----:R-:W-:Y:S02]  /*17930*/  IMAD.MOV.U32 R7, RZ, RZ, R10 ;  /* 0x000000ffff077224 */ /* 0x002fe400078e000a */
[----:B------:R-:W4:Y:S01]  /*17940*/  LDL.LU R10, [R1+0x23c] ;  /* 0x00023c00010a7983 */ /* 0x000f220000300800 */
[----:B------:R-:W-:-:S03]  /*17950*/  IMAD.MOV.U32 R6, RZ, RZ, R8 ;  /* 0x000000ffff067224 */ /* 0x000fc600078e0008 */
[----:B------:R-:W4:Y:S04]  /*17960*/  LDL.LU R11, [R1+0x278] ;  /* 0x00027800010b7983 */ /* 0x000f280000300800 */
[----:B------:R-:W4:Y:S01]  /*17970*/  LDL.LU R8, [R1+0x27c] ;  /* 0x00027c0001087983 */ /* 0x000f220000300800 */
[----:B------:R-:W-:Y:S01]  /*17980*/  SEL R5, RZ, 0x4, !P4 ;  /* 0x00000004ff057807 */ /* 0x000fe20006000000 */
[----:B------:R-:W1:Y:S01]  /*17990*/  S2R R21, SR_TID.X ;  /* 0x0000000000157919 */ /* 0x000e620000002100 */
[----:B------:R-:W1:Y:S02]  /*179a0*/  S2R R20, SR_TID.X ;  /* 0x0000000000147919 */ /* 0x000e640000002100 */
[----:B------:R-:W-:-:S04]  /*179b0*/  SEL R5, R5, RZ, !P0 ;  /* 0x000000ff05057207 */ /* 0x000fc80004000000 */
[----:B------:R-:W-:Y:S01]  /*179c0*/  ISETP.NE.U32.AND P4, PT, R5, RZ, PT ;  /* 0x000000ff0500720c */ /* 0x000fe20003f85070 */
[----:B------:R-:W-:-:S04]  /*179d0*/  UIADD3 UR13, UPT, UPT, UR13, 0x1, URZ ;  /* 0x000000010d0d7890 */ /* 0x000fc8000fffe0ff */
[----:B------:R-:W-:-:S08]  /*179e0*/  UISETP.GT.AND UP1, UPT, UR13, 0x2, UPT ;  /* 0x000000020d00788c */ /* 0x000fd0000bf24270 */
[----:B------:R1:W-:Y:S01]  /*179f0*/  LDGSTS.E [R249+0x1fc], desc[UR22][R6.64], P4 ;  /* 0x001fc00006f97fae */ /* 0x0003e2000a1a1016 */
[----:B------:R-:W-:Y:S01]  /*17a00*/  ISETP.GE.AND P4, PT, R3, R4, PT ;  /* 0x000000040300720c */ /* 0x000fe20003f86270 */
[----:B------:R-:W-:Y:S02]  /*17a10*/  USEL UR13, UR13, URZ, !UP1 ;  /* 0x000000ff0d0d7287 */ /* 0x000fe4000c800000 */
[----:B------:R-:W0:Y:S01]  /*17a20*/  LDGDEPBAR ;  /* 0x00000000000079af */ /* 0x000e220000000000 */
[----:B------:R-:W-:-:S04]  /*17a30*/  SEL R4, RZ, 0x4, P4 ;  /* 0x00000004ff047807 */ /* 0x000fc80002000000 */
[----:B------:R-:W-:Y:S01]  /*17a40*/  SEL R4, R4, RZ, !P0 ;  /* 0x000000ff04047207 */ /* 0x000fe20004000000 */
[----:B-1----:R-:W-:Y:S02]  /*17a50*/  IMAD.SHL.U32 R21, R21, 0x4, RZ ;  /* 0x0000000415157824 */ /* 0x002fe400078e00ff */
[----:B------:R-:W-:Y:S01]  /*17a60*/  IMAD.SHL.U32 R20, R20, 0x80, RZ ;  /* 0x0000008014147824 */ /* 0x000fe200078e00ff */
[----:B------:R-:W-:Y:S02]  /*17a70*/  ISETP.NE.U32.AND P0, PT, R4, RZ, PT ;  /* 0x000000ff0400720c */ /* 0x000fe40003f05070 */
[----:B------:R-:W-:Y:S01]  /*17a80*/  IADD3 R9, P4, PT, R9, R134, RZ ;  /* 0x0000008609097210 */ /* 0x000fe20007f9e0ff */
[----:B------:R-:W-:Y:S01]  /*17a90*/  ULEA UR14, UR13, UR7, 0xe ;  /* 0x000000070d0e7291 */ /* 0x000fe2000f8e70ff */
[----:B------:R-:W-:-:S03]  /*17aa0*/  LOP3.LUT R20, R20, 0x307c, R21, 0xc8, !PT ;  /* 0x0000307c14147812 */ /* 0x000fc600078ec815 */
[--C-:B------:R-:W-:Y:S01]  /*17ab0*/  IMAD.X R19, R19, 0x1, R133.reuse, P4 ;  /* 0x0000000113137824 */ /* 0x100fe200020e0685 */
[----:B------:R-:W-:Y:S01]  /*17ac0*/  IADD3 R16, P5, PT, R16, R134, RZ ;  /* 0x0000008610107210 */ /* 0x000fe20007fbe0ff */
[----:B------:R1:W-:Y:S04]  /*17ad0*/  STL [R1+0x234], R9 ;  /* 0x0002340901007387 */ /* 0x0003e80000100800 */
[----:B------:R-:W-:Y:S01]  /*17ae0*/  IMAD.X R18, R18, 0x1, R133, P5 ;  /* 0x0000000112127824 */ /* 0x000fe200028e0685 */
[----:B------:R-:W-:Y:S01]  /*17af0*/  STL [R1+0x230], R19 ;  /* 0x0002301301007387 */ /* 0x000fe20000100800 */
[----:B------:R-:W-:-:S03]  /*17b00*/  IMAD.MOV.U32 R4, RZ, RZ, R9 ;  /* 0x000000ffff047224 */ /* 0x000fc600078e0009 */
[----:B------:R1:W-:Y:S01]  /*17b10*/  STL [R1+0x274], R16 ;  /* 0x0002741001007387 */ /* 0x0003e20000100800 */
[----:B------:R-:W-:Y:S02]  /*17b20*/  VIADD R6, R20, UR14 ;  /* 0x0000000e14067c36 */ /* 0x000fe40008000000 */
[----:B------:R-:W-:Y:S01]  /*17b30*/  IMAD.MOV.U32 R5, RZ, RZ, R19 ;  /* 0x000000ffff057224 */ /* 0x000fe200078e0013 */
[----:B------:R2:W-:Y:S04]  /*17b40*/  STL [R1+0x270], R18 ;  /* 0x0002701201007387 */ /* 0x0005e80000100800 */
[----:B-1----:R-:W4:Y:S04]  /*17b50*/  LDL.LU R9, [R1+0x2b8] ;  /* 0x0002b80001097983 */ /* 0x002f280000300800 */
[----:B------:R-:W4:Y:S04]  /*17b60*/  LDL.LU R7, [R1+0x2bc] ;  /* 0x0002bc0001077983 */ /* 0x000f280000300800 */
[----:B------:R1:W-:Y:S02]  /*17b70*/  LDGSTS.E [R6+0x20000], desc[UR22][R4.64], P0 ;  /* 0x2000000004067fae */ /* 0x0003e400081a1016 */
[----:B-1----:R-:W-:-:S02]  /*17b80*/  IMAD.MOV.U32 R4, RZ, RZ, R16 ;  /* 0x000000ffff047224 */ /* 0x002fc400078e0010 */
[----:B------:R-:W4:Y:S01]  /*17b90*/  LDL.LU R16, [R1+0x2fc] ;  /* 0x0002fc0001107983 */ /* 0x000f220000300800 */
[----:B------:R-:W-:Y:S01]  /*17ba0*/  IMAD.MOV.U32 R5, RZ, RZ, R18 ;  /* 0x000000ffff057224 */ /* 0x000fe200078e0012 */
[----:B---3--:R-:W-:Y:S01]  /*17bb0*/  IADD3 R12, P4, PT, R12, R134, RZ ;  /* 0x000000860c0c7210 */ /* 0x008fe20007f9e0ff */
[----:B------:R-:W1:Y:S04]  /*17bc0*/  S2R R20, SR_TID.X ;  /* 0x0000000000147919 */ /* 0x000e680000002100 */
[----:B------:R3:W-:Y:S01]  /*17bd0*/  STL [R1+0x2b4], R12 ;  /* 0x0002b40c01007387 */ /* 0x0007e20000100800 */
[----:B------:R-:W4:Y:S03]  /*17be0*/  S2R R19, SR_TID.X ;  /* 0x0000000000137919 */ /* 0x000f260000002100 */
[----:B------:R3:W-:Y:S01]  /*17bf0*/  LDGSTS.E [R6+0x20400], desc[UR22][R4.64], P0 ;  /* 0x2040000004067fae */ /* 0x0007e200081a1016 */
[----:B--2---:R-:W-:-:S05]  /*17c00*/  IMAD.X R13, R13, 0x1, R133, P4 ;  /* 0x000000010d0d7824 */ /* 0x004fca00020e0685 */
[----:B------:R2:W-:Y:S04]  /*17c10*/  STL [R1+0x2b0], R13 ;  /* 0x0002b00d01007387 */ /* 0x0005e80000100800 */
[----:B------:R-:W4:Y:S02]  /*17c20*/  LDL.LU R18, [R1+0x2f8] ;  /* 0x0002f80001127983 */ /* 0x000f240000300800 */
[----:B----4-:R-:W-:Y:S01]  /*17c30*/  IADD3 R14, P4, PT, R14, R134, RZ ;  /* 0x000000860e0e7210 */ /* 0x010fe20007f9e0ff */
[----:B---3--:R-:W-:Y:S02]  /*17c40*/  IMAD.MOV.U32 R4, RZ, RZ, R12 ;  /* 0x000000ffff047224 */ /* 0x008fe400078e000c */
[----:B------:R-:W-:Y:S01]  /*17c50*/  IMAD.MOV.U32 R5, RZ, RZ, R13 ;  /* 0x000000ffff057224 */ /* 0x000fe200078e000d */
[----:B------:R-:W3:Y:S01]  /*17c60*/  LDL.LU R12, [R1+0x244] ;  /* 0x00024400010c7983 */ /* 0x000ee20000300800 */
[----:B------:R-:W-:-:S03]  /*17c70*/  IMAD.X R17, R17, 0x1, R133, P4 ;  /* 0x0000000111117824 */ /* 0x000fc600020e0685 */
[----:B--2---:R-:W2:Y:S01]  /*17c80*/  LDL.LU R13, [R1+0x284] ;  /* 0x00028400010d7983 */ /* 0x004ea20000300800 */
[----:B-1----:R-:W-:-:S03]  /*17c90*/  IMAD.SHL.U32 R20, R20, 0x4, RZ ;  /* 0x0000000414147824 */ /* 0x002fc600078e00ff */
[----:B------:R1:W-:Y:S04]  /*17ca0*/  LDGSTS.E [R6+0x20800], desc[UR22][R4.64], P0 ;  /* 0x2080000004067fae */ /* 0x0003e800081a1016 */
[----:B------:R-:W-:Y:S01]  /*17cb0*/  STL [R1+0x2f4], R14 ;  /* 0x0002f40e01007387 */ /* 0x000fe20000100800 */
[----:B------:R-:W-:-:S03]  /*17cc0*/  IMAD.SHL.U32 R19, R19, 0x80, RZ ;  /* 0x0000008013137824 */ /* 0x000fc600078e00ff */
[----:B------:R4:W-:Y:S01]  /*17cd0*/  STL [R1+0x2f0], R17 ;  /* 0x0002f01101007387 */ /* 0x0009e20000100800 */
[----:B-1----:R-:W-:Y:S02]  /*17ce0*/  MOV R5, R17 ;  /* 0x0000001100057202 */ /* 0x002fe40000000f00 */
[-C--:B------:R-:W-:Y:S01]  /*17cf0*/  IADD3 R10, P4, PT, R10, R134.reuse, RZ ;  /* 0x000000860a0a7210 */ /* 0x080fe20007f9e0ff */
[----:B------:R-:W-:Y:S01]  /*17d00*/  IMAD.MOV.U32 R4, RZ, RZ, R14 ;  /* 0x000000ffff047224 */ /* 0x000fe200078e000e */
[----:B----4-:R-:W4:Y:S03]  /*17d10*/  LDL.LU R17, [R1+0x240] ;  /* 0x0002400001117983 */ /* 0x010f260000300800 */
[----:B------:R-:W-:Y:S01]  /*17d20*/  IMAD.X R15, R15, 0x1, R133, P4 ;  /* 0x000000010f0f7824 */ /* 0x000fe200020e0685 */
[----:B------:R-:W4:Y:S01]  /*17d30*/  LDL.LU R14, [R1+0x280] ;  /* 0x00028000010e7983 */ /* 0x000f220000300800 */
[----:B------:R-:W-:-:S03]  /*17d40*/  IADD3 R8, P5, PT, R8, R134, RZ ;  /* 0x0000008608087210 */ /* 0x000fc60007fbe0ff */
[----:B------:R-:W-:Y:S02]  /*17d50*/  STL [R1+0x23c], R10 ;  /* 0x00023c0a01007387 */ /* 0x000fe40000100800 */
[----:B------:R-:W-:Y:S02]  /*17d60*/  IMAD.X R11, R11, 0x1, R133, P5 ;  /* 0x000000010b0b7824 */ /* 0x000fe400028e0685 */
[----:B------:R1:W-:Y:S01]  /*17d70*/  STL [R1+0x238], R15 ;  /* 0x0002380f01007387 */ /* 0x0003e20000100800 */
[----:B------:R-:W-:-:S03]  /*17d80*/  LOP3.LUT R19, R19, 0x307c, R20, 0xc8, !PT ;  /* 0x0000307c13137812 */ /* 0x000fc600078ec814 */
[----:B------:R1:W-:Y:S04]  /*17d90*/  LDGSTS.E [R6+0x20c00], desc[UR22][R4.64], P0 ;  /* 0x20c0000004067fae */ /* 0x0003e800081a1016 */
[----:B------:R1:W-:Y:S04]  /*17da0*/  STL [R1+0x27c], R8 ;  /* 0x00027c0801007387 */ /* 0x0003e80000100800 */
[----:B------:R1:W-:Y:S02]  /*17db0*/  STL [R1+0x278], R11 ;  /* 0x0002780b01007387 */ /* 0x0003e40000100800 */
[----:B-1----:R-:W-:-:S02]  /*17dc0*/  IMAD.MOV.U32 R5, RZ, RZ, R15 ;  /* 0x000000ffff057224 */ /* 0x002fc400078e000f */
[----:B------:R-:W-:Y:S01]  /*17dd0*/  IMAD.MOV.U32 R4, RZ, RZ, R10 ;  /* 0x000000ffff047224 */ /* 0x000fe200078e000a */
[----:B------:R-:W4:Y:S01]  /*17de0*/  LDL.LU R15, [R1+0x2c0] ;  /* 0x0002c000010f7983 */ /* 0x000f220000300800 */
[----:B------:R-:W-:-:S03]  /*17df0*/  LOP3.LUT R19, R19, 0x10, RZ, 0x3c, !PT ;  /* 0x0000001013137812 */ /* 0x000fc600078e3cff */
[----:B------:R-:W4:Y:S02]  /*17e00*/  LDL.LU R10, [R1+0x2c4] ;  /* 0x0002c400010a7983 */ /* 0x000f240000300800 */
[----:B------:R-:W-:-:S05]  /*17e10*/  VIADD R6, R19, UR14 ;  /* 0x0000000e13067c36 */ /* 0x000fca0008000000 */
[----:B------:R1:W-:Y:S02]  /*17e20*/  LDGSTS.E [R6+0x20080], desc[UR22][R4.64], P0 ;  /* 0x2008000004067fae */ /* 0x0003e400081a1016 */
[----:B-1----:R-:W-:Y:S02]  /*17e30*/  IMAD.MOV.U32 R4, RZ, RZ, R8 ;  /* 0x000000ffff047224 */ /* 0x002fe400078e0008 */
[----:B------:R-:W4:Y:S01]  /*17e40*/  LDL.LU R8, [R1+0x304] ;  /* 0x0003040001087983 */ /* 0x000f220000300800 */
[----:B------:R-:W-:-:S05]  /*17e50*/  IMAD.MOV.U32 R5, RZ, RZ, R11 ;  /* 0x000000ffff057224 */ /* 0x000fca00078e000b */
[----:B------:R1:W-:Y:S01]  /*17e60*/  LDGSTS.E [R6+0x20480], desc[UR22][R4.64], P0 ;  /* 0x2048000004067fae */ /* 0x0003e200081a1016 */
[----:B------:R-:W-:-:S05]  /*17e70*/  IADD3 R7, P4, PT, R7, R134, RZ ;  /* 0x0000008607077210 */ /* 0x000fca0007f9e0ff */
[----:B------:R-:W-:Y:S01]  /*17e80*/  IMAD.X R9, R9, 0x1, R133, P4 ;  /* 0x0000000109097824 */ /* 0x000fe200020e0685 */
[----:B------:R-:W-:Y:S01]  /*17e90*/  STL [R1+0x2bc], R7 ;  /* 0x0002bc0701007387 */ /* 0x000fe20000100800 */
[----:B-1----:R-:W-:Y:S02]  /*17ea0*/  IMAD.MOV.U32 R4, RZ, RZ, R7 ;  /* 0x000000ffff047224 */ /* 0x002fe400078e0007 */
[----:B------:R-:W-:Y:S01]  /*17eb0*/  IMAD.MOV.U32 R5, RZ, RZ, R9 ;  /* 0x000000ffff057224 */ /* 0x000fe200078e0009 */
[----:B------:R1:W-:Y:S04]  /*17ec0*/  STL [R1+0x2b8], R9 ;  /* 0x0002b80901007387 */ /* 0x0003e80000100800 */
[----:B------:R-:W4:Y:S01]  /*17ed0*/  LDL.LU R11, [R1+0x300] ;  /* 0x00030000010b7983 */ /* 0x000f220000300800 */
[----:B------:R-:W-:-:S03]  /*17ee0*/  IADD3 R16, P4, PT, R16, R134, RZ ;  /* 0x0000008610107210 */ /* 0x000fc60007f9e0ff */
[----:B------:R1:W-:Y:S04]  /*17ef0*/  LDGSTS.E [R6+0x20880], desc[UR22][R4.64], P0 ;  /* 0x2088000004067fae */ /* 0x0003e800081a1016 */
[----:B-1----:R-:W4:Y:S04]  /*17f00*/  LDL.LU R9, [R1+0x24c] ;  /* 0x00024c0001097983 */ /* 0x002f280000300800 */
[----:B------:R-:W4:Y:S04]  /*17f10*/  LDL.LU R7, [R1+0x28c] ;  /* 0x00028c0001077983 */ /* 0x000f280000300800 */
[----:B------:R1:W-:Y:S01]  /*17f20*/  STL [R1+0x2fc], R16 ;  /* 0x0002fc1001007387 */ /* 0x0003e20000100800 */
[----:B------:R-:W-:-:S02]  /*17f30*/  IMAD.MOV.U32 R4, RZ, RZ, R16 ;  /* 0x000000ffff047224 */ /* 0x000fc400078e0010 */
[----:B------:R-:W-:-:S05]  /*17f40*/  IMAD.X R18, R18, 0x1, R133, P4 ;  /* 0x0000000112127824 */ /* 0x000fca00020e0685 */
[----:B------:R2:W-:Y:S04]  /*17f50*/  STL [R1+0x2f8], R18 ;  /* 0x0002f81201007387 */ /* 0x0005e80000100800 */
[----:B------:R-:W4:Y:S04]  /*17f60*/  LDL.LU R19, [R1+0x248] ;  /* 0x0002480001137983 */ /* 0x000f280000300800 */
[----:B-1----:R-:W4:Y:S01]  /*17f70*/  LDL.LU R16, [R1+0x288] ;  /* 0x0002880001107983 */ /* 0x002f220000300800 */
[----:B------:R-:W-:Y:S01]  /*17f80*/  IMAD.MOV.U32 R5, RZ, RZ, R18 ;  /* 0x000000ffff057224 */ /* 0x000fe200078e0012 */
[----:B------:R-:W1:Y:S01]  /*17f90*/  S2R R20, SR_TID.X ;  /* 0x0000000000147919 */ /* 0x000e620000002100 */
[----:B--2---:R-:W2:Y:S01]  /*17fa0*/  S2R R18, SR_TID.X ;  /* 0x0000000000127919 */ /* 0x004ea20000002100 */
[----:B---3--:R-:W-:-:S02]  /*17fb0*/  IADD3 R12, P4, PT, R12, R134, RZ ;  /* 0x000000860c0c7210 */ /* 0x008fc40007f9e0ff */
[----:B------:R-:W-:Y:S01]  /*17fc0*/  IADD3 R13, P5, PT, R13, R134, RZ ;  /* 0x000000860d0d7210 */ /* 0x000fe20007fbe0ff */
[----:B------:R3:W-:Y:S04]  /*17fd0*/  LDGSTS.E [R6+0x20c80], desc[UR22][R4.64], P0 ;  /* 0x20c8000004067fae */ /* 0x0007e800081a1016 */
[----:B------:R1:W-:Y:S01]  /*17fe0*/  STL [R1+0x244], R12 ;  /* 0x0002440c01007387 */ /* 0x0003e20000100800 */
[----:B----4-:R-:W-:Y:S01]  /*17ff0*/  IMAD.X R17, R17, 0x1, R133, P4 ;  /* 0x0000000111117824 */ /* 0x010fe200020e0685 */
[----:B------:R-:W-:Y:S01]  /*18000*/  IADD3.X R14, PT, PT, R14, R133, RZ, P5, !PT ;  /* 0x000000850e0e7210 */ /* 0x000fe20002ffe4ff */
[----:B-1----:R-:W-:Y:S02]  /*18010*/  IMAD.SHL.U32 R20, R20, 0x4, RZ ;  /* 0x0000000414147824 */ /* 0x002fe400078e00ff */
[----:B--2---:R-:W-:-:S05]  /*18020*/  IMAD.SHL.U32 R18, R18, 0x80, RZ ;  /* 0x0000008012127824 */ /* 0x004fca00078e00ff */
[----:B------:R-:W-:-:S04]  /*18030*/  LOP3.LUT R18, R18, 0x307c, R20, 0xc8, !PT ;  /* 0x0000307c12127812 */ /* 0x000fc800078ec814 */
[----:B------:R-:W-:Y:S01]  /*18040*/  LOP3.LUT R18, R18, 0x20, RZ, 0x3c, !PT ;  /* 0x0000002012127812 */ /* 0x000fe200078e3cff */
[----:B------:R-:W-:Y:S01]  /*18050*/  STL [R1+0x240], R17 ;  /* 0x0002401101007387 */ /* 0x000fe20000100800 */
[----:B---3--:R-:W-:Y:S02]  /*18060*/  IMAD.MOV.U32 R4, RZ, RZ, R12 ;  /* 0x000000ffff047224 */ /* 0x008fe400078e000c */
[----:B------:R-:W-:Y:S01]  /*18070*/  IMAD.MOV.U32 R5, RZ, RZ, R17 ;  /* 0x000000ffff057224 */ /* 0x000fe200078e0011 */
[----:B------:R-:W-:Y:S01]  /*18080*/  STL [R1+0x284], R13 ;  /* 0x0002840d01007387 */ /* 0x000fe20000100800 */
[----:B------:R-:W-:Y:S01]  /*18090*/  VIADD R6, R18, UR14 ;  /* 0x0000000e12067c36 */ /* 0x000fe20008000000 */
[----:B------:R-:W-:Y:S02]  /*180a0*/  IADD3 R10, P4, PT, R10, R134, RZ ;  /* 0x000000860a0a7210 */ /* 0x000fe40007f9e0ff */
[----:B------:R1:W-:Y:S04]  /*180b0*/  STL [R1+0x280], R14 ;  /* 0x0002800e01007387 */ /* 0x0003e80000100800 */
[----:B------:R-:W2:Y:S01]  /*180c0*/  LDL.LU R12, [R1+0x2cc] ;  /* 0x0002cc00010c7983 */ /* 0x000ea20000300800 */
[----:B------:R-:W-:-:S03]  /*180d0*/  IMAD.X R15, R15, 0x1, R133, P4 ;  /* 0x000000010f0f7824 */ /* 0x000fc600020e0685 */
[----:B------:R3:W-:Y:S02]  /*180e0*/  LDGSTS.E [R6+0x20100], desc[UR22][R4.64], P0 ;  /* 0x2010000004067fae */ /* 0x0007e400081a1016 */
[----:B---3--:R-:W-:Y:S02]  /*180f0*/  IMAD.MOV.U32 R4, RZ, RZ, R13 ;  /* 0x000000ffff047224 */ /* 0x008fe400078e000d */
[----:B------:R-:W-:Y:S02]  /*18100*/  IMAD.MOV.U32 R5, RZ, RZ, R14 ;  /* 0x000000ffff057224 */ /* 0x000fe400078e000e */
[----:B-1----:R-:W3:Y:S04]  /*18110*/  LDL.LU R14, [R1+0x2c8] ;  /* 0x0002c800010e7983 */ /* 0x002ee80000300800 */
[----:B------:R-:W4:Y:S04]  /*18120*/  LDL.LU R13, [R1+0x30c] ;  /* 0x00030c00010d7983 */ /* 0x000f280000300800 */
[----:B------:R1:W-:Y:S04]  /*18130*/  LDGSTS.E [R6+0x20500], desc[UR22][R4.64], P0 ;  /* 0x2050000004067fae */ /* 0x0003e800081a1016 */
[----:B------:R-:W-:Y:S04]  /*18140*/  STL [R1+0x2c4], R10 ;  /* 0x0002c40a01007387 */ /* 0x000fe80000100800 */
[----:B------:R1:W-:Y:S02]  /*18150*/  STL [R1+0x2c0], R15 ;  /* 0x0002c00f01007387 */ /* 0x0003e40000100800 */
[----:B-1----:R-:W-:Y:S01]  /*18160*/  IMAD.MOV.U32 R5, RZ, RZ, R15 ;  /* 0x000000ffff057224 */ /* 0x002fe200078e000f */
[----:B------:R-:W-:Y:S01]  /*18170*/  IADD3 R8, P4, PT, R8, R134, RZ ;  /* 0x0000008608087210 */ /* 0x000fe20007f9e0ff */
[----:B------:R-:W-:Y:S01]  /*18180*/  IMAD.MOV.U32 R4, RZ, RZ, R10 ;  /* 0x000000ffff047224 */ /* 0x000fe200078e000a */
[----:B------:R-:W4:Y:S04]  /*18190*/  LDL.LU R15, [R1+0x308] ;  /* 0x00030800010f7983 */ /* 0x000f280000300800 */
[----:B------:R-:W4:Y:S04]  /*181a0*/  LDL.LU R17, [R1+0x254] ;  /* 0x0002540001117983 */ /* 0x000f280000300800 */
[----:B------:R-:W4:Y:S04]  /*181b0*/  LDL.LU R10, [R1+0x294] ;  /* 0x00029400010a7983 */ /* 0x000f280000300800 */
[----:B------:R1:W-:Y:S04]  /*181c0*/  LDGSTS.E [R6+0x20900], desc[UR22][R4.64], P0 ;  /* 0x2090000004067fae */ /* 0x0003e800081a1016 */
[----:B------:R1:W-:Y:S01]  /*181d0*/  STL [R1+0x304], R8 ;  /* 0x0003040801007387 */ /* 0x0003e20000100800 */
[----:B------:R-:W1:Y:S02]  /*181e0*/  S2R R20, SR_TID.X ;  /* 0x0000000000147919 */ /* 0x000e640000002100 */
[----:B-1----:R-:W-:-:S02]  /*181f0*/  IMAD.MOV.U32 R4, RZ, RZ, R8 ;  /* 0x000000ffff047224 */ /* 0x002fc400078e0008 */
[----:B------:R-:W1:Y:S01]  /*18200*/  S2R R8, SR_TID.X ;  /* 0x0000000000087919 */ /* 0x000e620000002100 */
[----:B------:R-:W-:Y:S01]  /*18210*/  IMAD.X R11, R11, 0x1, R133, P4 ;  /* 0x000000010b0b7824 */ /* 0x000fe200020e0685 */
[-C--:B------:R-:W-:Y:S02]  /*18220*/  IADD3 R9, P4, PT, R9, R134.reuse, RZ ;  /* 0x0000008609097210 */ /* 0x080fe40007f9e0ff */
[----:B------:R-:W-:Y:S01]  /*18230*/  IADD3 R7, P5, PT, R7, R134, RZ ;  /* 0x0000008607077210 */ /* 0x000fe20007fbe0ff */
[----:B------:R-:W-:Y:S01]  /*18240*/  IMAD.MOV.U32 R5, RZ, RZ, R11 ;  /* 0x000000ffff057224 */ /* 0x000fe200078e000b */
[----:B------:R1:W-:Y:S04]  /*18250*/  STL [R1+0x300], R11 ;  /* 0x0003000b01007387 */ /* 0x0003e80000100800 */
[----:B------:R-:W4:Y:S04]  /*18260*/  LDL.LU R18, [R1+0x250] ;  /* 0x0002500001127983 */ /* 0x000f280000300800 */
[----:B------:R1:W-:Y:S04]  /*18270*/  LDGSTS.E [R6+0x20d00], desc[UR22][R4.64], P0 ;  /* 0x20d0000004067fae */ /* 0x0003e800081a1016 */
[----:B-1----:R-:W4:Y:S01]  /*18280*/  LDL.LU R11, [R1+0x290] ;  /* 0x00029000010b7983 */ /* 0x002f220000300800 */
[----:B------:R-:W-:-:S02]  /*18290*/  IMAD.SHL.U32 R20, R20, 0x4, RZ ;  /* 0x0000000414147824 */ /* 0x000fc400078e00ff */
[----:B------:R-:W-:-:S05]  /*182a0*/  IMAD.SHL.U32 R8, R8, 0x80, RZ ;  /* 0x0000008008087824 */ /* 0x000fca00078e00ff */
[----:B------:R-:W-:Y:S01]  /*182b0*/  LOP3.LUT R8, R8, 0x307c, R20, 0xc8, !PT ;  /* 0x0000307c08087812 */ /* 0x000fe200078ec814 */
[----:B------:R1:W-:Y:S03]  /*182c0*/  STL [R1+0x24c], R9 ;  /* 0x00024c0901007387 */ /* 0x0003e60000100800 */
[----:B------:R-:W-:-:S05]  /*182d0*/  LOP3.LUT R8, R8, 0x30, RZ, 0x3c, !PT ;  /* 0x0000003008087812 */ /* 0x000fca00078e3cff */
[----:B------:R-:W-:Y:S02]  /*182e0*/  VIADD R6, R8, UR14 ;  /* 0x0000000e08067c36 */ /* 0x000fe40008000000 */
[----:B------:R-:W-:Y:S02]  /*182f0*/  IMAD.MOV.U32 R4, RZ, RZ, R9 ;  /* 0x000000ffff047224 */ /* 0x000fe400078e0009 */
[--C-:B------:R-:W-:Y:S02]  /*18300*/  IMAD.X R19, R19, 0x1, R133.reuse, P4 ;  /* 0x0000000113137824 */ /* 0x100fe400020e0685 */
[----:B------:R-:W-:-:S03]  /*18310*/  IMAD.X R16, R16, 0x1, R133, P5 ;  /* 0x0000000110107824 */ /* 0x000fc600028e0685 */
[----:B------:R-:W-:Y:S04]  /*18320*/  STL [R1+0x248], R19 ;  /* 0x0002481301007387 */ /* 0x000fe80000100800 */
[----:B------:R-:W-:Y:S04]  /*18330*/  STL [R1+0x28c], R7 ;  /* 0x00028c0701007387 */ /* 0x000fe80000100800 */
[----:B------:R-:W4:Y:S04]  /*18340*/  LDL.LU R8, [R1+0x2d4] ;  /* 0x0002d40001087983 */ /* 0x000f280000300800 */
[----:B------:R1:W-:Y:S04]  /*18350*/  STL [R1+0x288], R16 ;  /* 0x0002881001007387 */ /* 0x0003e80000100800 */
[----:B-1----:R-:W4:Y:S01]  /*18360*/  LDL.LU R9, [R1+0x2d0] ;  /* 0x0002d00001097983 */ /* 0x002f220000300800 */
[----:B------:R-:W-:-:S05]  /*18370*/  IMAD.MOV.U32 R5, RZ, RZ, R19 ;  /* 0x000000ffff057224 */ /* 0x000fca00078e0013 */
[----:B------:R1:W-:Y:S02]  /*18380*/  LDGSTS.E [R6+0x20180], desc[UR22][R4.64], P0 ;  /* 0x2018000004067fae */ /* 0x0003e400081a1016 */
[----:B-1----:R-:W-:Y:S01]  /*18390*/  IMAD.MOV.U32 R5, RZ, RZ, R16 ;  /* 0x000000ffff057224 */ /* 0x002fe200078e0010 */
[----:B------:R-:W-:Y:S01]  /*183a0*/  MOV R4, R7 ;  /* 0x0000000700047202 */ /* 0x000fe20000000f00 */
[----:B------:R-:W4:Y:S04]  /*183b0*/  LDL.LU R16, [R1+0x310] ;  /* 0x0003100001107983 */ /* 0x000f280000300800 */
[----:B------:R-:W4:Y:S04]  /*183c0*/  LDL.LU R7, [R1+0x314] ;  /* 0x0003140001077983 */ /* 0x000f280000300800 */
[----:B------:R1:W-:Y:S01]  /*183d0*/  LDGSTS.E [R6+0x20580], desc[UR22][R4.64], P0 ;  /* 0x2058000004067fae */ /* 0x0003e200081a1016 */
[----:B--2---:R-:W-:-:S05]  /*183e0*/  IADD3 R12, P4, PT, R12, R134, RZ ;  /* 0x000000860c0c7210 */ /* 0x004fca0007f9e0ff */
[----:B------:R-:W-:Y:S01]  /*183f0*/  STL [R1+0x2cc], R12 ;  /* 0x0002cc0c01007387 */ /* 0x000fe20000100800 */
[----:B-1----:R-:W-:Y:S02]  /*18400*/  IMAD.MOV.U32 R4, RZ, RZ, R12 ;  /* 0x000000ffff047224 */ /* 0x002fe400078e000c */
[----:B---3--:R-:W-:Y:S01]  /*18410*/  IMAD.X R14, R14, 0x1, R133, P4 ;  /* 0x000000010e0e7824 */ /* 0x008fe200020e0685 */
[----:B----4-:R-:W-:-:S03]  /*18420*/  IADD3 R13, P4, PT, R13, R134, RZ ;  /* 0x000000860d0d7210 */ /* 0x010fc60007f9e0ff */
[----:B------:R-:W-:Y:S01]  /*18430*/  IMAD.MOV.U32 R5, RZ, RZ, R14 ;  /* 0x000000ffff057224 */ /* 0x000fe200078e000e */
[----:B------:R1:W-:Y:S04]  /*18440*/  STL [R1+0x2c8], R14 ;  /* 0x0002c80e01007387 */ /* 0x0003e80000100800 */
[----:B------:R2:W-:Y:S04]  /*18450*/  LDGSTS.E [R6+0x20980], desc[UR22][R4.64], P0 ;  /* 0x2098000004067fae */ /* 0x0005e800081a1016 */
[----:B-1----:R-:W3:Y:S04]  /*18460*/  LDL.LU R14, [R1+0x25c] ;  /* 0x00025c00010e7983 */ /* 0x002ee80000300800 */
[----:B------:R-:W4:Y:S01]  /*18470*/  LDL.LU R12, [R1+0x29c] ;  /* 0x00029c00010c7983 */ /* 0x000f220000300800 */
[----:B------:R-:W-:-:S03]  /*18480*/  IMAD.X R15, R15, 0x1, R133, P4 ;  /* 0x000000010f0f7824 */ /* 0x000fc600020e0685 */
[----:B------:R-:W-:Y:S01]  /*18490*/  STL [R1+0x30c], R13 ;  /* 0x00030c0d01007387 */ /* 0x000fe20000100800 */
[----:B--2---:R-:W-:Y:S02]  /*184a0*/  IMAD.MOV.U32 R4, RZ, RZ, R13 ;  /* 0x000000ffff047224 */ /* 0x004fe400078e000d */
[----:B------:R-:W-:Y:S01]  /*184b0*/  IMAD.MOV.U32 R5, RZ, RZ, R15 ;  /* 0x000000ffff057224 */ /* 0x000fe200078e000f */
[----:B------:R1:W-:Y:S01]  /*184c0*/  STL [R1+0x308], R15 ;  /* 0x0003080f01007387 */ /* 0x0003e20000100800 */
[----:B------:R-:W2:Y:S01]  /*184d0*/  S2R R20, SR_TID.X ;  /* 0x0000000000147919 */ /* 0x000ea20000002100 */
[----:B------:R-:W2:Y:S02]  /*184e0*/  S2R R19, SR_TID.X ;  /* 0x0000000000137919 */ /* 0x000ea40000002100 */
[----:B-1----:R-:W4:Y:S04]  /*184f0*/  LDL.LU R15, [R1+0x258] ;  /* 0x00025800010f7983 */ /* 0x002f280000300800 */
[----:B------:R-:W4:Y:S01]  /*18500*/  LDL.LU R13, [R1+0x298] ;  /* 0x00029800010d7983 */ /* 0x000f220000300800 */
[----:B------:R-:W-:-:S02]  /*18510*/  IADD3 R17, P4, PT, R17, R134, RZ ;  /* 0x0000008611117210 */ /* 0x000fc40007f9e0ff */
[----:B------:R-:W-:Y:S01]  /*18520*/  IADD3 R10, P5, PT, R10, R134, RZ ;  /* 0x000000860a0a7210 */ /* 0x000fe20007fbe0ff */
[----:B------:R1:W-:Y:S01]  /*18530*/  LDGSTS.E [R6+0x20d80], desc[UR22][R4.64], P0 ;  /* 0x20d8000004067fae */ /* 0x0003e200081a1016 */
[----:B--2---:R-:W-:Y:S02]  /*18540*/  IMAD.SHL.U32 R20, R20, 0x4, RZ ;  /* 0x0000000414147824 */ /* 0x004fe400078e00ff */
[----:B------:R-:W-:-:S05]  /*18550*/  IMAD.SHL.U32 R19, R19, 0x80, RZ ;  /* 0x0000008013137824 */ /* 0x000fca00078e00ff */
[----:B------:R-:W-:Y:S01]  /*18560*/  LOP3.LUT R19, R19, 0x307c, R20, 0xc8, !PT ;  /* 0x0000307c13137812 */ /* 0x000fe200078ec814 */
[----:B------:R-:W-:-:S03]  /*18570*/  IMAD.X R18, R18, 0x1, R133, P4 ;  /* 0x0000000112127824 */ /* 0x000fc600020e0685 */
[----:B------:R-:W-:Y:S01]  /*18580*/  LOP3.LUT R19, R19, 0x40, RZ, 0x3c, !PT ;  /* 0x0000004013137812 */ /* 0x000fe200078e3cff */
[----:B-1----:R-:W-:Y:S02]  /*18590*/  IMAD.MOV.U32 R4, RZ, RZ, R17 ;  /* 0x000000ffff047224 */ /* 0x002fe400078e0011 */
[----:B------:R-:W-:Y:S02]  /*185a0*/  IMAD.MOV.U32 R5, RZ, RZ, R18 ;  /* 0x000000ffff057224 */ /* 0x000fe400078e0012 */
[----:B------:R-:W-:Y:S02]  /*185b0*/  VIADD R6, R19, UR14 ;  /* 0x0000000e13067c36 */ /* 0x000fe40008000000 */
[----:B------:R-:W-:Y:S01]  /*185c0*/  IMAD.X R11, R11, 0x1, R133, P5 ;  /* 0x000000010b0b7824 */ /* 0x000fe200028e0685 */
[----:B------:R-:W-:Y:S04]  /*185d0*/  STL [R1+0x254], R17 ;  /* 0x0002541101007387 */ /* 0x000fe80000100800 */
[----:B------:R-:W-:Y:S04]  /*185e0*/  STL [R1+0x250], R18 ;  /* 0x0002501201007387 */ /* 0x000fe80000100800 */
[----:B------:R-:W-:Y:S04]  /*185f0*/  STL [R1+0x294], R10 ;  /* 0x0002940a01007387 */ /* 0x000fe80000100800 */
[----:B------:R1:W-:Y:S04]  /*18600*/  LDGSTS.E [R6+0x20200], desc[UR22][R4.64], P0 ;  /* 0x2020000004067fae */ /* 0x0003e800081a1016 */
[----:B------:R2:W-:Y:S01]  /*18610*/  STL [R1+0x290], R11 ;  /* 0x0002900b01007387 */ /* 0x0005e20000100800 */
[----:B-1----:R-:W-:-:S02]  /*18620*/  IMAD.MOV.U32 R4, RZ, RZ, R10 ;  /* 0x000000ffff047224 */ /* 0x002fc400078e000a */
[----:B------:R-:W-:Y:S02]  /*18630*/  IMAD.MOV.U32 R5, RZ, RZ, R11 ;  /* 0x000000ffff057224 */ /* 0x000fe400078e000b */
[----:B--2---:R-:W2:Y:S04]  /*18640*/  LDL.LU R11, [R1+0x2d8] ;  /* 0x0002d800010b7983 */ /* 0x004ea80000300800 */
[----:B------:R-:W2:Y:S04]  /*18650*/  LDL.LU R10, [R1+0x2dc] ;  /* 0x0002dc00010a7983 */ /* 0x000ea80000300800 */
[----:B------:R1:W-:Y:S01]  /*18660*/  LDGSTS.E [R6+0x20600], desc[UR22][R4.64], P0 ;  /* 0x2060000004067fae */ /* 0x0003e200081a1016 */
[----:B------:R-:W-:-:S05]  /*18670*/  IADD3 R8, P4, PT, R8, R134, RZ ;  /* 0x0000008608087210 */ /* 0x000fca0007f9e0ff */
[----:B------:R-:W-:Y:S01]  /*18680*/  IMAD.X R9, R9, 0x1, R133, P4 ;  /* 0x0000000109097824 */ /* 0x000fe200020e0685 */
[----:B------:R-:W-:Y:S01]  /*18690*/  STL [R1+0x2d4], R8 ;  /* 0x0002d40801007387 */ /* 0x000fe20000100800 */
[----:B-1----:R-:W-:-:S03]  /*186a0*/  IMAD.MOV.U32 R4, RZ, RZ, R8 ;  /* 0x000000ffff047224 */ /* 0x002fc600078e0008 */
[----:B------:R1:W-:Y:S01]  /*186b0*/  STL [R1+0x2d0], R9 ;  /* 0x0002d00901007387 */ /* 0x0003e20000100800 */
[----:B------:R-:W-:-:S05]  /*186c0*/  MOV R5, R9 ;  /* 0x0000000900057202 */ /* 0x000fca0000000f00 */
[----:B------:R1:W-:Y:S04]  /*186d0*/  LDGSTS.E [R6+0x20a00], desc[UR22][R4.64], P0 ;  /* 0x20a0000004067fae */ /* 0x0003e800081a1016 */
[----:B-1----:R-:W2:Y:S04]  /*186e0*/  LDL.LU R9, [R1+0x318] ;  /* 0x0003180001097983 */ /* 0x002ea80000300800 */
[----:B------:R-:W2:Y:S01]  /*186f0*/  LDL.LU R8, [R1+0x31c] ;  /* 0x00031c0001087983 */ /* 0x000ea20000300800 */
[----:B------:R-:W-:-:S05]  /*18700*/  IADD3 R7, P4, PT, R7, R134, RZ ;  /* 0x0000008607077210 */ /* 0x000fca0007f9e0ff */
[----:B------:R-:W-:Y:S01]  /*18710*/  IMAD.X R16, R16, 0x1, R133, P4 ;  /* 0x0000000110107824 */ /* 0x000fe200020e0685 */
[----:B------:R1:W-:Y:S04]  /*18720*/  STL [R1+0x314], R7 ;  /* 0x0003140701007387 */ /* 0x0003e80000100800 */
[----:B------:R1:W-:Y:S04]  /*18730*/  STL [R1+0x310], R16 ;  /* 0x0003101001007387 */ /* 0x0003e80000100800 */
[----:B------:R-:W2:Y:S04]  /*18740*/  LDL.LU R22, [R1+0x260] ;  /* 0x0002600001167983 */ /* 0x000ea80000300800 */
[----:B------:R-:W2:Y:S01]  /*18750*/  LDL.LU R21, [R1+0x264] ;  /* 0x0002640001157983 */ /* 0x000ea20000300800 */
[----:B------:R-:W-:-:S03]  /*18760*/  IMAD.MOV.U32 R4, RZ, RZ, R7 ;  /* 0x000000ffff047224 */ /* 0x000fc600078e0007 */
[----:B------:R-:W2:Y:S04]  /*18770*/  LDL.LU R20, [R1+0x2a0] ;  /* 0x0002a00001147983 */ /* 0x000ea80000300800 */
[----:B-1----:R-:W2:Y:S01]  /*18780*/  LDL.LU R7, [R1+0x2a4] ;  /* 0x0002a40001077983 */ /* 0x002ea20000300800 */
[----:B------:R-:W-:Y:S01]  /*18790*/  IMAD.MOV.U32 R5, RZ, RZ, R16 ;  /* 0x000000ffff057224 */ /* 0x000fe200078e0010 */
[----:B------:R-:W1:Y:S01]  /*187a0*/  S2R R17, SR_TID.X ;  /* 0x0000000000117919 */ /* 0x000e620000002100 */
[----:B------:R-:W1:Y:S03]  /*187b0*/  S2R R16, SR_TID.X ;  /* 0x0000000000107919 */ /* 0x000e660000002100 */
[----:B------:R1:W-:Y:S01]  /*187c0*/  LDGSTS.E [R6+0x20e00], desc[UR22][R4.64], P0 ;  /* 0x20e0000004067fae */ /* 0x0003e200081a1016 */
[----:B---3--:R-:W-:-:S02]  /*187d0*/  IADD3 R14, P4, PT, R14, R134, RZ ;  /* 0x000000860e0e7210 */ /* 0x008fc40007f9e0ff */
[----:B----4-:R-:W-:Y:S01]  /*187e0*/  IADD3 R12, P5, PT, R12, R134, RZ ;  /* 0x000000860c0c7210 */ /* 0x010fe20007fbe0ff */
[----:B-1----:R-:W-:Y:S02]  /*187f0*/  IMAD.SHL.U32 R17, R17, 0x4, RZ ;  /* 0x0000000411117824 */ /* 0x002fe400078e00ff */
[----:B------:R-:W-:Y:S01]  /*18800*/  IMAD.SHL.U32 R16, R16, 0x80, RZ ;  /* 0x0000008010107824 */ /* 0x000fe200078e00ff */
[----:B------:R1:W-:Y:S04]  /*18810*/  STL [R1+0x25c], R14 ;  /* 0x00025c0e01007387 */ /* 0x0003e80000100800 */
[----:B------:R-:W-:-:S04]  /*18820*/  LOP3.LUT R16, R16, 0x307c, R17, 0xc8, !PT ;  /* 0x0000307c10107812 */ /* 0x000fc800078ec811 */
[----:B------:R-:W-:Y:S01]  /*18830*/  LOP3.LUT R16, R16, 0x50, RZ, 0x3c, !PT ;  /* 0x0000005010107812 */ /* 0x000fe200078e3cff */
[--C-:B------:R-:W-:Y:S02]  /*18840*/  IMAD.X R15, R15, 0x1, R133.reuse, P4 ;  /* 0x000000010f0f7824 */ /* 0x100fe400020e0685 */
[----:B------:R-:W-:-:S03]  /*18850*/  IMAD.X R13, R13, 0x1, R133, P5 ;  /* 0x000000010d0d7824 */ /* 0x000fc600028e0685 */
[----:B------:R-:W-:Y:S04]  /*18860*/  STL [R1+0x258], R15 ;  /* 0x0002580f01007387 */ /* 0x000fe80000100800 */
[----:B------:R3:W-:Y:S04]  /*18870*/  STL [R1+0x29c], R12 ;  /* 0x00029c0c01007387 */ /* 0x0007e80000100800 */
[----:B------:R4:W-:Y:S04]  /*18880*/  STL [R1+0x298], R13 ;  /* 0x0002980d01007387 */ /* 0x0009e80000100800 */
[----:B------:R-:W2:Y:S04]  /*18890*/  LDL.LU R19, [R1+0x2e0] ;  /* 0x0002e00001137983 */ /* 0x000ea80000300800 */
[----:B------:R-:W2:Y:S01]  /*188a0*/  LDL.LU R18, [R1+0x2e4] ;  /* 0x0002e40001127983 */ /* 0x000ea20000300800 */
[----:B------:R-:W-:-:S03]  /*188b0*/  VIADD R6, R16, UR14 ;  /* 0x0000000e10067c36 */ /* 0x000fc60008000000 */
[----:B------:R-:W2:Y:S04]  /*188c0*/  LDL.LU R17, [R1+0x320] ;  /* 0x0003200001117983 */ /* 0x000ea80000300800 */
[----:B------:R-:W2:Y:S01]  /*188d0*/  LDL.LU R16, [R1+0x324] ;  /* 0x0003240001107983 */ /* 0x000ea20000300800 */
[----:B------:R-:W2:Y:S01]  /*188e0*/  S2R R23, SR_TID.X ;  /* 0x0000000000177919 */ /* 0x000ea20000002100 */
[----:B------:R-:W2:Y:S01]  /*188f0*/  S2R R24, SR_TID.X ;  /* 0x0000000000187919 */ /* 0x000ea20000002100 */
[----:B------:R-:W-:Y:S02]  /*18900*/  IMAD.MOV.U32 R4, RZ, RZ, R14 ;  /* 0x000000ffff047224 */ /* 0x000fe400078e000e */
[----:B------:R-:W-:Y:S01]  /*18910*/  IMAD.MOV.U32 R5, RZ, RZ, R15 ;  /* 0x000000ffff057224 */ /* 0x000fe200078e000f */
[----:B-1----:R-:W2:Y:S04]  /*18920*/  LDL.LU R14, [R1+0x26c] ;  /* 0x00026c00010e7983 */ /* 0x002ea80000300800 */
[----:B------:R1:W-:Y:S02]  /*18930*/  LDGSTS.E [R6+0x20280], desc[UR22][R4.64], P0 ;  /* 0x2028000004067fae */ /* 0x0003e400081a1016 */
[----:B-1----:R-:W-:-:S02]  /*18940*/  IMAD.MOV.U32 R4, RZ, RZ, R12 ;  /* 0x000000ffff047224 */ /* 0x002fc400078e000c */
[----:B---3--:R-:W3:Y:S01]  /*18950*/  LDL.LU R12, [R1+0x2ac] ;  /* 0x0002ac00010c7983 */ /* 0x008ee20000300800 */
[----:B------:R-:W-:-:S05]  /*18960*/  IMAD.MOV.U32 R5, RZ, RZ, R13 ;  /* 0x000000ffff057224 */ /* 0x000fca00078e000d */
[----:B------:R1:W-:Y:S01]  /*18970*/  LDGSTS.E [R6+0x20680], desc[UR22][R4.64], P0 ;  /* 0x2068000004067fae */ /* 0x0003e200081a1016 */
[----:B--2---:R-:W-:-:S05]  /*18980*/  IADD3 R10, P4, PT, R10, R134, RZ ;  /* 0x000000860a0a7210 */ /* 0x004fca0007f9e0ff */
[----:B------:R-:W-:Y:S01]  /*18990*/  IMAD.X R11, R11, 0x1, R133, P4 ;  /* 0x000000010b0b7824 */ /* 0x000fe200020e0685 */
[----:B------:R-:W-:Y:S04]  /*189a0*/  STL [R1+0x2dc], R10 ;  /* 0x0002dc0a01007387 */ /* 0x000fe80000100800 */
[----:B------:R2:W-:Y:S04]  /*189b0*/  STL [R1+0x2d8], R11 ;  /* 0x0002d80b01007387 */ /* 0x0005e80000100800 */
[----:B------:R-:W3:Y:S01]  /*189c0*/  LDL.LU R15, [R1+0x268] ;  /* 0x00026800010f7983 */ /* 0x000ee20000300800 */
[----:B-1----:R-:W-:-:S03]  /*189d0*/  IMAD.MOV.U32 R4, RZ, RZ, R10 ;  /* 0x000000ffff047224 */ /* 0x002fc600078e000a */
[----:B----4-:R-:W4:Y:S01]  /*189e0*/  LDL.LU R13, [R1+0x2a8] ;  /* 0x0002a800010d7983 */ /* 0x010f220000300800 */
[----:B------:R-:W-:Y:S01]  /*189f0*/  IMAD.MOV.U32 R5, RZ, RZ, R11 ;  /* 0x000000ffff057224 */ /* 0x000fe200078e000b */
[----:B------:R-:W-:Y:S01]  /*18a00*/  SHF.L.U32 R24, R24, 0x2, RZ ;  /* 0x0000000218187819 */ /* 0x000fe200000006ff */
[----:B------:R-:W-:-:S03]  /*18a10*/  IMAD.SHL.U32 R23, R23, 0x80, RZ ;  /* 0x0000008017177824 */ /* 0x000fc600078e00ff */
[----:B------:R1:W-:Y:S02]  /*18a20*/  LDGSTS.E [R6+0x20a80], desc[UR22][R4.64], P0 ;  /* 0x20a8000004067fae */ /* 0x0003e400081a1016 */
[----:B------:R-:W-:-:S04]  /*18a30*/  LOP3.LUT R23, R23, 0x307c, R24, 0xc8, !PT ;  /* 0x0000307c17177812 */ /* 0x000fc800078ec818 */
[----:B------:R-:W-:Y:S02]  /*18a40*/  LOP3.LUT R23, R23, 0x60, RZ, 0x3c, !PT ;  /* 0x0000006017177812 */ /* 0x000fe400078e3cff */
[----:B------:R-:W-:-:S05]  /*18a50*/  IADD3 R8, P4, PT, R8, R134, RZ ;  /* 0x0000008608087210 */ /* 0x000fca0007f9e0ff */
[----:B------:R-:W-:Y:S01]  /*18a60*/  IMAD.X R9, R9, 0x1, R133, P4 ;  /* 0x0000000109097824 */ /* 0x000fe200020e0685 */
[----:B------:R-:W-:Y:S04]  /*18a70*/  STL [R1+0x31c], R8 ;  /* 0x00031c0801007387 */ /* 0x000fe80000100800 */
[----:B------:R2:W-:Y:S04]  /*18a80*/  STL [R1+0x318], R9 ;  /* 0x0003180901007387 */ /* 0x0005e80000100800 */
[----:B--2---:R-:W2:Y:S04]  /*18a90*/  LDL.LU R11, [R1+0x2e8] ;  /* 0x0002e800010b7983 */ /* 0x004ea80000300800 */
[----:B------:R-:W2:Y:S01]  /*18aa0*/  LDL.LU R10, [R1+0x2ec] ;  /* 0x0002ec00010a7983 */ /* 0x000ea20000300800 */
[----:B-1----:R-:W-:-:S02]  /*18ab0*/  IMAD.MOV.U32 R5, RZ, RZ, R9 ;  /* 0x000000ffff057224 */ /* 0x002fc400078e0009 */
[----:B------:R-:W-:Y:S01]  /*18ac0*/  IMAD.MOV.U32 R4, RZ, RZ, R8 ;  /* 0x000000ffff047224 */ /* 0x000fe200078e0008 */
[----:B------:R-:W2:Y:S01]  /*18ad0*/  LDL.LU R9, [R1+0x328] ;  /* 0x0003280001097983 */ /* 0x000ea20000300800 */
[----:B------:R-:W-:-:S03]  /*18ae0*/  IADD3 R21, P4, PT, R21, R134, RZ ;  /* 0x0000008615157210 */ /* 0x000fc60007f9e0ff */
[----:B------:R-:W2:Y:S02]  /*18af0*/  LDL.LU R8, [R1+0x32c] ;  /* 0x00032c0001087983 */ /* 0x000ea40000300800 */
[----:B------:R-:W-:Y:S02]  /*18b00*/  IMAD.X R22, R22, 0x1, R133, P4 ;  /* 0x0000000116167824 */ /* 0x000fe400020e0685 */
[----:B------:R1:W-:Y:S01]  /*18b10*/  LDGSTS.E [R6+0x20e80], desc[UR22][R4.64], P0 ;  /* 0x20e8000004067fae */ /* 0x0003e200081a1016 */
[----:B------:R-:W-:-:S03]  /*18b20*/  IADD3 R7, P5, PT, R7, R134, RZ ;  /* 0x0000008607077210 */ /* 0x000fc60007fbe0ff */
[----:B------:R-:W-:Y:S02]  /*18b30*/  STL [R1+0x264], R21 ;  /* 0x0002641501007387 */ /* 0x000fe40000100800 */
[----:B------:R-:W-:Y:S02]  /*18b40*/  IMAD.X R20, R20, 0x1, R133, P5 ;  /* 0x0000000114147824 */ /* 0x000fe400028e0685 */
[----:B------:R-:W-:Y:S01]  /*18b50*/  STL [R1+0x260], R22 ;  /* 0x0002601601007387 */ /* 0x000fe20000100800 */
[----:B-1----:R-:W-:Y:S02]  /*18b60*/  VIADD R6, R23, UR14 ;  /* 0x0000000e17067c36 */ /* 0x002fe40008000000 */
[----:B------:R-:W-:Y:S02]  /*18b70*/  IMAD.MOV.U32 R4, RZ, RZ, R21 ;  /* 0x000000ffff047224 */ /* 0x000fe400078e0015 */
[----:B------:R-:W-:Y:S01]  /*18b80*/  IMAD.MOV.U32 R5, RZ, RZ, R22 ;  /* 0x000000ffff057224 */ /* 0x000fe200078e0016 */
[----:B------:R1:W-:Y:S04]  /*18b90*/  STL [R1+0x2a4], R7 ;  /* 0x0002a40701007387 */ /* 0x0003e80000100800 */
[----:B------:R1:W-:Y:S04]  /*18ba0*/  LDGSTS.E [R6+0x20300], desc[UR22][R4.64], P0 ;  /* 0x2030000004067fae */ /* 0x0003e800081a1016 */
[----:B------:R-:W-:Y:S01]  /*18bb0*/  STL [R1+0x2a0], R20 ;  /* 0x0002a01401007387 */ /* 0x000fe20000100800 */
[----:B-1----:R-:W-:-:S03]  /*18bc0*/  IMAD.MOV.U32 R4, RZ, RZ, R7 ;  /* 0x000000ffff047224 */ /* 0x002fc600078e0007 */
[----:B------:R-:W2:Y:S01]  /*18bd0*/  LDL R7, [R1+0x334] ;  /* 0x0003340001077983 */ /* 0x000ea20000100800 */
[----:B------:R-:W-:-:S05]  /*18be0*/  IMAD.MOV.U32 R5, RZ, RZ, R20 ;  /* 0x000000ffff057224 */ /* 0x000fca00078e0014 */
[----:B------:R1:W-:Y:S01]  /*18bf0*/  LDGSTS.E [R6+0x20700], desc[UR22][R4.64], P0 ;  /* 0x2070000004067fae */ /* 0x0003e200081a1016 */
[----:B------:R-:W-:-:S05]  /*18c00*/  IADD3 R18, P4, PT, R18, R134, RZ ;  /* 0x0000008612127210 */ /* 0x000fca0007f9e0ff */
[----:B------:R-:W-:Y:S01]  /*18c10*/  IMAD.X R19, R19, 0x1, R133, P4 ;  /* 0x0000000113137824 */ /* 0x000fe200020e0685 */
[----:B------:R-:W-:Y:S01]  /*18c20*/  IADD3 R16, P4, PT, R16, R134, RZ ;  /* 0x0000008610107210 */ /* 0x000fe20007f9e0ff */
[----:B-1----:R-:W-:Y:S02]  /*18c30*/  IMAD.MOV.U32 R4, RZ, RZ, R18 ;  /* 0x000000ffff047224 */ /* 0x002fe400078e0012 */
[----:B------:R-:W-:Y:S02]  /*18c40*/  IMAD.MOV.U32 R5, RZ, RZ, R19 ;  /* 0x000000ffff057224 */ /* 0x000fe400078e0013 */
[----:B------:R-:W-:Y:S01]  /*18c50*/  IMAD.X R17, R17, 0x1, R133, P4 ;  /* 0x0000000111117824 */ /* 0x000fe200020e0685 */
[----:B------:R-:W-:Y:S04]  /*18c60*/  STL [R1+0x2e4], R18 ;  /* 0x0002e41201007387 */ /* 0x000fe80000100800 */
[----:B------:R-:W-:Y:S04]  /*18c70*/  STL [R1+0x2e0], R19 ;  /* 0x0002e01301007387 */ /* 0x000fe80000100800 */
[----:B------:R1:W-:Y:S04]  /*18c80*/  LDGSTS.E [R6+0x20b00], desc[UR22][R4.64], P0 ;  /* 0x20b0000004067fae */ /* 0x0003e800081a1016 */
[----:B------:R1:W-:Y:S04]  /*18c90*/  STL [R1+0x324], R16 ;  /* 0x0003241001007387 */ /* 0x0003e80000100800 */
[----:B------:R3:W-:Y:S01]  /*18ca0*/  STL [R1+0x320], R17 ;  /* 0x0003201101007387 */ /* 0x0007e20000100800 */
[----:B-1----:R-:W-:-:S02]  /*18cb0*/  IMAD.MOV.U32 R4, RZ, RZ, R16 ;  /* 0x000000ffff047224 */ /* 0x002fc400078e0010 */
[----:B------:R-:W-:Y:S01]  /*18cc0*/  IMAD.MOV.U32 R5, RZ, RZ, R17 ;  /* 0x000000ffff057224 */ /* 0x000fe200078e0011 */
[----:B------:R-:W1:Y:S01]  /*18cd0*/  S2R R16, SR_TID.X ;  /* 0x0000000000107919 */ /* 0x000e620000002100 */
[----:B---3--:R-:W3:Y:S01]  /*18ce0*/  S2R R17, SR_TID.X ;  /* 0x0000000000117919 */ /* 0x008ee20000002100 */
[-C--:B------:R-:W-:Y:S02]  /*18cf0*/  IADD3 R14, P4, PT, R14, R134.reuse, RZ ;  /* 0x000000860e0e7210 */ /* 0x080fe40007f9e0ff */
[----:B------:R-:W-:Y:S01]  /*18d00*/  IADD3 R12, P5, PT, R12, R134, RZ ;  /* 0x000000860c0c7210 */ /* 0x000fe20007fbe0ff */
[----:B------:R1:W-:Y:S02]  /*18d10*/  LDGSTS.E [R6+0x20f00], desc[UR22][R4.64], P0 ;  /* 0x20f0000004067fae */ /* 0x0003e400081a1016 */
[----:B-1----:R-:W-:Y:S02]  /*18d20*/  IMAD.SHL.U32 R16, R16, 0x80, RZ ;  /* 0x0000008010107824 */ /* 0x002fe400078e00ff */
[----:B---3--:R-:W-:-:S05]  /*18d30*/  IMAD.SHL.U32 R17, R17, 0x4, RZ ;  /* 0x0000000411117824 */ /* 0x008fca00078e00ff */
[----:B------:R-:W-:Y:S01]  /*18d40*/  LOP3.LUT R16, R16, 0x307c, R17, 0xc8, !PT ;  /* 0x0000307c10107812 */ /* 0x000fe200078ec811 */
[----:B------:R-:W-:-:S03]  /*18d50*/  IMAD.X R15, R15, 0x1, R133, P4 ;  /* 0x000000010f0f7824 */ /* 0x000fc600020e0685 */
[----:B------:R-:W-:Y:S01]  /*18d60*/  LOP3.LUT R16, R16, 0x70, RZ, 0x3c, !PT ;  /* 0x0000007010107812 */ /* 0x000fe200078e3cff */
[----:B------:R-:W-:Y:S02]  /*18d70*/  IMAD.MOV.U32 R4, RZ, RZ, R14 ;  /* 0x000000ffff047224 */ /* 0x000fe400078e000e */
[----:B------:R-:W-:Y:S01]  /*18d80*/  IMAD.MOV.U32 R5, RZ, RZ, R15 ;  /* 0x000000ffff057224 */ /* 0x000fe200078e000f */
[----:B------:R-:W-:Y:S01]  /*18d90*/  IADD3 R6, PT, PT, R16, UR14, RZ ;  /* 0x0000000e10067c10 */ /* 0x000fe2000fffe0ff */
[----:B----4-:R-:W-:-:S04]  /*18da0*/  IMAD.X R13, R13, 0x1, R133, P5 ;  /* 0x000000010d0d7824 */ /* 0x010fc800028e0685 */
[----:B------:R1:W-:Y:S04]  /*18db0*/  LDGSTS.E [R6+0x20380], desc[UR22][R4.64], P0 ;  /* 0x2038000004067fae */ /* 0x0003e800081a1016 */
[----:B------:R3:W-:Y:S01]  /*18dc0*/  STL [R1+0x26c], R14 ;  /* 0x00026c0e01007387 */ /* 0x0007e20000100800 */
[----:B-1----:R-:W-:Y:S02]  /*18dd0*/  IMAD.MOV.U32 R4, RZ, RZ, R12 ;  /* 0x000000ffff047224 */ /* 0x002fe400078e000c */
[----:B------:R-:W-:Y:S01]  /*18de0*/  IMAD.MOV.U32 R5, RZ, RZ, R13 ;  /* 0x000000ffff057224 */ /* 0x000fe200078e000d */
[----:B------:R3:W-:Y:S04]  /*18df0*/  STL [R1+0x268], R15 ;  /* 0x0002680f01007387 */ /* 0x0007e80000100800 */
[----:B------:R1:W-:Y:S04]  /*18e00*/  LDGSTS.E [R6+0x20780], desc[UR22][R4.64], P0 ;  /* 0x2078000004067fae */ /* 0x0003e800081a1016 */
[----:B------:R3:W-:Y:S04]  /*18e10*/  STL [R1+0x2ac], R12 ;  /* 0x0002ac0c01007387 */ /* 0x0007e80000100800 */
[----:B------:R3:W-:Y:S01]  /*18e20*/  STL [R1+0x2a8], R13 ;  /* 0x0002a80d01007387 */ /* 0x0007e20000100800 */
[----:B------:R-:W-:-:S04]  /*18e30*/  UIADD3 UR12, UPT, UPT, UR12, 0x1, URZ ;  /* 0x000000010c0c7890 */ /* 0x000fc8000fffe0ff */
[----:B------:R-:W-:-:S04]  /*18e40*/  UISETP.GT.AND UP1, UPT, UR12, 0x1, UPT ;  /* 0x000000010c00788c */ /* 0x000fc8000bf24270 */
[----:B------:R-:W-:Y:S02]  /*18e50*/  USEL UR14, URZ, 0x1, !UP1 ;  /* 0x00000001ff0e7887 */ /* 0x000fe4000c800000 */
[----:B------:R-:W-:Y:S02]  /*18e60*/  USEL UR12, UR12, URZ, !UP1 ;  /* 0x000000ff0c0c7287 */ /* 0x000fe4000c800000 */
[----:B------:R-:W-:Y:S01]  /*18e70*/  ULOP3.LUT UR14, UR4, UR14, URZ, 0x3c, !UPT ;  /* 0x0000000e040e7292 */ /* 0x000fe2000f8e3cff */
[----:B--2---:R-:W-:-:S05]  /*18e80*/  IADD3 R10, P4, PT, R10, R134, RZ ;  /* 0x000000860a0a7210 */ /* 0x004fca0007f9e0ff */
[----:B------:R-:W-:Y:S01]  /*18e90*/  IMAD.X R11, R11, 0x1, R133, P4 ;  /* 0x000000010b0b7824 */ /* 0x000fe200020e0685 */
[----:B------:R-:W-:Y:S01]  /*18ea0*/  IADD3 R8, P4, PT, R8, R134, RZ ;  /* 0x0000008608087210 */ /* 0x000fe20007f9e0ff */
[----:B-1----:R-:W-:Y:S02]  /*18eb0*/  IMAD.MOV.U32 R4, RZ, RZ, R10 ;  /* 0x000000ffff047224 */ /* 0x002fe400078e000a */
[----:B------:R-:W-:Y:S02]  /*18ec0*/  IMAD.MOV.U32 R5, RZ, RZ, R11 ;  /* 0x000000ffff057224 */ /* 0x000fe400078e000b */
[----:B------:R-:W-:Y:S01]  /*18ed0*/  IMAD.X R9, R9, 0x1, R133, P4 ;  /* 0x0000000109097824 */ /* 0x000fe200020e0685 */
[----:B------:R3:W-:Y:S04]  /*18ee0*/  STL [R1+0x2ec], R10 ;  /* 0x0002ec0a01007387 */ /* 0x0007e80000100800 */
[----:B------:R3:W-:Y:S04]  /*18ef0*/  STL [R1+0x2e8], R11 ;  /* 0x0002e80b01007387 */ /* 0x0007e80000100800 */
[----:B------:R1:W-:Y:S04]  /*18f00*/  LDGSTS.E [R6+0x20b80], desc[UR22][R4.64], P0 ;  /* 0x20b8000004067fae */ /* 0x0003e800081a1016 */
[----:B------:R3:W-:Y:S04]  /*18f10*/  STL [R1+0x32c], R8 ;  /* 0x00032c0801007387 */ /* 0x0007e80000100800 */
[----:B------:R3:W-:Y:S01]  /*18f20*/  STL [R1+0x328], R9 ;  /* 0x0003280901007387 */ /* 0x0007e20000100800 */
[----:B-1----:R-:W-:-:S02]  /*18f30*/  IMAD.MOV.U32 R4, RZ, RZ, R8 ;  /* 0x000000ffff047224 */ /* 0x002fc400078e0008 */
[----:B------:R-:W-:-:S05]  /*18f40*/  IMAD.MOV.U32 R5, RZ, RZ, R9 ;  /* 0x000000ffff057224 */ /* 0x000fca00078e0009 */
[----:B------:R1:W-:Y:S04]  /*18f50*/  LDGSTS.E [R6+0x20f80], desc[UR22][R4.64], P0 ;  /* 0x20f8000004067fae */ /* 0x0003e800081a1016 */
[----:B------:R-:W0:Y:S01]  /*18f60*/  LDGDEPBAR ;  /* 0x00000000000079af */ /* 0x000e220000000000 */
[C---:B------:R-:W-:Y:S01]  /*18f70*/  ISETP.NE.U32.AND P0, PT, R250.reuse, R7, PT ;  /* 0x00000007fa00720c */ /* 0x040fe20003f05070 */
[----:B------:R-:W-:Y:S02]  /*18f80*/  VIADD R250, R250, 0x1 ;  /* 0x00000001fafa7836 */ /* 0x000fe40000000000 */
[----:B-1----:R-:W-:-:S10]  /*18f90*/  IMAD.U32 R4, RZ, RZ, UR4 ;  /* 0x00000004ff047e24 */ /* 0x002fd4000f8e00ff */
[----:B---3--:R-:W-:Y:S05]  /*18fa0*/  @P0 BRA `(.L_x_17) ;  /* 0xffffff8400480947 */ /* 0x008fea000383ffff */
.L_x_14:
[----:B------:R-:W2:Y:S01]  /*18fb0*/  LDL.LU R6, [R1+0x448] ;  /* 0x0004480001067983 */ /* 0x000ea20000300800 */
[----:B------:R-:W2:Y:S01]  /*18fc0*/  LDCU.128 UR12, c[0x0][0x390] ;  /* 0x00007200ff0c77ac */ /* 0x000ea20008000c00 */
[C---:B-----5:R-:W-:Y:S02]  /*18fd0*/  VIADD R5, R132.reuse, 0x1 ;  /* 0x0000000184057836 */ /* 0x060fe40000000000 */
[C---:B------:R-:W-:Y:S01]  /*18fe0*/  VIADD R2, R132.reuse, 0x3 ;  /* 0x0000000384027836 */ /* 0x040fe20000000000 */
[----:B------:R-:W1:Y:S01]  /*18ff0*/  LDCU UR6, c[0x0][0x3b8] ;  /* 0x00007700ff0677ac */ /* 0x000e620008000800 */
[C---:B------:R-:W-:Y:S02]  /*19000*/  VIADD R4, R132.reuse, 0x2 ;  /* 0x0000000284047836 */ /* 0x040fe40000000000 */
[C---:B------:R-:W-:Y:S01]  /*19010*/  VIADD R99, R132.reuse, 0x4 ;  /* 0x0000000484637836 */ /* 0x040fe20000000000 */
[----:B------:R-:W3:Y:S01]  /*19020*/  LDCU UR5, c[0x0][0x3b4] ;  /* 0x00007680ff0577ac */ /* 0x000ee20008000800 */
[----:B-1----:R-:W-:Y:S01]  /*19030*/  IMAD R3, R132, UR6, RZ ;  /* 0x0000000684037c24 */ /* 0x002fe2000f8e02ff */
[C---:B--2---:R-:W-:Y:S01]  /*19040*/  ISETP.GE.AND P0, PT, R6.reuse, UR14, PT ;  /* 0x0000000e06007c0c */ /* 0x044fe2000bf06270 */
[----:B---3--:R-:W-:-:S03]  /*19050*/  IMAD R0, R6, UR5, RZ ;  /* 0x0000000506007c24 */ /* 0x008fc6000f8e02ff */
[----:B------:R-:W-:Y:S01]  /*19060*/  ISETP.LT.AND P4, PT, R5, UR15, !P0 ;  /* 0x0000000f05007c0c */ /* 0x000fe2000c781270 */
[----:B------:R-:W-:Y:S01]  /*19070*/  VIADD R5, R3, UR6 ;  /* 0x0000000603057c36 */ /* 0x000fe20008000000 */
[----:B------:R-:W-:Y:S02]  /*19080*/  ISETP.LT.AND P6, PT, R2, UR15, !P0 ;  /* 0x0000000f02007c0c */ /* 0x000fe4000c7c1270 */
[----:B------:R-:W-:Y:S01]  /*19090*/  ISETP.LT.AND P3, PT, R4, UR15, !P0 ;  /* 0x0000000f04007c0c */ /* 0x000fe2000c761270 */
[----:B------:R-:W-:Y:S01]  /*190a0*/  VIADD R7, R5, UR6 ;  /* 0x0000000605077c36 */ /* 0x000fe20008000000 */
[----:B------:R-:W-:-:S04]  /*190b0*/  LEA R2, P5, R0, UR12, 0x2 ;  /* 0x0000000c00027c11 */ /* 0x000fc8000f8a10ff */
[----:B------:R-:W-:Y:S01]  /*190c0*/  IADD3 R9, PT, PT, R7, UR6, RZ ;  /* 0x0000000607097c10 */ /* 0x000fe2000fffe0ff */
[----:B------:R-:W-:Y:S08]  /*190d0*/  @!P2 BRA `(.L_x_18) ;  /* 0x000000000010a947 */ /* 0x000ff00003800000 */
[----:B------:R-:W-:-:S06]  /*190e0*/  USHF.L.U32 UR4, UR4, 0x1f, URZ ;  /* 0x0000001f04047899 */ /* 0x000fcc00080006ff */
[----:B------:R-:W-:-:S04]  /*190f0*/  IMAD.U32 R4, RZ, RZ, UR4 ;  /* 0x00000004ff047e24 */ /* 0x000fc8000f8e00ff */
[----:B------:R-:W1:Y:S02]  /*19100*/  SYNCS.PHASECHK.TRANS64.TRYWAIT P2, [UR10], R4 ;  /* 0x00000004ff0075a7 */ /* 0x000e64000804110a */
[----:B-1----:R-:W-:Y:S05]  /*19110*/  @!P2 BRA `(.L_x_19) ;  /* 0x0000001800dca947 */ /* 0x002fea0003800000 */
.L_x_18:
[----:B------:R-:W-:-:S04]  /*19120*/  DEPBAR.LE SB0, 0x0 ;  /* 0x000080000000791a */ /* 0x000fc80000000000 */
[----:B------:R-:W-:Y:S01]  /*19130*/  BAR.SYNC.DEFER_BLOCKING 0x0 ;  /* 0x0000000000007b1d */ /* 0x000fe20000010000 */
[----:B------:R-:W-:Y:S01]  /*19140*/  VIADD R11, R9, UR6 ;  /* 0x00000006090b7c36 */ /* 0x000fe20008000000 */
[----:B------:R-:W-:Y:S01]  /*19150*/  LEA.HI.X.SX32 R0, R0, UR13, 0x2, P5 ;  /* 0x0000000d00007c11 */ /* 0x000fe2000a8f16ff */
[----:B------:R-:W-:Y:S01]  /*19160*/  VIADD R100, R132, 0x6 ;  /* 0x0000000684647836 */ /* 0x000fe20000000000 */
[-C--:B------:R-:W-:Y:S01]  /*19170*/  LEA R68, P5, R3, R2.reuse, 0x2 ;  /* 0x0000000203447211 */ /* 0x080fe200078a10ff */
[----:B------:R-:W-:Y:S01]  /*19180*/  VIADD R79, R11, UR6 ;  /* 0x000000060b4f7c36 */ /* 0x000fe20008000000 */
[----:B------:R-:W-:Y:S02]  /*19190*/  LEA R70, P2, R5, R2, 0x2 ;  /* 0x0000000205467211 */ /* 0x000fe400078410ff */
[-C--:B------:R-:W-:Y:S01]  /*191a0*/  LEA.HI.X.SX32 R69, R3, R0.reuse, 0x2, P5 ;  /* 0x0000000003457211 */ /* 0x080fe200028f16ff */
[----:B------:R-:W-:Y:S01]  /*191b0*/  VIADD R3, R79, UR6 ;  /* 0x000000064f037c36 */ /* 0x000fe20008000000 */
[----:B------:R-:W-:-:S02]  /*191c0*/  LEA.HI.X.SX32 R71, R5, R0, 0x2, P2 ;  /* 0x0000000005477211 */ /* 0x000fc400010f16ff */
[-C--:B------:R-:W-:Y:S01]  /*191d0*/  LEA R74, P2, R9, R2.reuse, 0x2 ;  /* 0x00000002094a7211 */ /* 0x080fe200078410ff */
[----:B------:R-:W-:Y:S01]  /*191e0*/  VIADD R83, R3, UR6 ;  /* 0x0000000603537c36 */ /* 0x000fe20008000000 */
[----:B------:R-:W-:Y:S02]  /*191f0*/  LEA R72, P5, R7, R2, 0x2 ;  /* 0x0000000207487211 */ /* 0x000fe400078a10ff */
[----:B------:R-:W-:Y:S01]  /*19200*/  LEA.HI.X.SX32 R75, R9, R0, 0x2, P2 ;  /* 0x00000000094b7211 */ /* 0x000fe200010f16ff */
[----:B------:R-:W-:Y:S01]  /*19210*/  VIADD R85, R83, UR6 ;  /* 0x0000000653557c36 */ /* 0x000fe20008000000 */
[----:B------:R-:W-:Y:S02]  /*19220*/  LEA R80, P2, R3, R2, 0x2 ;  /* 0x0000000203507211 */ /* 0x000fe400078410ff */
[-C--:B------:R-:W-:Y:S01]  /*19230*/  LEA.HI.X.SX32 R73, R7, R0.reuse, 0x2, P5 ;  /* 0x0000000007497211 */ /* 0x080fe200028f16ff */
[----:B------:R-:W-:Y:S01]  /*19240*/  VIADD R87, R85, UR6 ;  /* 0x0000000655577c36 */ /* 0x000fe20008000000 */
[----:B------:R-:W-:Y:S01]  /*19250*/  LEA.HI.X.SX32 R81, R3, R0, 0x2, P2 ;  /* 0x0000000003517211 */ /* 0x000fe200010f16ff */
[----:B------:R-:W1:Y:S02]  /*19260*/  @!P1 SYNCS.CCTL.IV [UR7+0x2c000] ;  /* 0x02c00000ff0099b1 */ /* 0x000e640008000007 */
[----:B-1----:R-:W-:Y:S01]  /*19270*/  BAR.SYNC.DEFER_BLOCKING 0x0 ;  /* 0x0000000000007b1d */ /* 0x002fe20000010000 */
[----:B------:R-:W-:Y:S01]  /*19280*/  VIADD R89, R87, UR6 ;  /* 0x0000000657597c36 */ /* 0x000fe20008000000 */
[----:B------:R-:W-:-:S02]  /*19290*/  LEA R84, P2, R85, R2, 0x2 ;  /* 0x0000000255547211 */ /* 0x000fc400078410ff */
[----:B------:R-:W-:Y:S01]  /*192a0*/  ISETP.LT.AND P5, PT, R132, UR15, !P0 ;  /* 0x0000000f84007c0c */ /* 0x000fe2000c7a1270 */
[----:B------:R-:W-:Y:S01]  /*192b0*/  VIADD R91, R89, UR6 ;  /* 0x00000006595b7c36 */ /* 0x000fe20008000000 */
[----:B------:R-:W-:Y:S02]  /*192c0*/  LEA.HI.X.SX32 R85, R85, R0, 0x2, P2 ;  /* 0x0000000055557211 */ /* 0x000fe400010f16ff */
[----:B------:R-:W-:Y:S01]  /*192d0*/  LEA R88, P2, R89, R2, 0x2 ;  /* 0x0000000259587211 */ /* 0x000fe200078410ff */
[----:B------:R-:W-:-:S03]  /*192e0*/  VIADD R3, R91, UR6 ;  /* 0x000000065b037c36 */ /* 0x000fc60008000000 */
[----:B------:R-:W-:Y:S01]  /*192f0*/  LEA.HI.X.SX32 R89, R89, R0, 0x2, P2 ;  /* 0x0000000059597211 */ /* 0x000fe200010f16ff */
[C---:B------:R-:W-:Y:S01]  /*19300*/  VIADD R95, R3.reuse, UR6 ;  /* 0x00000006035f7c36 */ /* 0x040fe20008000000 */
[----:B------:R-:W-:-:S03]  /*19310*/  LEA R92, P2, R3, R2, 0x2 ;  /* 0x00000002035c7211 */ /* 0x000fc600078410ff */
[----:B------:R-:W-:Y:S01]  /*19320*/  VIADD R97, R95, UR6 ;  /* 0x000000065f617c36 */ /* 0x000fe20008000000 */
[----:B------:R-:W-:Y:S01]  /*19330*/  LEA.HI.X.SX32 R93, R3, R0, 0x2, P2 ;  /* 0x00000000035d7211 */ /* 0x000fe200010f16ff */
[----:B------:R-:W-:Y:S02]  /*19340*/  VIADD R3, R132, 0x5 ;  /* 0x0000000584037836 */ /* 0x000fe40000000000 */
[C---:B------:R-:W-:Y:S01]  /*19350*/  VIADD R101, R97.reuse, UR6 ;  /* 0x0000000661657c36 */ /* 0x040fe20008000000 */
[-C--:B------:R-:W-:Y:S01]  /*19360*/  LEA R96, P2, R97, R2.reuse, 0x2 ;  /* 0x0000000261607211 */ /* 0x080fe200078410ff */
[----:B------:R-:W1:Y:S01]  /*19370*/  @!P1 SYNCS.CCTL.IV [UR7+0x2c008] ;  /* 0x02c00800ff0099b1 */ /* 0x000e620008000007 */
[----:B------:R-:W-:Y:S02]  /*19380*/  LEA R76, P1, R11, R2, 0x2 ;  /* 0x000000020b4c7211 */ /* 0x000fe400078210ff */
[-C--:B------:R-:W-:Y:S02]  /*19390*/  LEA.HI.X.SX32 R97, R97, R0.reuse, 0x2, P2 ;  /* 0x0000000061617211 */ /* 0x080fe400010f16ff */
[----:B------:R-:W-:-:S02]  /*193a0*/  LEA.HI.X.SX32 R77, R11, R0, 0x2, P1 ;  /* 0x000000000b4d7211 */ /* 0x000fc400008f16ff */
[----:B------:R-:W-:Y:S01]  /*193b0*/  LEA R78, P1, R79, R2, 0x2 ;  /* 0x000000024f4e7211 */ /* 0x000fe200078210ff */
[----:B------:R-:W2:Y:S01]  /*193c0*/  LDTM.x64 R4, tmem[UR9] ;  /* 0x00000009000479ee */ /* 0x000ea20008340000 */
[----:B------:R-:W-:Y:S01]  /*193d0*/  ISETP.LT.AND P2, PT, R99, UR15, !P0 ;  /* 0x0000000f63007c0c */ /* 0x000fe2000c741270 */
[----:B------:R-:W-:Y:S01]  /*193e0*/  NOP ;  /* 0x0000000000007918 */ /* 0x000fe20000000000 */
[----:B------:R-:W-:Y:S02]  /*193f0*/  LEA.HI.X.SX32 R79, R79, R0, 0x2, P1 ;  /* 0x000000004f4f7211 */ /* 0x000fe400008f16ff */
[----:B------:R-:W-:-:S04]  /*19400*/  LEA R82, P1, R83, R2, 0x2 ;  /* 0x0000000253527211 */ /* 0x000fc800078210ff */
[----:B------:R-:W-:Y:S02]  /*19410*/  LEA.HI.X.SX32 R83, R83, R0, 0x2, P1 ;  /* 0x0000000053537211 */ /* 0x000fe400008f16ff */
[----:B------:R-:W-:-:S04]  /*19420*/  LEA R86, P1, R87, R2, 0x2 ;  /* 0x0000000257567211 */ /* 0x000fc800078210ff */
[----:B------:R-:W-:Y:S02]  /*19430*/  LEA.HI.X.SX32 R87, R87, R0, 0x2, P1 ;  /* 0x0000000057577211 */ /* 0x000fe400008f16ff */
[----:B------:R-:W-:-:S04]  /*19440*/  LEA R90, P1, R91, R2, 0x2 ;  /* 0x000000025b5a7211 */ /* 0x000fc800078210ff */
[----:B------:R-:W-:Y:S02]  /*19450*/  LEA.HI.X.SX32 R91, R91, R0, 0x2, P1 ;  /* 0x000000005b5b7211 */ /* 0x000fe400008f16ff */
[C---:B------:R-:W-:Y:S01]  /*19460*/  LEA R94, P1, R95.reuse, R2, 0x2 ;  /* 0x000000025f5e7211 */ /* 0x040fe200078210ff */
[----:B--2---:R2:W-:Y:S01]  /*19470*/  @P5 STG.E desc[UR22][R68.64], R4 ;  /* 0x0000000444005986 */ /* 0x0045e2000c101916 */
[----:B------:R-:W-:Y:S01]  /*19480*/  ISETP.LT.AND P5, PT, R100, UR15, !P0 ;  /* 0x0000000f64007c0c */ /* 0x000fe2000c7a1270 */
[----:B------:R-:W-:Y:S01]  /*19490*/  VIADD R100, R132, 0x8 ;  /* 0x0000000884647836 */ /* 0x000fe20000000000 */
[----:B------:R-:W-:Y:S01]  /*194a0*/  LEA.HI.X.SX32 R95, R95, R0, 0x2, P1 ;  /* 0x000000005f5f7211 */ /* 0x000fe200008f16ff */
[----:B------:R-:W-:Y:S01]  /*194b0*/  @P4 STG.E desc[UR22][R70.64], R5 ;  /* 0x0000000546004986 */ /* 0x000fe2000c101916 */
[----:B------:R-:W-:-:S03]  /*194c0*/  LEA R98, P1, R101, R2, 0x2 ;  /* 0x0000000265627211 */ /* 0x000fc600078210ff */
[----:B------:R3:W-:Y:S01]  /*194d0*/  @P3 STG.E desc[UR22][R72.64], R6 ;  /* 0x0000000648003986 */ /* 0x0007e2000c101916 */
[C---:B------:R-:W-:Y:S01]  /*194e0*/  LEA.HI.X.SX32 R99, R101.reuse, R0, 0x2, P1 ;  /* 0x0000000065637211 */ /* 0x040fe200008f16ff */
[----:B------:R-:W-:Y:S01]  /*194f0*/  VIADD R101, R101, UR6 ;  /* 0x0000000665657c36 */ /* 0x000fe20008000000 */
[----:B------:R-:W-:Y:S01]  /*19500*/  ISETP.LT.AND P1, PT, R3, UR15, !P0 ;  /* 0x0000000f03007c0c */ /* 0x000fe2000c721270 */
[C---:B------:R-:W-:Y:S01]  /*19510*/  VIADD R3, R132.reuse, 0x7 ;  /* 0x0000000784037836 */ /* 0x040fe20000000000 */
[----:B------:R-:W-:Y:S01]  /*19520*/  @P6 STG.E desc[UR22][R74.64], R7 ;  /* 0x000000074a006986 */ /* 0x000fe2000c101916 */
[----:B--2---:R-:W-:Y:S02]  /*19530*/  IADD3 R4, PT, PT, R132, 0xa, RZ ;  /* 0x0000000a84047810 */ /* 0x004fe40007ffe0ff */
[----:B------:R-:W-:Y:S01]  /*19540*/  ISETP.LT.AND P3, PT, R100, UR15, !P0 ;  /* 0x0000000f64007c0c */ /* 0x000fe2000c761270 */
[----:B------:R2:W-:Y:S01]  /*19550*/  @P2 STG.E desc[UR22][R76.64], R8 ;  /* 0x000000084c002986 */ /* 0x0005e2000c101916 */
[----:B------:R-:W-:Y:S01]  /*19560*/  ISETP.LT.AND P4, PT, R3, UR15, !P0 ;  /* 0x0000000f03007c0c */ /* 0x000fe2000c781270 */
[----:B------:R-:W-:Y:S01]  /*19570*/  VIADD R3, R132, 0x9 ;  /* 0x0000000984037836 */ /* 0x000fe20000000000 */
[----:B------:R-:W-:Y:S01]  /*19580*/  ISETP.LT.AND P2, PT, R4, UR15, !P0 ;  /* 0x0000000f04007c0c */ /* 0x000fe2000c741270 */
[----:B------:R-:W-:-:S02]  /*19590*/  VIADD R4, R132, 0xc ;  /* 0x0000000c84047836 */ /* 0x000fc40000000000 */
[C---:B---3--:R-:W-:Y:S01]  /*195a0*/  VIADD R6, R132.reuse, 0x14 ;  /* 0x0000001484067836 */ /* 0x048fe20000000000 */
[----:B------:R-:W-:Y:S01]  /*195b0*/  ISETP.LT.AND P6, PT, R3, UR15, !P0 ;  /* 0x0000000f03007c0c */ /* 0x000fe2000c7c1270 */
[C---:B------:R-:W-:Y:S01]  /*195c0*/  VIADD R3, R132.reuse, 0xb ;  /* 0x0000000b84037836 */ /* 0x040fe20000000000 */
[----:B------:R-:W-:Y:S01]  /*195d0*/  @P1 STG.E desc[UR22][R78.64], R9 ;  /* 0x000000094e001986 */ /* 0x000fe2000c101916 */
[----:B--2---:R-:W-:-:S03]  /*195e0*/  VIADD R8, R132, 0x15 ;  /* 0x0000001584087836 */ /* 0x004fc60000000000 */
[----:B------:R-:W-:Y:S01]  /*195f0*/  ISETP.LT.AND P1, PT, R3, UR15, !P0 ;  /* 0x0000000f03007c0c */ /* 0x000fe2000c721270 */
[----:B------:R-:W-:Y:S01]  /*19600*/  VIADD R3, R132, 0xd ;  /* 0x0000000d84037836 */ /* 0x000fe20000000000 */
[----:B------:R2:W-:Y:S01]  /*19610*/  @P5 STG.E desc[UR22][R80.64], R10 ;  /* 0x0000000a50005986 */ /* 0x0005e2000c101916 */
[----:B------:R-:W-:Y:S01]  /*19620*/  ISETP.LT.AND P5, PT, R4, UR15, !P0 ;  /* 0x0000000f04007c0c */ /* 0x000fe2000c7a1270 */
[C---:B------:R-:W-:Y:S02]  /*19630*/  VIADD R4, R132.reuse, 0xe ;  /* 0x0000000e84047836 */ /* 0x040fe40000000000 */
[----:B------:R-:W-:Y:S01]  /*19640*/  @P4 STG.E desc[UR22][R82.64], R11 ;  /* 0x0000000b52004986 */ /* 0x000fe2000c101916 */
[----:B------:R-:W-:Y:S01]  /*19650*/  ISETP.LT.AND P4, PT, R3, UR15, !P0 ;  /* 0x0000000f03007c0c */ /* 0x000fe2000c781270 */
[----:B------:R-:W-:Y:S02]  /*19660*/  VIADD R3, R132, 0xf ;  /* 0x0000000f84037836 */ /* 0x000fe40000000000 */
[----:B------:R3:W-:Y:S01]  /*19670*/  @P3 STG.E desc[UR22][R84.64], R12 ;  /* 0x0000000c54003986 */ /* 0x0007e2000c101916 */
[----:B------:R-:W-:Y:S01]  /*19680*/  ISETP.LT.AND P3, PT, R4, UR15, !P0 ;  /* 0x0000000f04007c0c */ /* 0x000fe2000c761270 */
[----:B------:R-:W-:-:S02]  /*19690*/  VIADD R4, R132, 0x10 ;  /* 0x0000001084047836 */ /* 0x000fc40000000000 */
[----:B------:R-:W-:Y:S01]  /*196a0*/  @P6 STG.E desc[UR22][R86.64], R13 ;  /* 0x0000000d56006986 */ /* 0x000fe2000c101916 */
[----:B------:R-:W-:Y:S01]  /*196b0*/  ISETP.LT.AND P6, PT, R3, UR15, !P0 ;  /* 0x0000000f03007c0c */ /* 0x000fe2000c7c1270 */
[----:B------:R-:W-:Y:S02]  /*196c0*/  VIADD R3, R132, 0x11 ;  /* 0x0000001184037836 */ /* 0x000fe40000000000 */
[----:B------:R4:W-:Y:S01]  /*196d0*/  @P2 STG.E desc[UR22][R88.64], R14 ;  /* 0x0000000e58002986 */ /* 0x0009e2000c101916 */
[----:B------:R-:W-:Y:S01]  /*196e0*/  ISETP.LT.AND P2, PT, R4, UR15, !P0 ;  /* 0x0000000f04007c0c */ /* 0x000fe2000c741270 */
[C---:B------:R-:W-:Y:S02]  /*196f0*/  VIADD R4, R132.reuse, 0x12 ;  /* 0x0000001284047836 */ /* 0x040fe40000000000 */
[----:B------:R-:W-:Y:S01]  /*19700*/  @P1 STG.E desc[UR22][R90.64], R15 ;  /* 0x0000000f5a001986 */ /* 0x000fe2000c101916 */
[----:B------:R-:W-:Y:S01]  /*19710*/  ISETP.LT.AND P1, PT, R3, UR15, !P0 ;  /* 0x0000000f03007c0c */ /* 0x000fe2000c721270 */
[----:B------:R-:W-:-:S02]  /*19720*/  VIADD R3, R132, 0x13 ;  /* 0x0000001384037836 */ /* 0x000fc40000000000 */
[----:B------:R-:W-:Y:S01]  /*19730*/  @P5 STG.E desc[UR22][R92.64], R16 ;  /* 0x000000105c005986 */ /* 0x000fe2000c101916 */
[----:B------:R-:W-:Y:S01]  /*19740*/  ISETP.LT.AND P5, PT, R4, UR15, !P0 ;  /* 0x0000000f04007c0c */ /* 0x000fe2000c7a1270 */
[----:B--2---:R-:W-:Y:S02]  /*19750*/  VIADD R10, R132, 0x16 ;  /* 0x00000016840a7836 */ /* 0x004fe40000000000 */
[----:B------:R-:W-:Y:S01]  /*19760*/  @P4 STG.E desc[UR22][R94.64], R17 ;  /* 0x000000115e004986 */ /* 0x000fe2000c101916 */
[----:B------:R-:W-:Y:S01]  /*19770*/  ISETP.LT.AND P4, PT, R3, UR15, !P0 ;  /* 0x0000000f03007c0c */ /* 0x000fe2000c781270 */
[C---:B------:R-:W-:Y:S02]  /*19780*/  VIADD R3, R101.reuse, UR6 ;  /* 0x0000000665037c36 */ /* 0x040fe40008000000 */
[----:B------:R-:W-:Y:S01]  /*19790*/  @P3 STG.E desc[UR22][R96.64], R18 ;  /* 0x0000001260003986 */ /* 0x000fe2000c101916 */
[----:B------:R-:W-:Y:S01]  /*197a0*/  LEA R4, P3, R101, R2, 0x2 ;  /* 0x0000000265047211 */ /* 0x000fe200078610ff */
[----:B------:R-:W-:-:S02]  /*197b0*/  VIADD R9, R3, UR6 ;  /* 0x0000000603097c36 */ /* 0x000fc40008000000 */
[----:B------:R-:W-:Y:S01]  /*197c0*/  @P6 STG.E desc[UR22][R98.64], R19 ;  /* 0x0000001362006986 */ /* 0x000fe2000c101916 */
[----:B------:R-:W-:Y:S01]  /*197d0*/  LEA.HI.X.SX32 R5, R101, R0, 0x2, P3 ;  /* 0x0000000065057211 */ /* 0x000fe200018f16ff */
[----:B---3--:R-:W-:Y:S01]  /*197e0*/  VIADD R12, R132, 0x17 ;  /* 0x00000017840c7836 */ /* 0x008fe20000000000 */
[----:B------:R-:W-:Y:S01]  /*197f0*/  ISETP.LT.AND P3, PT, R6, UR15, !P0 ;  /* 0x0000000f06007c0c */ /* 0x000fe2000c761270 */
[----:B----4-:R-:W-:Y:S01]  /*19800*/  VIADD R14, R132, 0x3e ;  /* 0x0000003e840e7836 */ /* 0x010fe20000000000 */
[C---:B------:R-:W-:Y:S01]  /*19810*/  LEA R6, P6, R3.reuse, R2, 0x2 ;  /* 0x0000000203067211 */ /* 0x040fe200078c10ff */
[----:B------:R2:W-:Y:S01]  /*19820*/  @P2 STG.E desc[UR22][R4.64], R20 ;  /* 0x0000001404002986 */ /* 0x0005e2000c101916 */
[----:B------:R-:W-:Y:S02]  /*19830*/  ISETP.LT.AND P2, PT, R8, UR15, !P0 ;  /* 0x0000000f08007c0c */ /* 0x000fe4000c741270 */
[----:B------:R-:W-:Y:S01]  /*19840*/  LEA.HI.X.SX32 R7, R3, R0, 0x2, P6 ;  /* 0x0000000003077211 */ /* 0x000fe200030f16ff */
[C---:B------:R-:W-:Y:S01]  /*19850*/  VIADD R3, R9.reuse, UR6 ;  /* 0x0000000609037c36 */ /* 0x040fe20008000000 */
[----:B------:R-:W-:-:S03]  /*19860*/  LEA R8, P6, R9, R2, 0x2 ;  /* 0x0000000209087211 */ /* 0x000fc600078c10ff */
[----:B------:R3:W-:Y:S01]  /*19870*/  @P1 STG.E desc[UR22][R6.64], R21 ;  /* 0x0000001506001986 */ /* 0x0007e2000c101916 */
[----:B------:R-:W-:Y:S02]  /*19880*/  LEA.HI.X.SX32 R9, R9, R0, 0x2, P6 ;  /* 0x0000000009097211 */ /* 0x000fe400030f16ff */
[----:B------:R-:W-:Y:S01]  /*19890*/  ISETP.LT.AND P1, PT, R10, UR15, !P0 ;  /* 0x0000000f0a007c0c */ /* 0x000fe2000c721270 */
[C---:B--2---:R-:W-:Y:S01]  /*198a0*/  VIADD R5, R3.reuse, UR6 ;  /* 0x0000000603057c36 */ /* 0x044fe20008000000 */
[C---:B------:R-:W-:Y:S01]  /*198b0*/  LEA R10, P6, R3.reuse, R2, 0x2 ;  /* 0x00000002030a7211 */ /* 0x040fe200078c10ff */
[----:B------:R2:W-:Y:S01]  /*198c0*/  @P5 STG.E desc[UR22][R8.64], R22 ;  /* 0x0000001608005986 */ /* 0x0005e2000c101916 */
[----:B------:R-:W-:Y:S02]  /*198d0*/  ISETP.LT.AND P5, PT, R12, UR15, !P0 ;  /* 0x0000000f0c007c0c */ /* 0x000fe4000c7a1270 */
[----:B------:R-:W-:Y:S01]  /*198e0*/  LEA.HI.X.SX32 R11, R3, R0, 0x2, P6 ;  /* 0x00000000030b7211 */ /* 0x000fe200030f16ff */
[C---:B------:R-:W-:Y:S01]  /*198f0*/  VIADD R3, R5.reuse, UR6 ;  /* 0x0000000605037c36 */ /* 0x040fe20008000000 */
[----:B------:R-:W-:-:S02]  /*19900*/  LEA R4, P6, R5, R2, 0x2 ;  /* 0x0000000205047211 */ /* 0x000fc400078c10ff */
[C---:B------:R-:W-:Y:S01]  /*19910*/  IADD3 R12, PT, PT, R132.reuse, 0x18, RZ ;  /* 0x00000018840c7810 */ /* 0x040fe20007ffe0ff */
[----:B------:R4:W-:Y:S01]  /*19920*/  @P4 STG.E desc[UR22][R10.64], R23 ;  /* 0x000000170a004986 */ /* 0x0009e2000c101916 */
[----:B------:R-:W-:Y:S02]  /*19930*/  LEA.HI.X.SX32 R5, R5, R0, 0x2, P6 ;  /* 0x0000000005057211 */ /* 0x000fe400030f16ff */
[C---:B---3--:R-:W-:Y:S01]  /*19940*/  LEA R6, P6, R3.reuse, R2, 0x2 ;  /* 0x0000000203067211 */ /* 0x048fe200078c10ff */
[----:B--2---:R-:W-:Y:S01]  /*19950*/  VIADD R8, R132, 0x19 ;  /* 0x0000001984087836 */ /* 0x004fe20000000000 */
[----:B------:R-:W-:Y:S01]  /*19960*/  ISETP.LT.AND P4, PT, R12, UR15, !P0 ;  /* 0x0000000f0c007c0c */ /* 0x000fe2000c781270 */
[C---:B------:R-:W-:Y:S01]  /*19970*/  VIADD R9, R3.reuse, UR6 ;  /* 0x0000000603097c36 */ /* 0x040fe20008000000 */
[----:B------:R2:W-:Y:S01]  /*19980*/  @P3 STG.E desc[UR22][R4.64], R24 ;  /* 0x0000001804003986 */ /* 0x0005e2000c101916 */
[----:B------:R-:W-:Y:S01]  /*19990*/  LEA.HI.X.SX32 R7, R3, R0, 0x2, P6 ;  /* 0x0000000003077211 */ /* 0x000fe200030f16ff */
[----:B------:R-:W-:Y:S01]  /*199a0*/  VIADD R12, R132, 0x1a ;  /* 0x0000001a840c7836 */ /* 0x000fe20000000000 */
[----:B------:R-:W-:Y:S01]  /*199b0*/  ISETP.LT.AND P3, PT, R8, UR15, !P0 ;  /* 0x0000000f08007c0c */ /* 0x000fe2000c761270 */
[C---:B------:R-:W-:Y:S01]  /*199c0*/  VIADD R3, R9.reuse, UR6 ;  /* 0x0000000609037c36 */ /* 0x040fe20008000000 */
[----:B------:R-:W-:Y:S01]  /*199d0*/  LEA R8, P6, R9, R2, 0x2 ;  /* 0x0000000209087211 */ /* 0x000fe200078c10ff */
[----:B------:R3:W-:Y:S01]  /*199e0*/  @P2 STG.E desc[UR22][R6.64], R25 ;  /* 0x0000001906002986 */ /* 0x0007e2000c101916 */
[----:B------:R-:W-:Y:S01]  /*199f0*/  ISETP.LT.AND P2, PT, R12, UR15, !P0 ;  /* 0x0000000f0c007c0c */ /* 0x000fe2000c741270 */
[----:B------:R-:W-:Y:S01]  /*19a00*/  VIADD R13, R3, UR6 ;  /* 0x00000006030d7c36 */ /* 0x000fe20008000000 */
[----:B------:R-:W-:Y:S01]  /*19a10*/  LEA.HI.X.SX32 R9, R9, R0, 0x2, P6 ;  /* 0x0000000009097211 */ /* 0x000fe200030f16ff */
[----:B------:R-:W-:Y:S01]  /*19a20*/  VIADD R12, R132, 0x1b ;  /* 0x0000001b840c7836 */ /* 0x000fe20000000000 */
[----:B----4-:R-:W-:-:S03]  /*19a30*/  LEA R10, P6, R3, R2, 0x2 ;  /* 0x00000002030a7211 */ /* 0x010fc600078c10ff */
[----:B------:R4:W-:Y:S01]  /*19a40*/  @P1 STG.E desc[UR22][R8.64], R26 ;  /* 0x0000001a08001986 */ /* 0x0009e2000c101916 */
[----:B------:R-:W-:Y:S01]  /*19a50*/  LEA.HI.X.SX32 R11, R3, R0, 0x2, P6 ;  /* 0x00000000030b7211 */ /* 0x000fe200030f16ff */
[C---:B------:R-:W-:Y:S01]  /*19a60*/  VIADD R3, R13.reuse, UR6 ;  /* 0x000000060d037c36 */ /* 0x040fe20008000000 */
[C---:B--2---:R-:W-:Y:S01]  /*19a70*/  LEA R4, P6, R13.reuse, R2, 0x2 ;  /* 0x000000020d047211 */ /* 0x044fe200078c10ff */
[----:B---3--:R-:W-:Y:S01]  /*19a80*/  VIADD R6, R132, 0x1c ;  /* 0x0000001c84067836 */ /* 0x008fe20000000000 */
[----:B------:R-:W-:Y:S01]  /*19a90*/  ISETP.LT.AND P1, PT, R12, UR15, !P0 ;  /* 0x0000000f0c007c0c */ /* 0x000fe2000c721270 */
[----:B------:R2:W-:Y:S01]  /*19aa0*/  @P5 STG.E desc[UR22][R10.64], R27 ;  /* 0x0000001b0a005986 */ /* 0x0005e2000c101916 */
[----:B------:R-:W-:Y:S01]  /*19ab0*/  LEA.HI.X.SX32 R5, R13, R0, 0x2, P6 ;  /* 0x000000000d057211 */ /* 0x000fe200030f16ff */
[----:B------:R-:W-:Y:S01]  /*19ac0*/  VIADD R12, R132, 0x1d ;  /* 0x0000001d840c7836 */ /* 0x000fe20000000000 */
[----:B------:R-:W-:Y:S02]  /*19ad0*/  ISETP.LT.AND P5, PT, R6, UR15, !P0 ;  /* 0x0000000f06007c0c */ /* 0x000fe4000c7a1270 */
[C---:B------:R-:W-:Y:S01]  /*19ae0*/  LEA R6, P6, R3.reuse, R2, 0x2 ;  /* 0x0000000203067211 */ /* 0x040fe200078c10ff */
[C---:B----4-:R-:W-:Y:S01]  /*19af0*/  VIADD R9, R3.reuse, UR6 ;  /* 0x0000000603097c36 */ /* 0x050fe20008000000 */
[----:B------:R3:W-:Y:S01]  /*19b00*/  @P4 STG.E desc[UR22][R4.64], R28 ;  /* 0x0000001c04004986 */ /* 0x0007e2000c101916 */
[----:B------:R-:W-:Y:S01]  /*19b10*/  ISETP.LT.AND P4, PT, R12, UR15, !P0 ;  /* 0x0000000f0c007c0c */ /* 0x000fe2000c781270 */
[----:B------:R-:W-:Y:S01]  /*19b20*/  VIADD R12, R132, 0x1e ;  /* 0x0000001e840c7836 */ /* 0x000fe20000000000 */
[----:B------:R-:W-:Y:S01]  /*19b30*/  LEA.HI.X.SX32 R7, R3, R0, 0x2, P6 ;  /* 0x0000000003077211 */ /* 0x000fe200030f16ff */
[C---:B------:R-:W-:Y:S01]  /*19b40*/  VIADD R3, R9.reuse, UR6 ;  /* 0x0000000609037c36 */ /* 0x040fe20008000000 */
[----:B------:R-:W-:-:S03]  /*19b50*/  LEA R8, P6, R9, R2, 0x2 ;  /* 0x0000000209087211 */ /* 0x000fc600078c10ff */
[----:B------:R4:W-:Y:S01]  /*19b60*/  @P3 STG.E desc[UR22][R6.64], R29 ;  /* 0x0000001d06003986 */ /* 0x0009e2000c101916 */
[----:B------:R-:W-:Y:S02]  /*19b70*/  LEA.HI.X.SX32 R9, R9, R0, 0x2, P6 ;  /* 0x0000000009097211 */ /* 0x000fe400030f16ff */
[C---:B--2---:R-:W-:Y:S01]  /*19b80*/  LEA R10, P6, R3.reuse, R2, 0x2 ;  /* 0x00000002030a7211 */ /* 0x044fe200078c10ff */
[----:B---3--:R-:W-:Y:S01]  /*19b90*/  VIADD R4, R132, 0x1f ;  /* 0x0000001f84047836 */ /* 0x008fe20000000000 */
[----:B------:R-:W-:Y:S01]  /*19ba0*/  ISETP.LT.AND P3, PT, R12, UR15, !P0 ;  /* 0x0000000f0c007c0c */ /* 0x000fe2000c761270 */
[C---:B------:R-:W-:Y:S01]  /*19bb0*/  VIADD R5, R3.reuse, UR6 ;  /* 0x0000000603057c36 */ /* 0x040fe20008000000 */
[----:B------:R2:W-:Y:S01]  /*19bc0*/  @P2 STG.E desc[UR22][R8.64], R30 ;  /* 0x0000001e08002986 */ /* 0x0005e2000c101916 */
[----:B------:R-:W-:Y:S01]  /*19bd0*/  LEA.HI.X.SX32 R11, R3, R0, 0x2, P6 ;  /* 0x00000000030b7211 */ /* 0x000fe200030f16ff */
[----:B------:R-:W-:Y:S01]  /*19be0*/  VIADD R12, R132, 0x20 ;  /* 0x00000020840c7836 */ /* 0x000fe20000000000 */
[----:B------:R-:W-:Y:S01]  /*19bf0*/  ISETP.LT.AND P2, PT, R4, UR15, !P0 ;  /* 0x0000000f04007c0c */ /* 0x000fe2000c741270 */
[C---:B------:R-:W-:Y:S01]  /*19c00*/  VIADD R3, R5.reuse, UR6 ;  /* 0x0000000605037c36 */ /* 0x040fe20008000000 */
[C---:B------:R-:W-:Y:S01]  /*19c10*/  LEA R4, P6, R5.reuse, R2, 0x2 ;  /* 0x0000000205047211 */ /* 0x040fe200078c10ff */
[----:B------:R3:W-:Y:S01]  /*19c20*/  @P1 STG.E desc[UR22][R10.64], R31 ;  /* 0x0000001f0a001986 */ /* 0x0007e2000c101916 */
[----:B------:R-:W-:Y:S01]  /*19c30*/  ISETP.LT.AND P1, PT, R12, UR15, !P0 ;  /* 0x0000000f0c007c0c */ /* 0x000fe2000c721270 */
[----:B------:R-:W-:Y:S01]  /*19c40*/  VIADD R12, R132, 0x21 ;  /* 0x00000021840c7836 */ /* 0x000fe20000000000 */
[----:B------:R-:W-:-:S02]  /*19c50*/  LEA.HI.X.SX32 R5, R5, R0, 0x2, P6 ;  /* 0x0000000005057211 */ /* 0x000fc400030f16ff */
[C---:B----4-:R-:W-:Y:S02]  /*19c60*/  LEA R6, P6, R3.reuse, R2, 0x2 ;  /* 0x0000000203067211 */ /* 0x050fe400078c10ff */
[C---:B------:R-:W-:Y:S01]  /*19c70*/  IADD3 R13, PT, PT, R3.reuse, UR6, RZ ;  /* 0x00000006030d7c10 */ /* 0x040fe2000fffe0ff */
        /* <DEDUP_REMOVED lines=9> */
[----:B------:R-:W-:-:S02]  /*19d10*/  ISETP.LT.AND P4, PT, R10, UR15, !P0 ;  /* 0x0000000f0a007c0c */ /* 0x000fc4000c781270 */
        /* <DEDUP_REMOVED lines=47> */
[C---:B---3--:R-:W-:Y:S01]  /*1a010*/  VIADD R5, R3.reuse, UR6 ;  /* 0x0000000603057c36 */ /* 0x048fe20008000000 */
[----:B------:R-:W-:Y:S01]  /*1a020*/  IADD3 R4, PT, PT, R132, 0x2b, RZ ;  /* 0x0000002b84047810 */ /* 0x000fe20007ffe0ff */
[----:B------:R2:W-:Y:S01]  /*1a030*/  @P5 STG.E desc[UR22][R8.64], R42 ;  /* 0x0000002a08005986 */ /* 0x0005e2000c101916 */
[----:B------:R-:W-:Y:S01]  /*1a040*/  LEA.HI.X.SX32 R11, R3, R0, 0x2, P6 ;  /* 0x00000000030b7211 */ /* 0x000fe200030f16ff */
[C---:B------:R-:W-:Y:S01]  /*1a050*/  VIADD R3, R5.reuse, UR6 ;  /* 0x0000000605037c36 */ /* 0x040fe20008000000 */
[----:B------:R-:W-:Y:S02]  /*1a060*/  ISETP.LT.AND P5, PT, R4, UR15, !P0 ;  /* 0x0000000f04007c0c */ /* 0x000fe4000c7a1270 */
[----:B------:R-:W-:Y:S01]  /*1a070*/  LEA R4, P6, R5, R2, 0x2 ;  /* 0x0000000205047211 */ /* 0x000fe200078c10ff */
[----:B------:R-:W-:Y:S01]  /*1a080*/  VIADD R13, R3, UR6 ;  /* 0x00000006030d7c36 */ /* 0x000fe20008000000 */
[----:B------:R3:W-:Y:S01]  /*1a090*/  @P4 STG.E desc[UR22][R10.64], R43 ;  /* 0x0000002b0a004986 */ /* 0x0007e2000c101916 */
[----:B------:R-:W-:Y:S01]  /*1a0a0*/  ISETP.LT.AND P1, PT, R12, UR15, !P0 ;  /* 0x0000000f0c007c0c */ /* 0x000fe2000c721270 */
[----:B------:R-:W-:Y:S01]  /*1a0b0*/  VIADD R12, R132, 0x2c ;  /* 0x0000002c840c7836 */ /* 0x000fe20000000000 */
[----:B------:R-:W-:-:S02]  /*1a0c0*/  LEA.HI.X.SX32 R5, R5, R0, 0x2, P6 ;  /* 0x0000000005057211 */ /* 0x000fc400030f16ff */
[C---:B----4-:R-:W-:Y:S02]  /*1a0d0*/  LEA R6, P6, R3.reuse, R2, 0x2 ;  /* 0x0000000203067211 */ /* 0x050fe400078c10ff */
[----:B------:R-:W-:Y:S01]  /*1a0e0*/  ISETP.LT.AND P4, PT, R12, UR15, !P0 ;  /* 0x0000000f0c007c0c */ /* 0x000fe2000c781270 */
[----:B------:R4:W-:Y:S01]  /*1a0f0*/  @P3 STG.E desc[UR22][R4.64], R44 ;  /* 0x0000002c04003986 */ /* 0x0009e2000c101916 */
[----:B------:R-:W-:Y:S01]  /*1a100*/  LEA.HI.X.SX32 R7, R3, R0, 0x2, P6 ;  /* 0x0000000003077211 */ /* 0x000fe200030f16ff */
[C---:B------:R-:W-:Y:S01]  /*1a110*/  VIADD R3, R13.reuse, UR6 ;  /* 0x000000060d037c36 */ /* 0x040fe20008000000 */
[C---:B--2---:R-:W-:Y:S01]  /*1a120*/  LEA R8, P6, R13.reuse, R2, 0x2 ;  /* 0x000000020d087211 */ /* 0x044fe200078c10ff */
[C---:B---3--:R-:W-:Y:S02]  /*1a130*/  VIADD R10, R132.reuse, 0x2e ;  /* 0x0000002e840a7836 */ /* 0x048fe40000000000 */
        /* <DEDUP_REMOVED lines=11> */
[C---:B------:R-:W-:Y:S02]  /*1a1f0*/  LEA R4, P6, R5.reuse, R2, 0x2 ;  /* 0x0000000205047211 */ /* 0x040fe400078c10ff */
[----:B------:R-:W-:Y:S01]  /*1a200*/  ISETP.LT.AND P1, PT, R12, UR15, !P0 ;  /* 0x0000000f0c007c0c */ /* 0x000fe2000c721270 */
[----:B------:R4:W-:Y:S01]  /*1a210*/  @P5 STG.E desc[UR22][R10.64], R47 ;  /* 0x0000002f0a005986 */ /* 0x0009e2000c101916 */
[----:B------:R-:W-:Y:S01]  /*1a220*/  LEA.HI.X.SX32 R5, R5, R0, 0x2, P6 ;  /* 0x0000000005057211 */ /* 0x000fe200030f16ff */
[C---:B------:R-:W-:Y:S01]  /*1a230*/  VIADD R12, R132.reuse, 0x30 ;  /* 0x00000030840c7836 */ /* 0x040fe20000000000 */
[----:B--2---:R-:W-:Y:S01]  /*1a240*/  LEA R6, P6, R3, R2, 0x2 ;  /* 0x0000000203067211 */ /* 0x004fe200078c10ff */
[----:B---3--:R-:W-:-:S02]  /*1a250*/  VIADD R8, R132, 0x31 ;  /* 0x0000003184087836 */ /* 0x008fc40000000000 */
[C---:B------:R-:W-:Y:S01]  /*1a260*/  VIADD R9, R3.reuse, UR6 ;  /* 0x0000000603097c36 */ /* 0x040fe20008000000 */
[----:B------:R2:W-:Y:S01]  /*1a270*/  @P4 STG.E desc[UR22][R4.64], R48 ;  /* 0x0000003004004986 */ /* 0x0005e2000c101916 */
[----:B------:R-:W-:Y:S02]  /*1a280*/  LEA.HI.X.SX32 R7, R3, R0, 0x2, P6 ;  /* 0x0000000003077211 */ /* 0x000fe400030f16ff */
        /* <DEDUP_REMOVED lines=10> */
[----:B------:R-:W-:Y:S02]  /*1a330*/  LEA.HI.X.SX32 R11, R3, R0, 0x2, P6 ;  /* 0x00000000030b7211 */ /* 0x000fe400030f16ff */
[C---:B--2---:R-:W-:Y:S01]  /*1a340*/  LEA R4, P6, R13.reuse, R2, 0x2 ;  /* 0x000000020d047211 */ /* 0x044fe200078c10ff */
[----:B---3--:R-:W-:Y:S01]  /*1a350*/  VIADD R6, R132, 0x34 ;  /* 0x0000003484067836 */ /* 0x008fe20000000000 */
[C---:B------:R-:W-:Y:S01]  /*1a360*/  IADD3 R3, PT, PT, R13.reuse, UR6, RZ ;  /* 0x000000060d037c10 */ /* 0x040fe2000fffe0ff */
[----:B------:R2:W-:Y:S01]  /*1a370*/  @P1 STG.E desc[UR22][R10.64], R51 ;  /* 0x000000330a001986 */ /* 0x0005e2000c101916 */
[----:B------:R-:W-:Y:S02]  /*1a380*/  LEA.HI.X.SX32 R5, R13, R0, 0x2, P6 ;  /* 0x000000000d057211 */ /* 0x000fe400030f16ff */
[----:B------:R-:W-:Y:S02]  /*1a390*/  ISETP.LT.AND P1, PT, R6, UR15, !P0 ;  /* 0x0000000f06007c0c */ /* 0x000fe4000c721270 */
[C---:B------:R-:W-:Y:S01]  /*1a3a0*/  LEA R6, P6, R3.reuse, R2, 0x2 ;  /* 0x0000000203067211 */ /* 0x040fe200078c10ff */
[C---:B----4-:R-:W-:Y:S01]  /*1a3b0*/  VIADD R9, R3.reuse, UR6 ;  /* 0x0000000603097c36 */ /* 0x050fe20008000000 */
[----:B------:R-:W-:Y:S01]  /*1a3c0*/  ISETP.LT.AND P3, PT, R12, UR15, !P0 ;  /* 0x0000000f0c007c0c */ /* 0x000fe2000c761270 */
[----:B------:R-:W-:Y:S01]  /*1a3d0*/  VIADD R12, R132, 0x33 ;  /* 0x00000033840c7836 */ /* 0x000fe20000000000 */
[----:B------:R-:W-:Y:S01]  /*1a3e0*/  LEA.HI.X.SX32 R7, R3, R0, 0x2, P6 ;  /* 0x0000000003077211 */ /* 0x000fe200030f16ff */
[C---:B------:R-:W-:Y:S01]  /*1a3f0*/  VIADD R3, R9.reuse, UR6 ;  /* 0x0000000609037c36 */ /* 0x040fe20008000000 */
[C---:B------:R-:W-:Y:S01]  /*1a400*/  LEA R8, P6, R9.reuse, R2, 0x2 ;  /* 0x0000000209087211 */ /* 0x040fe200078c10ff */
[----:B------:R3:W-:Y:S01]  /*1a410*/  @P5 STG.E desc[UR22][R4.64], R52 ;  /* 0x0000003404005986 */ /* 0x0007e2000c101916 */
[----:B------:R-:W-:Y:S01]  /*1a420*/  ISETP.LT.AND P2, PT, R12, UR15, !P0 ;  /* 0x0000000f0c007c0c */ /* 0x000fe2000c741270 */
[----:B------:R-:W-:Y:S01]  /*1a430*/  VIADD R12, R132, 0x35 ;  /* 0x00000035840c7836 */ /* 0x000fe20000000000 */
[----:B------:R-:W-:Y:S01]  /*1a440*/  LEA.HI.X.SX32 R9, R9, R0, 0x2, P6 ;  /* 0x0000000009097211 */ /* 0x000fe200030f16ff */
[----:B------:R4:W-:Y:S01]  /*1a450*/  @P4 STG.E desc[UR22][R6.64], R53 ;  /* 0x0000003506004986 */ /* 0x0009e2000c101916 */
[----:B--2---:R-:W-:-:S02]  /*1a460*/  LEA R10, P6, R3, R2, 0x2 ;  /* 0x00000002030a7211 */ /* 0x004fc400078c10ff */
[----:B------:R-:W-:Y:S01]  /*1a470*/  ISETP.LT.AND P5, PT, R12, UR15, !P0 ;  /* 0x0000000f0c007c0c */ /* 0x000fe2000c7a1270 */
[----:B------:R-:W-:Y:S01]  /*1a480*/  @P3 STG.E desc[UR22][R8.64], R54 ;  /* 0x0000003608003986 */ /* 0x000fe2000c101916 */
[C---:B------:R-:W-:Y:S01]  /*1a490*/  LEA.HI.X.SX32 R11, R3.reuse, R0, 0x2, P6 ;  /* 0x00000000030b7211 */ /* 0x040fe200030f16ff */
[C---:B------:R-:W-:Y:S02]  /*1a4a0*/  VIADD R12, R132.reuse, 0x36 ;  /* 0x00000036840c7836 */ /* 0x040fe40000000000 */
[----:B---3--:R-:W-:Y:S02]  /*1a4b0*/  VIADD R4, R132, 0x37 ;  /* 0x0000003784047836 */ /* 0x008fe40000000000 */
[----:B------:R-:W-:Y:S01]  /*1a4c0*/  VIADD R5, R3, UR6 ;  /* 0x0000000603057c36 */ /* 0x000fe20008000000 */
[----:B------:R2:W-:Y:S01]  /*1a4d0*/  @P2 STG.E desc[UR22][R10.64], R55 ;  /* 0x000000370a002986 */ /* 0x0005e2000c101916 */
[----:B------:R-:W-:Y:S01]  /*1a4e0*/  ISETP.LT.AND P4, PT, R12, UR15, !P0 ;  /* 0x0000000f0c007c0c */ /* 0x000fe2000c781270 */
[----:B------:R-:W-:Y:S01]  /*1a4f0*/  VIADD R12, R132, 0x38 ;  /* 0x00000038840c7836 */ /* 0x000fe20000000000 */
[----:B------:R-:W-:Y:S01]  /*1a500*/  ISETP.LT.AND P3, PT, R4, UR15, !P0 ;  /* 0x0000000f04007c0c */ /* 0x000fe2000c761270 */
[C---:B------:R-:W-:Y:S01]  /*1a510*/  VIADD R3, R5.reuse, UR6 ;  /* 0x0000000605037c36 */ /* 0x040fe20008000000 */
[----:B------:R-:W-:-:S02]  /*1a520*/  LEA R4, P6, R5, R2, 0x2 ;  /* 0x0000000205047211 */ /* 0x000fc400078c10ff */
[----:B------:R-:W-:Y:S01]  /*1a530*/  ISETP.LT.AND P2, PT, R12, UR15, !P0 ;  /* 0x0000000f0c007c0c */ /* 0x000fe2000c741270 */
[----:B------:R-:W-:Y:S01]  /*1a540*/  VIADD R13, R3, UR6 ;  /* 0x00000006030d7c36 */ /* 0x000fe20008000000 */
[----:B------:R-:W-:Y:S01]  /*1a550*/  LEA.HI.X.SX32 R5, R5, R0, 0x2, P6 ;  /* 0x0000000005057211 */ /* 0x000fe200030f16ff */
[C---:B------:R-:W-:Y:S01]  /*1a560*/  VIADD R12, R132.reuse, 0x39 ;  /* 0x00000039840c7836 */ /* 0x040fe20000000000 */
[C---:B----4-:R-:W-:Y:S01]  /*1a570*/  LEA R6, P6, R3.reuse, R2, 0x2 ;  /* 0x0000000203067211 */ /* 0x050fe200078c10ff */
[----:B--2---:R-:W-:Y:S02]  /*1a580*/  VIADD R10, R132, 0x3a ;  /* 0x0000003a840a7836 */ /* 0x004fe40000000000 */
[----:B------:R2:W-:Y:S01]  /*1a590*/  @P1 STG.E desc[UR22][R4.64], R56 ;  /* 0x0000003804001986 */ /* 0x0005e2000c101916 */
[----:B------:R-:W-:Y:S01]  /*1a5a0*/  LEA.HI.X.SX32 R7, R3, R0, 0x2, P6 ;  /* 0x0000000003077211 */ /* 0x000fe200030f16ff */
[C---:B------:R-:W-:Y:S01]  /*1a5b0*/  VIADD R3, R13.reuse, UR6 ;  /* 0x000000060d037c36 */ /* 0x040fe20008000000 */
[----:B------:R-:W-:-:S02]  /*1a5c0*/  LEA R8, P6, R13, R2, 0x2 ;  /* 0x000000020d087211 */ /* 0x000fc400078c10ff */
[----:B------:R-:W-:Y:S01]  /*1a5d0*/  ISETP.LT.AND P1, PT, R12, UR15, !P0 ;  /* 0x0000000f0c007c0c */ /* 0x000fe2000c721270 */
[----:B------:R3:W-:Y:S01]  /*1a5e0*/  @P5 STG.E desc[UR22][R6.64], R57 ;  /* 0x0000003906005986 */ /* 0x0007e2000c101916 */
[----:B------:R-:W-:Y:S01]  /*1a5f0*/  LEA.HI.X.SX32 R9, R13, R0, 0x2, P6 ;  /* 0x000000000d097211 */ /* 0x000fe200030f16ff */
[----:B------:R-:W-:Y:S01]  /*1a600*/  VIADD R12, R132, 0x3b ;  /* 0x0000003b840c7836 */ /* 0x000fe20000000000 */
[----:B------:R-:W-:Y:S02]  /*1a610*/  ISETP.LT.AND P5, PT, R10, UR15, !P0 ;  /* 0x0000000f0a007c0c */ /* 0x000fe4000c7a1270 */
[C---:B------:R-:W-:Y:S01]  /*1a620*/  LEA R10, P6, R3.reuse, R2, 0x2 ;  /* 0x00000002030a7211 */ /* 0x040fe200078c10ff */
[C---:B--2---:R-:W-:Y:S01]  /*1a630*/  VIADD R5, R3.reuse, UR6 ;  /* 0x0000000603057c36 */ /* 0x044fe20008000000 */
        /* <DEDUP_REMOVED lines=8> */
[C---:B---3--:R-:W-:Y:S01]  /*1a6c0*/  LEA R6, P6, R3.reuse, R2, 0x2 ;  /* 0x0000000203067211 */ /* 0x048fe200078c10ff */
[C---:B--2---:R-:W-:Y:S01]  /*1a6d0*/  VIADD R9, R3.reuse, UR6 ;  /* 0x0000000603097c36 */ /* 0x044fe20008000000 */
[----:B------:R-:W-:Y:S01]  /*1a6e0*/  ISETP.LT.AND P3, PT, R12, UR15, !P0 ;  /* 0x0000000f0c007c0c */ /* 0x000fe2000c761270 */
[C---:B------:R-:W-:Y:S01]  /*1a6f0*/  VIADD R8, R132.reuse, 0x3d ;  /* 0x0000003d84087836 */ /* 0x040fe20000000000 */
[----:B------:R-:W-:Y:S01]  /*1a700*/  LEA.HI.X.SX32 R7, R3, R0, 0x2, P6 ;  /* 0x0000000003077211 */ /* 0x000fe200030f16ff */
[----:B------:R2:W-:Y:S01]  /*1a710*/  @P2 STG.E desc[UR22][R4.64], R60 ;  /* 0x0000003c04002986 */ /* 0x0005e2000c101916 */
[C---:B------:R-:W-:Y:S01]  /*1a720*/  IADD3 R3, PT, PT, R9.reuse, UR6, RZ ;  /* 0x0000000609037c10 */ /* 0x040fe2000fffe0ff */
[----:B------:R-:W-:Y:S01]  /*1a730*/  VIADD R132, R132, 0x3f ;  /* 0x0000003f84847836 */ /* 0x000fe20000000000 */
[----:B------:R-:W-:Y:S01]  /*1a740*/  ISETP.LT.AND P2, PT, R8, UR15, !P0 ;  /* 0x0000000f08007c0c */ /* 0x000fe2000c741270 */
[----:B------:R3:W-:Y:S01]  /*1a750*/  @P1 STG.E desc[UR22][R6.64], R61 ;  /* 0x0000003d06001986 */ /* 0x0007e2000c101916 */
[-C--:B------:R-:W-:Y:S01]  /*1a760*/  LEA R8, P1, R9, R2.reuse, 0x2 ;  /* 0x0000000209087211 */ /* 0x080fe200078210ff */
[C---:B------:R-:W-:Y:S01]  /*1a770*/  VIADD R13, R3.reuse, UR6 ;  /* 0x00000006030d7c36 */ /* 0x040fe20008000000 */
[----:B----4-:R-:W-:-:S02]  /*1a780*/  LEA R10, P6, R3, R2, 0x2 ;  /* 0x00000002030a7211 */ /* 0x010fc400078c10ff */
[-C--:B------:R-:W-:Y:S01]  /*1a790*/  LEA.HI.X.SX32 R9, R9, R0.reuse, 0x2, P1 ;  /* 0x0000000009097211 */ /* 0x080fe200008f16ff */
[----:B------:R-:W-:Y:S01]  /*1a7a0*/  VIADD R15, R13, UR6 ;  /* 0x000000060d0f7c36 */ /* 0x000fe20008000000 */
[----:B------:R-:W-:Y:S02]  /*1a7b0*/  LEA.HI.X.SX32 R11, R3, R0, 0x2, P6 ;  /* 0x00000000030b7211 */ /* 0x000fe400030f16ff */
[-C--:B--2---:R-:W-:Y:S01]  /*1a7c0*/  LEA R4, P1, R13, R2.reuse, 0x2 ;  /* 0x000000020d047211 */ /* 0x084fe200078210ff */
[C---:B------:R-:W-:Y:S01]  /*1a7d0*/  VIADD R3, R15.reuse, UR6 ;  /* 0x000000060f037c36 */ /* 0x040fe20008000000 */
[----:B------:R-:W-:Y:S01]  /*1a7e0*/  LEA R12, P6, R15, R2, 0x2 ;  /* 0x000000020f0c7211 */ /* 0x000fe200078c10ff */
[----:B------:R2:W-:Y:S01]  /*1a7f0*/  @P5 STG.E desc[UR22][R8.64], R62 ;  /* 0x0000003e08005986 */ /* 0x0005e2000c101916 */
[-C--:B------:R-:W-:Y:S02]  /*1a800*/  LEA.HI.X.SX32 R5, R13, R0.reuse, 0x2, P1 ;  /* 0x000000000d057211 */ /* 0x080fe400008f16ff */
[----:B------:R-:W-:Y:S01]  /*1a810*/  LEA.HI.X.SX32 R13, R15, R0, 0x2, P6 ;  /* 0x000000000f0d7211 */ /* 0x000fe200030f16ff */
[C---:B------:R-:W-:Y:S01]  /*1a820*/  VIADD R15, R3.reuse, UR6 ;  /* 0x00000006030f7c36 */ /* 0x040fe20008000000 */
[----:B---3--:R-:W-:Y:S01]  /*1a830*/  LEA R6, P6, R3, R2, 0x2 ;  /* 0x0000000203067211 */ /* 0x008fe200078c10ff */
[----:B------:R2:W-:Y:S01]  /*1a840*/  @P4 STG.E desc[UR22][R10.64], R63 ;  /* 0x0000003f0a004986 */ /* 0x0005e2000c101916 */
[----:B------:R-:W-:-:S02]  /*1a850*/  ISETP.LT.AND P1, PT, R14, UR15, !P0 ;  /* 0x0000000f0e007c0c */ /* 0x000fc4000c721270 */
[----:B------:R-:W-:Y:S01]  /*1a860*/  ISETP.LT.AND P0, PT, R132, UR15, !P0 ;  /* 0x0000000f84007c0c */ /* 0x000fe2000c701270 */
[----:B------:R2:W-:Y:S01]  /*1a870*/  @P3 STG.E desc[UR22][R4.64], R64 ;  /* 0x0000004004003986 */ /* 0x0005e2000c101916 */
[----:B------:R-:W-:Y:S02]  /*1a880*/  LEA.HI.X.SX32 R7, R3, R0, 0x2, P6 ;  /* 0x0000000003077211 */ /* 0x000fe400030f16ff */
[C---:B------:R-:W-:Y:S01]  /*1a890*/  LEA R2, P6, R15.reuse, R2, 0x2 ;  /* 0x000000020f027211 */ /* 0x040fe200078c10ff */
[----:B------:R2:W-:Y:S03]  /*1a8a0*/  @P2 STG.E desc[UR22][R12.64], R65 ;  /* 0x000000410c002986 */ /* 0x0005e6000c101916 */
[----:B------:R-:W-:-:S03]  /*1a8b0*/  LEA.HI.X.SX32 R3, R15, R0, 0x2, P6 ;  /* 0x000000000f037211 */ /* 0x000fc600030f16ff */
[----:B------:R2:W-:Y:S04]  /*1a8c0*/  @P1 STG.E desc[UR22][R6.64], R66 ;  /* 0x0000004206001986 */ /* 0x0005e8000c101916 */
[----:B------:R2:W-:Y:S01]  /*1a8d0*/  @P0 STG.E desc[UR22][R2.64], R67 ;  /* 0x0000004302000986 */ /* 0x0005e2000c101916 */
[----:B-1----:R-:W-:Y:S06]  /*1a8e0*/  BAR.SYNC.DEFER_BLOCKING 0x0 ;  /* 0x0000000000007b1d */ /* 0x002fec0000010000 */
[----:B------:R-:W-:Y:S05]  /*1a8f0*/  BRA.U UP0, `(.L_x_20) ;  /* 0x0000000100a07547 */ /* 0x000fea000b800000 */
[----:B------:R-:W1:Y:S01]  /*1a900*/  S2UR UR5, SR_CgaCtaId ;  /* 0x00000000000579c3 */ /* 0x000e620000008800 */
[----:B------:R-:W-:Y:S01]  /*1a910*/  NOP ;  /* 0x0000000000007918 */ /* 0x000fe20000000000 */
[----:B------:R-:W-:Y:S01]  /*1a920*/  UMOV UR4, 0x50 ;  /* 0x0000005000047882 */ /* 0x000fe20000000000 */
[----:B------:R-:W-:Y:S02]  /*1a930*/  IMAD.U32 R0, RZ, RZ, UR8 ;  /* 0x00000008ff007e24 */ /* 0x000fe4000f8e00ff */
[----:B--2---:R-:W-:Y:S02]  /*1a940*/  IMAD.MOV.U32 R3, RZ, RZ, 0xff ;  /* 0x000000ffff037424 */ /* 0x004fe400078e00ff */
[----:B------:R-:W-:Y:S01]  /*1a950*/  IMAD.MOV.U32 R7, RZ, RZ, 0x1 ;  /* 0x00000001ff077424 */ /* 0x000fe200078e00ff */
[----:B------:R-:W-:-:S04]  /*1a960*/  LOP3.LUT R0, R0, 0xffff, RZ, 0xc0, !PT ;  /* 0x0000ffff00007812 */ /* 0x000fc800078ec0ff */
[----:B------:R-:W-:-:S05]  /*1a970*/  SHF.R.U32.HI R0, RZ, 0x5, R0 ;  /* 0x00000005ff007819 */ /* 0x000fca0000011600 */
[----:B------:R-:W-:Y:S01]  /*1a980*/  VIADD R2, R0, 0x10 ;  /* 0x0000001000027836 */ /* 0x000fe20000000000 */
[----:B------:R-:W-:Y:S01]  /*1a990*/  SHF.L.U32 R0, R3, R0, RZ ;  /* 0x0000000003007219 */ /* 0x000fe200000006ff */
[----:B-1----:R-:W-:-:S03]  /*1a9a0*/  ULEA UR6, UR5, UR4, 0x18 ;  /* 0x0000000405067291 */ /* 0x002fc6000f8ec0ff */
[----:B------:R-:W-:-:S04]  /*1a9b0*/  SHF.L.U32 R3, R7, R2, RZ ;  /* 0x0000000207037219 */ /* 0x000fc800000006ff */
[----:B------:R-:W-:Y:S02]  /*1a9c0*/  LOP3.LUT R0, R3, R0, RZ, 0xfc, !PT ;  /* 0x0000000003007212 */ /* 0x000fe400078efcff */
[----:B------:R-:W1:Y:S02]  /*1a9d0*/  LDS R5, [UR6] ;  /* 0x00000006ff057984 */ /* 0x000e640008000800 */
[C---:B------:R-:W-:Y:S02]  /*1a9e0*/  LOP3.LUT R2, R0.reuse, 0xffff, RZ, 0xc0, !PT ;  /* 0x0000ffff00027812 */ /* 0x040fe400078ec0ff */
[----:B-1----:R-:W-:-:S04]  /*1a9f0*/  LOP3.LUT R3, R0, 0xffff, R5, 0x80, !PT ;  /* 0x0000ffff00037812 */ /* 0x002fc800078e8005 */
[----:B------:R-:W-:-:S13]  /*1aa00*/  ISETP.NE.AND P0, PT, R3, R2, PT ;  /* 0x000000020300720c */ /* 0x000fda0003f05270 */
[----:B------:R-:W-:Y:S05]  /*1aa10*/  @P0 BRA `(.L_x_21) ;  /* 0x0000000000500947 */ /* 0x000fea0003800000 */
[----:B------:R-:W-:Y:S02]  /*1aa20*/  SHF.R.U32.HI R5, RZ, 0x10, R5 ;  /* 0x00000010ff057819 */ /* 0x000fe40000011605 */
[----:B------:R-:W-:-:S04]  /*1aa30*/  SHF.R.U32.HI R2, RZ, 0x10, R0 ;  /* 0x00000010ff027819 */ /* 0x000fc80000011600 */
[----:B------:R-:W-:-:S04]  /*1aa40*/  LOP3.LUT R5, R5, R2, RZ, 0xc0, !PT ;  /* 0x0000000205057212 */ /* 0x000fc800078ec0ff */
[----:B------:R-:W-:-:S13]  /*1aa50*/  ISETP.NE.AND P0, PT, R5, R2, PT ;  /* 0x000000020500720c */ /* 0x000fda0003f05270 */
[----:B------:R-:W-:Y:S05]  /*1aa60*/  @P0 BRA `(.L_x_22) ;  /* 0x0000000000300947 */ /* 0x000fea0003800000 */
[----:B------:R-:W-:Y:S01]  /*1aa70*/  R2UR UR4, R0 ;  /* 0x00000000000472ca */ /* 0x000fe200000e0000 */
[----:B------:R-:W-:Y:S01]  /*1aa80*/  VOTEU.ANY UR5, UPT, PT ;  /* 0x0000000000057886 */ /* 0x000fe200038e0100 */
[----:B------:R-:W1:Y:S01]  /*1aa90*/  S2R R0, SR_LANEID ;  /* 0x0000000000007919 */ /* 0x000e620000000000 */
[----:B------:R-:W-:-:S10]  /*1aaa0*/  UFLO.U32 UR5, UR5 ;  /* 0x00000005000572bd */ /* 0x000fd400080e0000 */
[----:B------:R-:W-:-:S06]  /*1aab0*/  ULOP3.LUT UR4, URZ, UR4, URZ, 0x33, !UPT ;  /* 0x00000004ff047292 */ /* 0x000fcc000f8e33ff */
[----:B------:R-:W-:-:S04]  /*1aac0*/  IMAD.U32 R2, RZ, RZ, UR4 ;  /* 0x00000004ff027e24 */ /* 0x000fc8000f8e00ff */
[----:B------:R-:W2:Y:S02]  /*1aad0*/  REDUX UR7, R2 ;  /* 0x00000000020773c4 */ /* 0x000ea40000000000 */
[----:B------:R3:W-:Y:S01]  /*1aae0*/  UTCATOMSWS.AND URZ, UR4 ;  /* 0x0000000400ff79e3 */ /* 0x0007e20008000000 */
[----:B-1----:R-:W-:Y:S01]  /*1aaf0*/  ISETP.EQ.U32.AND P0, PT, R0, UR5, PT ;  /* 0x0000000500007c0c */ /* 0x002fe2000bf02070 */
[----:B--2---:R-:W-:-:S12]  /*1ab00*/  IMAD.U32 R0, RZ, RZ, UR7 ;  /* 0x00000007ff007e24 */ /* 0x004fd8000f8e00ff */
[----:B------:R3:W-:Y:S01]  /*1ab10*/  @P0 ATOMS.AND RZ, [UR6], R0 ;  /* 0x00000000ffff098c */ /* 0x0007e2000a800006 */
[----:B------:R-:W-:Y:S05]  /*1ab20*/  BRA `(.L_x_20) ;  /* 0x0000000000147947 */ /* 0x000fea0003800000 */
.L_x_22:
[----:B------:R-:W-:-:S07]  /*1ab30*/  MOV R2, 0x1ab50 ;  /* 0x0001ab5000027802 */ /* 0x000fce0000000f00 */
[----:B------:R-:W-:Y:S05]  /*1ab40*/  CALL.REL.NOINC `($__internal_0_$__cuda_sm10x_tcgen05_guardrail_trap_col_being_dealloced_not_returned_by_alloc) ;  /* 0x00000000005c7944 */ /* 0x000fea0003c00000 */
[----:B------:R-:W-:Y:S05]  /*1ab50*/  BRA `(.L_x_20) ;  /* 0x0000000000087947 */ /* 0x000fea0003800000 */
.L_x_21:
[----:B------:R-:W-:-:S07]  /*1ab60*/  MOV R2, 0x1ab80 ;  /* 0x0001ab8000027802 */ /* 0x000fce0000000f00 */
[----:B------:R-:W-:Y:S05]  /*1ab70*/  CALL.REL.NOINC `($__internal_2_$__cuda_sm10x_tcgen05_guardrail_trap_unallocated_columns_being_dealloced) ;  /* 0x0000000000687944 */ /* 0x000fea0003c00000 */
.L_x_20:
[----:B------:R-:W-:Y:S01]  /*1ab80*/  NOP ;  /* 0x0000000000007918 */ /* 0x000fe20000000000 */
[----:B---3--:R-:W-:Y:S05]  /*1ab90*/  EXIT ;  /* 0x000000000000794d */ /* 0x008fea0003800000 */
.L_x_7:
[----:B------:R-:W-:-:S07]  /*1aba0*/  IMAD.MOV.U32 R3, RZ, RZ, R2 ;  /* 0x000000ffff037224 */ /* 0x000fce00078e0002 */
.L_x_23:
[----:B-1----:R1:W2:Y:S02]  /*1abb0*/  SYNCS.PHASECHK.TRANS64.TRYWAIT P1, [R7+URZ], R3 ;  /* 0x00000003070075a7 */ /* 0x0022a400080211ff */
[----:B--2---:R-:W-:Y:S05]  /*1abc0*/  @!P1 NANOSLEEP.SYNCS 0x989680 ;  /* 0x009896800000995d */ /* 0x004fea0003900000 */
[----:B------:R-:W2:Y:S02]  /*1abd0*/  @!P1 SYNCS.PHASECHK.TRANS64 P1, [R7+URZ], R3 ;  /* 0x00000003070095a7 */ /* 0x000ea400080210ff */
[----:B--2---:R-:W-:Y:S05]  /*1abe0*/  @!P1 BRA `(.L_x_23) ;  /* 0xfffffffc00f09947 */ /* 0x004fea000383ffff */
[----:B------:R-:W-:Y:S05]  /*1abf0*/  BRA `(.L_x_6) ;  /* 0xfffffe5400cc7947 */ /* 0x000fea000383ffff */
.L_x_10:
[----:B------:R-:W-:-:S07]  /*1ac00*/  IMAD.MOV.U32 R3, RZ, RZ, R2 ;  /* 0x000000ffff037224 */ /* 0x000fce00078e0002 */
.L_x_24:
[----:B-1----:R1:W2:Y:S02]  /*1ac10*/  SYNCS.PHASECHK.TRANS64.TRYWAIT P0, [R9+URZ], R3 ;  /* 0x00000003090075a7 */ /* 0x0022a400080011ff */
[----:B--2---:R-:W-:Y:S05]  /*1ac20*/  @!P0 NANOSLEEP.SYNCS 0x989680 ;  /* 0x009896800000895d */ /* 0x004fea0003900000 */
[----:B------:R-:W2:Y:S02]  /*1ac30*/  @!P0 SYNCS.PHASECHK.TRANS64 P0, [R9+URZ], R3 ;  /* 0x00000003090085a7 */ /* 0x000ea400080010ff */
[----:B--2---:R-:W-:Y:S05]  /*1ac40*/  @!P0 BRA `(.L_x_24) ;  /* 0xfffffffc00f08947 */ /* 0x004fea000383ffff */
[----:B------:R-:W-:Y:S05]  /*1ac50*/  BRA `(.L_x_9) ;  /* 0xfffffe5800307947 */ /* 0x000fea000383ffff */
.L_x_15:
[----:B------:R-:W2:Y:S02]  /*1ac60*/  SYNCS.PHASECHK.TRANS64.TRYWAIT P0, [UR10], R4 ;  /* 0x00000004ff0075a7 */ /* 0x000ea4000800110a */
[----:B--2---:R-:W-:Y:S05]  /*1ac70*/  @!P0 BRA `(.L_x_15) ;  /* 0xfffffffc00f88947 */ /* 0x004fea000383ffff */
[----:B------:R-:W-:Y:S05]  /*1ac80*/  BRA `(.L_x_25) ;  /* 0xffffff68002c7947 */ /* 0x000fea000383ffff */
.L_x_19:
[----:B------:R-:W1:Y:S02]  /*1ac90*/  SYNCS.PHASECHK.TRANS64.TRYWAIT P2, [UR10], R4 ;  /* 0x00000004ff0075a7 */ /* 0x000e64000804110a */
[----:B-1----:R-:W-:Y:S05]  /*1aca0*/  @!P2 BRA `(.L_x_19) ;  /* 0xfffffffc00f8a947 */ /* 0x002fea000383ffff */
[----:B------:R-:W-:Y:S05]  /*1acb0*/  BRA `(.L_x_18) ;  /* 0xffffffe400187947 */ /* 0x000fea000383ffff */
        .weak           $__internal_0_$__cuda_sm10x_tcgen05_guardrail_trap_col_being_dealloced_not_returned_by_alloc
        .type           $__internal_0_$__cuda_sm10x_tcgen05_guardrail_trap_col_being_dealloced_not_returned_by_alloc,@function
        .size           $__internal_0_$__cuda_sm10x_tcgen05_guardrail_trap_col_being_dealloced_not_returned_by_alloc,($__internal_1_$__cuda_sm10x_tcgen05_guardrail_trap_phase_invalid_during_alloc - $__internal_0_$__cuda_sm10x_tcgen05_guardrail_trap_col_being_dealloced_not_returned_by_alloc)
$__internal_0_$__cuda_sm10x_tcgen05_guardrail_trap_col_being_dealloced_not_returned_by_alloc:
[----:B------:R-:W-:Y:S05]  /*1acc0*/  BPT.TRAP 0x1 ;  /* 0x000000040000795c */ /* 0x000fea0000300000 */
[----:B------:R-:W-:-:S04]  /*1acd0*/  IMAD.MOV.U32 R3, RZ, RZ, 0x0 ;  /* 0x00000000ff037424 */ /* 0x000fc800078e00ff */
[----:B------:R-:W-:Y:S05]  /*1ace0*/  RET.REL.NODEC R2 `(matmul_kernel) ;  /* 0xfffffe5002c47950 */ /* 0x000fea0003c3ffff */
        .weak           $__internal_1_$__cuda_sm10x_tcgen05_guardrail_trap_phase_invalid_during_alloc
        .type           $__internal_1_$__cuda_sm10x_tcgen05_guardrail_trap_phase_invalid_during_alloc,@function
        .size           $__internal_1_$__cuda_sm10x_tcgen05_guardrail_trap_phase_invalid_during_alloc,($__internal_2_$__cuda_sm10x_tcgen05_guardrail_trap_unallocated_columns_being_dealloced - $__internal_1_$__cuda_sm10x_tcgen05_guardrail_trap_phase_invalid_during_alloc)
$__internal_1_$__cuda_sm10x_tcgen05_guardrail_trap_phase_invalid_during_alloc:
[----:B------:R-:W-:Y:S05]  /*1acf0*/  BPT.TRAP 0x1 ;  /* 0x000000040000795c */ /* 0x000fea0000300000 */
[----:B------:R-:W-:-:S04]  /*1ad00*/  IMAD.MOV.U32 R3, RZ, RZ, 0x0 ;  /* 0x00000000ff037424 */ /* 0x000fc800078e00ff */
[----:B------:R-:W-:Y:S05]  /*1ad10*/  RET.REL.NODEC R2 `(matmul_kernel) ;  /* 0xfffffe5002b87950 */ /* 0x000fea0003c3ffff */
        .weak           $__internal_2_$__cuda_sm10x_tcgen05_guardrail_trap_unallocated_columns_being_dealloced
        .type           $__internal_2_$__cuda_sm10x_tcgen05_guardrail_trap_unallocated_columns_being_dealloced,@function
        .size           $__internal_2_$__cuda_sm10x_tcgen05_guardrail_trap_unallocated_columns_being_dealloced,(.L_x_29 - $__internal_2_$__cuda_sm10x_tcgen05_guardrail_trap_unallocated_columns_being_dealloced)
$__internal_2_$__cuda_sm10x_tcgen05_guardrail_trap_unallocated_columns_being_dealloced:
[----:B------:R-:W-:Y:S05]  /*1ad20*/  BPT.TRAP 0x1 ;  /* 0x000000040000795c */ /* 0x000fea0000300000 */
[----:B------:R-:W-:-:S04]  /*1ad30*/  IMAD.MOV.U32 R3, RZ, RZ, 0x0 ;  /* 0x00000000ff037424 */ /* 0x000fc800078e00ff */
[----:B------:R-:W-:Y:S05]  /*1ad40*/  RET.REL.NODEC R2 `(matmul_kernel) ;  /* 0xfffffe5002ac7950 */ /* 0x000fea0003c3ffff */
.L_x_26:
[----:B------:R-:W-:-:S00]  /*1ad50*/  BRA `(.L_x_26) ;  /* 0xfffffffc00fc7947 */ /* 0x000fc0000383ffff */
[----:B------:R-:W-:-:S00]  /*1ad60*/  NOP ;  /* 0x0000000000007918 */ /* 0x000fc00000000000 */
        /* <DEDUP_REMOVED lines=9> */
.L_x_29:


//--------------------- .nv.shared.matmul_kernel  --------------------------
	.section	.nv.shared.matmul_kernel,"aw",@nobits
	.sectionflags	@""
	.align	16
	.zero		1024


//--------------------- .nv.shared.reserved.0     --------------------------
	.section	.nv.shared.reserved.0,"aw",@nobits
	.align	8
	.weak		__nv_reservedSMEM_offset_0_alias
	.size		__nv_reservedSMEM_offset_0_alias, 0, 64
	.other		__nv_reservedSMEM_offset_0_alias,@"STO_CUDA_RESERVED_SHARED STV_DEFAULT"
__nv_reservedSMEM_offset_0_alias:
	.zero		0
.nv.shared.reserved.0:
	.zero		64
	.weak		__nv_reservedSMEM_allocation_phase
	.type		__nv_reservedSMEM_allocation_phase,@object
	.size		__nv_reservedSMEM_allocation_phase,(.L_0 - __nv_reservedSMEM_allocation_phase)
__nv_reservedSMEM_allocation_phase:
	.zero		1
.L_0:
	.zero		7
	.weak		__nv_reservedSMEM_devtool_atexit_pc
	.type		__nv_reservedSMEM_devtool_atexit_pc,@object
	.size		__nv_reservedSMEM_devtool_atexit_pc,(__nv_reservedSMEM_allocation_mask - __nv_reservedSMEM_devtool_atexit_pc)
__nv_reservedSMEM_devtool_atexit_pc:
	.zero		8
	.weak		__nv_reservedSMEM_allocation_mask
	.type		__nv_reservedSMEM_allocation_mask,@object
	.size		__nv_reservedSMEM_allocation_mask,(.L_2 - __nv_reservedSMEM_allocation_mask)
__nv_reservedSMEM_allocation_mask:
	.zero		4
.L_2:
	.zero		4
	.weak		__nv_reservedSMEM_tmem_allocation_pipeline_mbarrier
	.type		__nv_reservedSMEM_tmem_allocation_pipeline_mbarrier,@object
	.size		__nv_reservedSMEM_tmem_allocation_pipeline_mbarrier,(__nv_reservedSMEM_tmem_allocation_pipeline_mbarrier_parity - __nv_reservedSMEM_tmem_allocation_pipeline_mbarrier)
__nv_reservedSMEM_tmem_allocation_pipeline_mbarrier:
	.zero		8
	.weak		__nv_reservedSMEM_tmem_allocation_pipeline_mbarrier_parity
	.type		__nv_reservedSMEM_tmem_allocation_pipeline_mbarrier_parity,@object
	.size		__nv_reservedSMEM_tmem_allocation_pipeline_mbarrier_parity,(.L_4 - __nv_reservedSMEM_tmem_allocation_pipeline_mbarrier_parity)
__nv_reservedSMEM_tmem_allocation_pipeline_mbarrier_parity:
	.zero		4
.L_4:


//--------------------- .nv.constant0.matmul_kernel --------------------------
	.section	.nv.constant0.matmul_kernel,"a",@progbits
	.sectionflags	@""
	.align	4
.nv.constant0.matmul_kernel:
	.zero		976


//--------------------- SYMBOLS --------------------------

	.type		.nv.reservedSmem.offset0,@object
	.size		.nv.reservedSmem.offset0,0x4
	.type		.nv.reservedSmem.cap,@object
	.size		.nv.reservedSmem.cap,0x4
